//
// Generated by NVIDIA NVVM Compiler
//
// Compiler Build ID: CL-36424714
// Cuda compilation tools, release 13.0, V13.0.88
// Based on NVVM 20.0.0
//

.version 9.0
.target sm_100
.address_size 64

	// .globl	_Z31svpf_fully_fused_step_v2_kernelPfS_S_S_S_S_P24curandStatePhilox4_32_10fffffS_S_S_S_S_S_S_fffffffffffffffffiiiiiifffiS_fiffffffiiiii
.global .align 4 .b8 precalc_xorwow_matrix[102400];
.global .align 4 .b8 precalc_xorwow_offset_matrix[102400];
.global .align 4 .b8 mrg32k3aM1[2304];
.global .align 4 .b8 mrg32k3aM2[2304];
.global .align 4 .b8 mrg32k3aM1SubSeq[2016];
.global .align 4 .b8 mrg32k3aM2SubSeq[2016];
.global .align 4 .b8 mrg32k3aM1Seq[2304];
.global .align 4 .b8 mrg32k3aM2Seq[2304];
.const .align 8 .b8 __cr_lgamma_table[72];
// _ZZ31svpf_fully_fused_step_v2_kernelPfS_S_S_S_S_P24curandStatePhilox4_32_10fffffS_S_S_S_S_S_S_fffffffffffffffffiiiiiifffiS_fiffffffiiiiiE13sh_guide_mean has been demoted
// _ZZ31svpf_fully_fused_step_v2_kernelPfS_S_S_S_S_P24curandStatePhilox4_32_10fffffS_S_S_S_S_S_S_fffffffffffffffffiiiiiifffiS_fiffffffiiiiiE12sh_guide_var has been demoted
// _ZZ31svpf_fully_fused_step_v2_kernelPfS_S_S_S_S_P24curandStatePhilox4_32_10fffffS_S_S_S_S_S_S_fffffffffffffffffiiiiiifffiS_fiffffffiiiiiE17sh_guide_strength has been demoted
// _ZZ31svpf_fully_fused_step_v2_kernelPfS_S_S_S_S_P24curandStatePhilox4_32_10fffffS_S_S_S_S_S_S_fffffffffffffffffiiiiiifffiS_fiffffffiiiiiE12sh_bandwidth has been demoted
// _ZZ31svpf_fully_fused_step_v2_kernelPfS_S_S_S_S_P24curandStatePhilox4_32_10fffffS_S_S_S_S_S_S_fffffffffffffffffiiiiiifffiS_fiffffffiiiiiE18sh_effective_sigma has been demoted
// _ZZ31svpf_fully_fused_step_v2_kernelPfS_S_S_S_S_P24curandStatePhilox4_32_10fffffS_S_S_S_S_S_S_fffffffffffffffffiiiiiifffiS_fiffffffiiiiiE15sh_effective_mu has been demoted
// _ZZ31svpf_fully_fused_step_v2_kernelPfS_S_S_S_S_P24curandStatePhilox4_32_10fffffS_S_S_S_S_S_S_fffffffffffffffffiiiiiifffiS_fiffffffiiiiiE9sh_mean_h has been demoted
.extern .shared .align 16 .b8 smem[];

.visible .entry _Z31svpf_fully_fused_step_v2_kernelPfS_S_S_S_S_P24curandStatePhilox4_32_10fffffS_S_S_S_S_S_S_fffffffffffffffffiiiiiifffiS_fiffffffiiiii(
	.param .u64 .ptr .align 1 _Z31svpf_fully_fused_step_v2_kernelPfS_S_S_S_S_P24curandStatePhilox4_32_10fffffS_S_S_S_S_S_S_fffffffffffffffffiiiiiifffiS_fiffffffiiiii_param_0,
	.param .u64 .ptr .align 1 _Z31svpf_fully_fused_step_v2_kernelPfS_S_S_S_S_P24curandStatePhilox4_32_10fffffS_S_S_S_S_S_S_fffffffffffffffffiiiiiifffiS_fiffffffiiiii_param_1,
	.param .u64 .ptr .align 1 _Z31svpf_fully_fused_step_v2_kernelPfS_S_S_S_S_P24curandStatePhilox4_32_10fffffS_S_S_S_S_S_S_fffffffffffffffffiiiiiifffiS_fiffffffiiiii_param_2,
	.param .u64 .ptr .align 1 _Z31svpf_fully_fused_step_v2_kernelPfS_S_S_S_S_P24curandStatePhilox4_32_10fffffS_S_S_S_S_S_S_fffffffffffffffffiiiiiifffiS_fiffffffiiiii_param_3,
	.param .u64 .ptr .align 1 _Z31svpf_fully_fused_step_v2_kernelPfS_S_S_S_S_P24curandStatePhilox4_32_10fffffS_S_S_S_S_S_S_fffffffffffffffffiiiiiifffiS_fiffffffiiiii_param_4,
	.param .u64 .ptr .align 1 _Z31svpf_fully_fused_step_v2_kernelPfS_S_S_S_S_P24curandStatePhilox4_32_10fffffS_S_S_S_S_S_S_fffffffffffffffffiiiiiifffiS_fiffffffiiiii_param_5,
	.param .u64 .ptr .align 1 _Z31svpf_fully_fused_step_v2_kernelPfS_S_S_S_S_P24curandStatePhilox4_32_10fffffS_S_S_S_S_S_S_fffffffffffffffffiiiiiifffiS_fiffffffiiiii_param_6,
	.param .f32 _Z31svpf_fully_fused_step_v2_kernelPfS_S_S_S_S_P24curandStatePhilox4_32_10fffffS_S_S_S_S_S_S_fffffffffffffffffiiiiiifffiS_fiffffffiiiii_param_7,
	.param .f32 _Z31svpf_fully_fused_step_v2_kernelPfS_S_S_S_S_P24curandStatePhilox4_32_10fffffS_S_S_S_S_S_S_fffffffffffffffffiiiiiifffiS_fiffffffiiiii_param_8,
	.param .f32 _Z31svpf_fully_fused_step_v2_kernelPfS_S_S_S_S_P24curandStatePhilox4_32_10fffffS_S_S_S_S_S_S_fffffffffffffffffiiiiiifffiS_fiffffffiiiii_param_9,
	.param .f32 _Z31svpf_fully_fused_step_v2_kernelPfS_S_S_S_S_P24curandStatePhilox4_32_10fffffS_S_S_S_S_S_S_fffffffffffffffffiiiiiifffiS_fiffffffiiiii_param_10,
	.param .f32 _Z31svpf_fully_fused_step_v2_kernelPfS_S_S_S_S_P24curandStatePhilox4_32_10fffffS_S_S_S_S_S_S_fffffffffffffffffiiiiiifffiS_fiffffffiiiii_param_11,
	.param .u64 .ptr .align 1 _Z31svpf_fully_fused_step_v2_kernelPfS_S_S_S_S_P24curandStatePhilox4_32_10fffffS_S_S_S_S_S_S_fffffffffffffffffiiiiiifffiS_fiffffffiiiii_param_12,
	.param .u64 .ptr .align 1 _Z31svpf_fully_fused_step_v2_kernelPfS_S_S_S_S_P24curandStatePhilox4_32_10fffffS_S_S_S_S_S_S_fffffffffffffffffiiiiiifffiS_fiffffffiiiii_param_13,
	.param .u64 .ptr .align 1 _Z31svpf_fully_fused_step_v2_kernelPfS_S_S_S_S_P24curandStatePhilox4_32_10fffffS_S_S_S_S_S_S_fffffffffffffffffiiiiiifffiS_fiffffffiiiii_param_14,
	.param .u64 .ptr .align 1 _Z31svpf_fully_fused_step_v2_kernelPfS_S_S_S_S_P24curandStatePhilox4_32_10fffffS_S_S_S_S_S_S_fffffffffffffffffiiiiiifffiS_fiffffffiiiii_param_15,
	.param .u64 .ptr .align 1 _Z31svpf_fully_fused_step_v2_kernelPfS_S_S_S_S_P24curandStatePhilox4_32_10fffffS_S_S_S_S_S_S_fffffffffffffffffiiiiiifffiS_fiffffffiiiii_param_16,
	.param .u64 .ptr .align 1 _Z31svpf_fully_fused_step_v2_kernelPfS_S_S_S_S_P24curandStatePhilox4_32_10fffffS_S_S_S_S_S_S_fffffffffffffffffiiiiiifffiS_fiffffffiiiii_param_17,
	.param .u64 .ptr .align 1 _Z31svpf_fully_fused_step_v2_kernelPfS_S_S_S_S_P24curandStatePhilox4_32_10fffffS_S_S_S_S_S_S_fffffffffffffffffiiiiiifffiS_fiffffffiiiii_param_18,
	.param .f32 _Z31svpf_fully_fused_step_v2_kernelPfS_S_S_S_S_P24curandStatePhilox4_32_10fffffS_S_S_S_S_S_S_fffffffffffffffffiiiiiifffiS_fiffffffiiiii_param_19,
	.param .f32 _Z31svpf_fully_fused_step_v2_kernelPfS_S_S_S_S_P24curandStatePhilox4_32_10fffffS_S_S_S_S_S_S_fffffffffffffffffiiiiiifffiS_fiffffffiiiii_param_20,
	.param .f32 _Z31svpf_fully_fused_step_v2_kernelPfS_S_S_S_S_P24curandStatePhilox4_32_10fffffS_S_S_S_S_S_S_fffffffffffffffffiiiiiifffiS_fiffffffiiiii_param_21,
	.param .f32 _Z31svpf_fully_fused_step_v2_kernelPfS_S_S_S_S_P24curandStatePhilox4_32_10fffffS_S_S_S_S_S_S_fffffffffffffffffiiiiiifffiS_fiffffffiiiii_param_22,
	.param .f32 _Z31svpf_fully_fused_step_v2_kernelPfS_S_S_S_S_P24curandStatePhilox4_32_10fffffS_S_S_S_S_S_S_fffffffffffffffffiiiiiifffiS_fiffffffiiiii_param_23,
	.param .f32 _Z31svpf_fully_fused_step_v2_kernelPfS_S_S_S_S_P24curandStatePhilox4_32_10fffffS_S_S_S_S_S_S_fffffffffffffffffiiiiiifffiS_fiffffffiiiii_param_24,
	.param .f32 _Z31svpf_fully_fused_step_v2_kernelPfS_S_S_S_S_P24curandStatePhilox4_32_10fffffS_S_S_S_S_S_S_fffffffffffffffffiiiiiifffiS_fiffffffiiiii_param_25,
	.param .f32 _Z31svpf_fully_fused_step_v2_kernelPfS_S_S_S_S_P24curandStatePhilox4_32_10fffffS_S_S_S_S_S_S_fffffffffffffffffiiiiiifffiS_fiffffffiiiii_param_26,
	.param .f32 _Z31svpf_fully_fused_step_v2_kernelPfS_S_S_S_S_P24curandStatePhilox4_32_10fffffS_S_S_S_S_S_S_fffffffffffffffffiiiiiifffiS_fiffffffiiiii_param_27,
	.param .f32 _Z31svpf_fully_fused_step_v2_kernelPfS_S_S_S_S_P24curandStatePhilox4_32_10fffffS_S_S_S_S_S_S_fffffffffffffffffiiiiiifffiS_fiffffffiiiii_param_28,
	.param .f32 _Z31svpf_fully_fused_step_v2_kernelPfS_S_S_S_S_P24curandStatePhilox4_32_10fffffS_S_S_S_S_S_S_fffffffffffffffffiiiiiifffiS_fiffffffiiiii_param_29,
	.param .f32 _Z31svpf_fully_fused_step_v2_kernelPfS_S_S_S_S_P24curandStatePhilox4_32_10fffffS_S_S_S_S_S_S_fffffffffffffffffiiiiiifffiS_fiffffffiiiii_param_30,
	.param .f32 _Z31svpf_fully_fused_step_v2_kernelPfS_S_S_S_S_P24curandStatePhilox4_32_10fffffS_S_S_S_S_S_S_fffffffffffffffffiiiiiifffiS_fiffffffiiiii_param_31,
	.param .f32 _Z31svpf_fully_fused_step_v2_kernelPfS_S_S_S_S_P24curandStatePhilox4_32_10fffffS_S_S_S_S_S_S_fffffffffffffffffiiiiiifffiS_fiffffffiiiii_param_32,
	.param .f32 _Z31svpf_fully_fused_step_v2_kernelPfS_S_S_S_S_P24curandStatePhilox4_32_10fffffS_S_S_S_S_S_S_fffffffffffffffffiiiiiifffiS_fiffffffiiiii_param_33,
	.param .f32 _Z31svpf_fully_fused_step_v2_kernelPfS_S_S_S_S_P24curandStatePhilox4_32_10fffffS_S_S_S_S_S_S_fffffffffffffffffiiiiiifffiS_fiffffffiiiii_param_34,
	.param .f32 _Z31svpf_fully_fused_step_v2_kernelPfS_S_S_S_S_P24curandStatePhilox4_32_10fffffS_S_S_S_S_S_S_fffffffffffffffffiiiiiifffiS_fiffffffiiiii_param_35,
	.param .u32 _Z31svpf_fully_fused_step_v2_kernelPfS_S_S_S_S_P24curandStatePhilox4_32_10fffffS_S_S_S_S_S_S_fffffffffffffffffiiiiiifffiS_fiffffffiiiii_param_36,
	.param .u32 _Z31svpf_fully_fused_step_v2_kernelPfS_S_S_S_S_P24curandStatePhilox4_32_10fffffS_S_S_S_S_S_S_fffffffffffffffffiiiiiifffiS_fiffffffiiiii_param_37,
	.param .u32 _Z31svpf_fully_fused_step_v2_kernelPfS_S_S_S_S_P24curandStatePhilox4_32_10fffffS_S_S_S_S_S_S_fffffffffffffffffiiiiiifffiS_fiffffffiiiii_param_38,
	.param .u32 _Z31svpf_fully_fused_step_v2_kernelPfS_S_S_S_S_P24curandStatePhilox4_32_10fffffS_S_S_S_S_S_S_fffffffffffffffffiiiiiifffiS_fiffffffiiiii_param_39,
	.param .u32 _Z31svpf_fully_fused_step_v2_kernelPfS_S_S_S_S_P24curandStatePhilox4_32_10fffffS_S_S_S_S_S_S_fffffffffffffffffiiiiiifffiS_fiffffffiiiii_param_40,
	.param .u32 _Z31svpf_fully_fused_step_v2_kernelPfS_S_S_S_S_P24curandStatePhilox4_32_10fffffS_S_S_S_S_S_S_fffffffffffffffffiiiiiifffiS_fiffffffiiiii_param_41,
	.param .f32 _Z31svpf_fully_fused_step_v2_kernelPfS_S_S_S_S_P24curandStatePhilox4_32_10fffffS_S_S_S_S_S_S_fffffffffffffffffiiiiiifffiS_fiffffffiiiii_param_42,
	.param .f32 _Z31svpf_fully_fused_step_v2_kernelPfS_S_S_S_S_P24curandStatePhilox4_32_10fffffS_S_S_S_S_S_S_fffffffffffffffffiiiiiifffiS_fiffffffiiiii_param_43,
	.param .f32 _Z31svpf_fully_fused_step_v2_kernelPfS_S_S_S_S_P24curandStatePhilox4_32_10fffffS_S_S_S_S_S_S_fffffffffffffffffiiiiiifffiS_fiffffffiiiii_param_44,
	.param .u32 _Z31svpf_fully_fused_step_v2_kernelPfS_S_S_S_S_P24curandStatePhilox4_32_10fffffS_S_S_S_S_S_S_fffffffffffffffffiiiiiifffiS_fiffffffiiiii_param_45,
	.param .u64 .ptr .align 1 _Z31svpf_fully_fused_step_v2_kernelPfS_S_S_S_S_P24curandStatePhilox4_32_10fffffS_S_S_S_S_S_S_fffffffffffffffffiiiiiifffiS_fiffffffiiiii_param_46,
	.param .f32 _Z31svpf_fully_fused_step_v2_kernelPfS_S_S_S_S_P24curandStatePhilox4_32_10fffffS_S_S_S_S_S_S_fffffffffffffffffiiiiiifffiS_fiffffffiiiii_param_47,
	.param .u32 _Z31svpf_fully_fused_step_v2_kernelPfS_S_S_S_S_P24curandStatePhilox4_32_10fffffS_S_S_S_S_S_S_fffffffffffffffffiiiiiifffiS_fiffffffiiiii_param_48,
	.param .f32 _Z31svpf_fully_fused_step_v2_kernelPfS_S_S_S_S_P24curandStatePhilox4_32_10fffffS_S_S_S_S_S_S_fffffffffffffffffiiiiiifffiS_fiffffffiiiii_param_49,
	.param .f32 _Z31svpf_fully_fused_step_v2_kernelPfS_S_S_S_S_P24curandStatePhilox4_32_10fffffS_S_S_S_S_S_S_fffffffffffffffffiiiiiifffiS_fiffffffiiiii_param_50,
	.param .f32 _Z31svpf_fully_fused_step_v2_kernelPfS_S_S_S_S_P24curandStatePhilox4_32_10fffffS_S_S_S_S_S_S_fffffffffffffffffiiiiiifffiS_fiffffffiiiii_param_51,
	.param .f32 _Z31svpf_fully_fused_step_v2_kernelPfS_S_S_S_S_P24curandStatePhilox4_32_10fffffS_S_S_S_S_S_S_fffffffffffffffffiiiiiifffiS_fiffffffiiiii_param_52,
	.param .f32 _Z31svpf_fully_fused_step_v2_kernelPfS_S_S_S_S_P24curandStatePhilox4_32_10fffffS_S_S_S_S_S_S_fffffffffffffffffiiiiiifffiS_fiffffffiiiii_param_53,
	.param .f32 _Z31svpf_fully_fused_step_v2_kernelPfS_S_S_S_S_P24curandStatePhilox4_32_10fffffS_S_S_S_S_S_S_fffffffffffffffffiiiiiifffiS_fiffffffiiiii_param_54,
	.param .u32 _Z31svpf_fully_fused_step_v2_kernelPfS_S_S_S_S_P24curandStatePhilox4_32_10fffffS_S_S_S_S_S_S_fffffffffffffffffiiiiiifffiS_fiffffffiiiii_param_55,
	.param .u32 _Z31svpf_fully_fused_step_v2_kernelPfS_S_S_S_S_P24curandStatePhilox4_32_10fffffS_S_S_S_S_S_S_fffffffffffffffffiiiiiifffiS_fiffffffiiiii_param_56,
	.param .u32 _Z31svpf_fully_fused_step_v2_kernelPfS_S_S_S_S_P24curandStatePhilox4_32_10fffffS_S_S_S_S_S_S_fffffffffffffffffiiiiiifffiS_fiffffffiiiii_param_57,
	.param .u32 _Z31svpf_fully_fused_step_v2_kernelPfS_S_S_S_S_P24curandStatePhilox4_32_10fffffS_S_S_S_S_S_S_fffffffffffffffffiiiiiifffiS_fiffffffiiiii_param_58,
	.param .u32 _Z31svpf_fully_fused_step_v2_kernelPfS_S_S_S_S_P24curandStatePhilox4_32_10fffffS_S_S_S_S_S_S_fffffffffffffffffiiiiiifffiS_fiffffffiiiii_param_59
)
{
	.reg .pred 	%p<336>;
	.reg .b32 	%r<1394>;
	.reg .b32 	%f<2896>;
	.reg .b64 	%rd<48>;
	// demoted variable
	.shared .align 4 .f32 _ZZ31svpf_fully_fused_step_v2_kernelPfS_S_S_S_S_P24curandStatePhilox4_32_10fffffS_S_S_S_S_S_S_fffffffffffffffffiiiiiifffiS_fiffffffiiiiiE13sh_guide_mean;
	// demoted variable
	.shared .align 4 .f32 _ZZ31svpf_fully_fused_step_v2_kernelPfS_S_S_S_S_P24curandStatePhilox4_32_10fffffS_S_S_S_S_S_S_fffffffffffffffffiiiiiifffiS_fiffffffiiiiiE12sh_guide_var;
	// demoted variable
	.shared .align 4 .f32 _ZZ31svpf_fully_fused_step_v2_kernelPfS_S_S_S_S_P24curandStatePhilox4_32_10fffffS_S_S_S_S_S_S_fffffffffffffffffiiiiiifffiS_fiffffffiiiiiE17sh_guide_strength;
	// demoted variable
	.shared .align 4 .f32 _ZZ31svpf_fully_fused_step_v2_kernelPfS_S_S_S_S_P24curandStatePhilox4_32_10fffffS_S_S_S_S_S_S_fffffffffffffffffiiiiiifffiS_fiffffffiiiiiE12sh_bandwidth;
	// demoted variable
	.shared .align 4 .f32 _ZZ31svpf_fully_fused_step_v2_kernelPfS_S_S_S_S_P24curandStatePhilox4_32_10fffffS_S_S_S_S_S_S_fffffffffffffffffiiiiiifffiS_fiffffffiiiiiE18sh_effective_sigma;
	// demoted variable
	.shared .align 4 .f32 _ZZ31svpf_fully_fused_step_v2_kernelPfS_S_S_S_S_P24curandStatePhilox4_32_10fffffS_S_S_S_S_S_S_fffffffffffffffffiiiiiifffiS_fiffffffiiiiiE15sh_effective_mu;
	// demoted variable
	.shared .align 4 .f32 _ZZ31svpf_fully_fused_step_v2_kernelPfS_S_S_S_S_P24curandStatePhilox4_32_10fffffS_S_S_S_S_S_S_fffffffffffffffffiiiiiifffiS_fiffffffiiiiiE9sh_mean_h;
	ld.param.u64 	%rd10, [_Z31svpf_fully_fused_step_v2_kernelPfS_S_S_S_S_P24curandStatePhilox4_32_10fffffS_S_S_S_S_S_S_fffffffffffffffffiiiiiifffiS_fiffffffiiiii_param_0];
	ld.param.u64 	%rd11, [_Z31svpf_fully_fused_step_v2_kernelPfS_S_S_S_S_P24curandStatePhilox4_32_10fffffS_S_S_S_S_S_S_fffffffffffffffffiiiiiifffiS_fiffffffiiiii_param_1];
	ld.param.u64 	%rd12, [_Z31svpf_fully_fused_step_v2_kernelPfS_S_S_S_S_P24curandStatePhilox4_32_10fffffS_S_S_S_S_S_S_fffffffffffffffffiiiiiifffiS_fiffffffiiiii_param_2];
	ld.param.u64 	%rd13, [_Z31svpf_fully_fused_step_v2_kernelPfS_S_S_S_S_P24curandStatePhilox4_32_10fffffS_S_S_S_S_S_S_fffffffffffffffffiiiiiifffiS_fiffffffiiiii_param_3];
	ld.param.u64 	%rd14, [_Z31svpf_fully_fused_step_v2_kernelPfS_S_S_S_S_P24curandStatePhilox4_32_10fffffS_S_S_S_S_S_S_fffffffffffffffffiiiiiifffiS_fiffffffiiiii_param_4];
	ld.param.u64 	%rd15, [_Z31svpf_fully_fused_step_v2_kernelPfS_S_S_S_S_P24curandStatePhilox4_32_10fffffS_S_S_S_S_S_S_fffffffffffffffffiiiiiifffiS_fiffffffiiiii_param_5];
	ld.param.u64 	%rd16, [_Z31svpf_fully_fused_step_v2_kernelPfS_S_S_S_S_P24curandStatePhilox4_32_10fffffS_S_S_S_S_S_S_fffffffffffffffffiiiiiifffiS_fiffffffiiiii_param_6];
	ld.param.f32 	%f786, [_Z31svpf_fully_fused_step_v2_kernelPfS_S_S_S_S_P24curandStatePhilox4_32_10fffffS_S_S_S_S_S_S_fffffffffffffffffiiiiiifffiS_fiffffffiiiii_param_7];
	ld.param.f32 	%f787, [_Z31svpf_fully_fused_step_v2_kernelPfS_S_S_S_S_P24curandStatePhilox4_32_10fffffS_S_S_S_S_S_S_fffffffffffffffffiiiiiifffiS_fiffffffiiiii_param_8];
	ld.param.u64 	%rd22, [_Z31svpf_fully_fused_step_v2_kernelPfS_S_S_S_S_P24curandStatePhilox4_32_10fffffS_S_S_S_S_S_S_fffffffffffffffffiiiiiifffiS_fiffffffiiiii_param_17];
	ld.param.u64 	%rd23, [_Z31svpf_fully_fused_step_v2_kernelPfS_S_S_S_S_P24curandStatePhilox4_32_10fffffS_S_S_S_S_S_S_fffffffffffffffffiiiiiifffiS_fiffffffiiiii_param_18];
	ld.param.f32 	%f2721, [_Z31svpf_fully_fused_step_v2_kernelPfS_S_S_S_S_P24curandStatePhilox4_32_10fffffS_S_S_S_S_S_S_fffffffffffffffffiiiiiifffiS_fiffffffiiiii_param_19];
	ld.param.f32 	%f792, [_Z31svpf_fully_fused_step_v2_kernelPfS_S_S_S_S_P24curandStatePhilox4_32_10fffffS_S_S_S_S_S_S_fffffffffffffffffiiiiiifffiS_fiffffffiiiii_param_20];
	ld.param.f32 	%f793, [_Z31svpf_fully_fused_step_v2_kernelPfS_S_S_S_S_P24curandStatePhilox4_32_10fffffS_S_S_S_S_S_S_fffffffffffffffffiiiiiifffiS_fiffffffiiiii_param_21];
	ld.param.f32 	%f794, [_Z31svpf_fully_fused_step_v2_kernelPfS_S_S_S_S_P24curandStatePhilox4_32_10fffffS_S_S_S_S_S_S_fffffffffffffffffiiiiiifffiS_fiffffffiiiii_param_22];
	ld.param.f32 	%f795, [_Z31svpf_fully_fused_step_v2_kernelPfS_S_S_S_S_P24curandStatePhilox4_32_10fffffS_S_S_S_S_S_S_fffffffffffffffffiiiiiifffiS_fiffffffiiiii_param_23];
	ld.param.f32 	%f796, [_Z31svpf_fully_fused_step_v2_kernelPfS_S_S_S_S_P24curandStatePhilox4_32_10fffffS_S_S_S_S_S_S_fffffffffffffffffiiiiiifffiS_fiffffffiiiii_param_24];
	ld.param.f32 	%f797, [_Z31svpf_fully_fused_step_v2_kernelPfS_S_S_S_S_P24curandStatePhilox4_32_10fffffS_S_S_S_S_S_S_fffffffffffffffffiiiiiifffiS_fiffffffiiiii_param_25];
	ld.param.f32 	%f798, [_Z31svpf_fully_fused_step_v2_kernelPfS_S_S_S_S_P24curandStatePhilox4_32_10fffffS_S_S_S_S_S_S_fffffffffffffffffiiiiiifffiS_fiffffffiiiii_param_26];
	ld.param.f32 	%f799, [_Z31svpf_fully_fused_step_v2_kernelPfS_S_S_S_S_P24curandStatePhilox4_32_10fffffS_S_S_S_S_S_S_fffffffffffffffffiiiiiifffiS_fiffffffiiiii_param_27];
	ld.param.f32 	%f800, [_Z31svpf_fully_fused_step_v2_kernelPfS_S_S_S_S_P24curandStatePhilox4_32_10fffffS_S_S_S_S_S_S_fffffffffffffffffiiiiiifffiS_fiffffffiiiii_param_28];
	ld.param.f32 	%f801, [_Z31svpf_fully_fused_step_v2_kernelPfS_S_S_S_S_P24curandStatePhilox4_32_10fffffS_S_S_S_S_S_S_fffffffffffffffffiiiiiifffiS_fiffffffiiiii_param_29];
	ld.param.f32 	%f802, [_Z31svpf_fully_fused_step_v2_kernelPfS_S_S_S_S_P24curandStatePhilox4_32_10fffffS_S_S_S_S_S_S_fffffffffffffffffiiiiiifffiS_fiffffffiiiii_param_30];
	ld.param.f32 	%f803, [_Z31svpf_fully_fused_step_v2_kernelPfS_S_S_S_S_P24curandStatePhilox4_32_10fffffS_S_S_S_S_S_S_fffffffffffffffffiiiiiifffiS_fiffffffiiiii_param_31];
	ld.param.f32 	%f804, [_Z31svpf_fully_fused_step_v2_kernelPfS_S_S_S_S_P24curandStatePhilox4_32_10fffffS_S_S_S_S_S_S_fffffffffffffffffiiiiiifffiS_fiffffffiiiii_param_32];
	ld.param.f32 	%f2723, [_Z31svpf_fully_fused_step_v2_kernelPfS_S_S_S_S_P24curandStatePhilox4_32_10fffffS_S_S_S_S_S_S_fffffffffffffffffiiiiiifffiS_fiffffffiiiii_param_33];
	ld.param.f32 	%f806, [_Z31svpf_fully_fused_step_v2_kernelPfS_S_S_S_S_P24curandStatePhilox4_32_10fffffS_S_S_S_S_S_S_fffffffffffffffffiiiiiifffiS_fiffffffiiiii_param_34];
	ld.param.f32 	%f807, [_Z31svpf_fully_fused_step_v2_kernelPfS_S_S_S_S_P24curandStatePhilox4_32_10fffffS_S_S_S_S_S_S_fffffffffffffffffiiiiiifffiS_fiffffffiiiii_param_35];
	ld.param.u32 	%r338, [_Z31svpf_fully_fused_step_v2_kernelPfS_S_S_S_S_P24curandStatePhilox4_32_10fffffS_S_S_S_S_S_S_fffffffffffffffffiiiiiifffiS_fiffffffiiiii_param_36];
	ld.param.u32 	%r339, [_Z31svpf_fully_fused_step_v2_kernelPfS_S_S_S_S_P24curandStatePhilox4_32_10fffffS_S_S_S_S_S_S_fffffffffffffffffiiiiiifffiS_fiffffffiiiii_param_37];
	ld.param.u32 	%r340, [_Z31svpf_fully_fused_step_v2_kernelPfS_S_S_S_S_P24curandStatePhilox4_32_10fffffS_S_S_S_S_S_S_fffffffffffffffffiiiiiifffiS_fiffffffiiiii_param_38];
	ld.param.u32 	%r341, [_Z31svpf_fully_fused_step_v2_kernelPfS_S_S_S_S_P24curandStatePhilox4_32_10fffffS_S_S_S_S_S_S_fffffffffffffffffiiiiiifffiS_fiffffffiiiii_param_39];
	ld.param.u32 	%r342, [_Z31svpf_fully_fused_step_v2_kernelPfS_S_S_S_S_P24curandStatePhilox4_32_10fffffS_S_S_S_S_S_S_fffffffffffffffffiiiiiifffiS_fiffffffiiiii_param_40];
	ld.param.u64 	%rd24, [_Z31svpf_fully_fused_step_v2_kernelPfS_S_S_S_S_P24curandStatePhilox4_32_10fffffS_S_S_S_S_S_S_fffffffffffffffffiiiiiifffiS_fiffffffiiiii_param_46];
	ld.param.f32 	%f812, [_Z31svpf_fully_fused_step_v2_kernelPfS_S_S_S_S_P24curandStatePhilox4_32_10fffffS_S_S_S_S_S_S_fffffffffffffffffiiiiiifffiS_fiffffffiiiii_param_49];
	ld.param.f32 	%f813, [_Z31svpf_fully_fused_step_v2_kernelPfS_S_S_S_S_P24curandStatePhilox4_32_10fffffS_S_S_S_S_S_S_fffffffffffffffffiiiiiifffiS_fiffffffiiiii_param_50];
	ld.param.f32 	%f814, [_Z31svpf_fully_fused_step_v2_kernelPfS_S_S_S_S_P24curandStatePhilox4_32_10fffffS_S_S_S_S_S_S_fffffffffffffffffiiiiiifffiS_fiffffffiiiii_param_51];
	ld.param.f32 	%f815, [_Z31svpf_fully_fused_step_v2_kernelPfS_S_S_S_S_P24curandStatePhilox4_32_10fffffS_S_S_S_S_S_S_fffffffffffffffffiiiiiifffiS_fiffffffiiiii_param_52];
	ld.param.f32 	%f816, [_Z31svpf_fully_fused_step_v2_kernelPfS_S_S_S_S_P24curandStatePhilox4_32_10fffffS_S_S_S_S_S_S_fffffffffffffffffiiiiiifffiS_fiffffffiiiii_param_53];
	ld.param.f32 	%f817, [_Z31svpf_fully_fused_step_v2_kernelPfS_S_S_S_S_P24curandStatePhilox4_32_10fffffS_S_S_S_S_S_S_fffffffffffffffffiiiiiifffiS_fiffffffiiiii_param_54];
	ld.param.u32 	%r346, [_Z31svpf_fully_fused_step_v2_kernelPfS_S_S_S_S_P24curandStatePhilox4_32_10fffffS_S_S_S_S_S_S_fffffffffffffffffiiiiiifffiS_fiffffffiiiii_param_55];
	ld.param.u32 	%r347, [_Z31svpf_fully_fused_step_v2_kernelPfS_S_S_S_S_P24curandStatePhilox4_32_10fffffS_S_S_S_S_S_S_fffffffffffffffffiiiiiifffiS_fiffffffiiiii_param_56];
	ld.param.u32 	%r348, [_Z31svpf_fully_fused_step_v2_kernelPfS_S_S_S_S_P24curandStatePhilox4_32_10fffffS_S_S_S_S_S_S_fffffffffffffffffiiiiiifffiS_fiffffffiiiii_param_57];
	ld.param.u32 	%r349, [_Z31svpf_fully_fused_step_v2_kernelPfS_S_S_S_S_P24curandStatePhilox4_32_10fffffS_S_S_S_S_S_S_fffffffffffffffffiiiiiifffiS_fiffffffiiiii_param_58];
	ld.param.u32 	%r350, [_Z31svpf_fully_fused_step_v2_kernelPfS_S_S_S_S_P24curandStatePhilox4_32_10fffffS_S_S_S_S_S_S_fffffffffffffffffiiiiiifffiS_fiffffffiiiii_param_59];
	cvta.to.global.u64 	%rd1, %rd23;
	cvta.to.global.u64 	%rd2, %rd22;
	cvta.to.global.u64 	%rd3, %rd24;
	mov.u32 	%r1, %tid.x;
	setp.ge.s32 	%p1, %r1, %r349;
	@%p1 bra 	$L__BB0_401;
	shl.b32 	%r2, %r349, 3;
	shl.b32 	%r3, %r349, 2;
	cvt.rn.f32.u32 	%f1, %r349;
	rcp.rn.f32 	%f2, %f1;
	setp.ne.s32 	%p2, %r1, 0;
	@%p2 bra 	$L__BB0_14;
	ld.param.u32 	%r1192, [_Z31svpf_fully_fused_step_v2_kernelPfS_S_S_S_S_P24curandStatePhilox4_32_10fffffS_S_S_S_S_S_S_fffffffffffffffffiiiiiifffiS_fiffffffiiiii_param_45];
	setp.eq.s32 	%p3, %r1192, 0;
	mov.f32 	%f2717, %f793;
	@%p3 bra 	$L__BB0_4;
	ld.global.f32 	%f2717, [%rd3];
$L__BB0_4:
	st.shared.f32 	[_ZZ31svpf_fully_fused_step_v2_kernelPfS_S_S_S_S_P24curandStatePhilox4_32_10fffffS_S_S_S_S_S_S_fffffffffffffffffiiiiiifffiS_fiffffffiiiiiE15sh_effective_mu], %f2717;
	ld.global.f32 	%f2719, [%rd2];
	ld.global.f32 	%f2718, [%rd1];
	setp.geu.f32 	%p4, %f2718, 0f358637BD;
	@%p4 bra 	$L__BB0_6;
	mul.f32 	%f818, %f792, %f792;
	mul.f32 	%f819, %f2721, %f2721;
	mov.f32 	%f820, 0f3F800000;
	sub.f32 	%f821, %f820, %f819;
	div.rn.f32 	%f2718, %f818, %f821;
	mov.f32 	%f2719, %f793;
$L__BB0_6:
	ld.param.u32 	%r1194, [_Z31svpf_fully_fused_step_v2_kernelPfS_S_S_S_S_P24curandStatePhilox4_32_10fffffS_S_S_S_S_S_S_fffffffffffffffffiiiiiifffiS_fiffffffiiiii_param_48];
	setp.eq.s32 	%p5, %r1194, 0;
	setp.lt.s32 	%p6, %r350, 1;
	or.pred  	%p7, %p5, %p6;
	mov.f32 	%f2720, 0f3F800000;
	@%p7 bra 	$L__BB0_9;
	ld.param.f32 	%f2708, [_Z31svpf_fully_fused_step_v2_kernelPfS_S_S_S_S_P24curandStatePhilox4_32_10fffffS_S_S_S_S_S_S_fffffffffffffffffiiiiiifffiS_fiffffffiiiii_param_10];
	max.f32 	%f824, %f2708, 0f38D1B717;
	abs.f32 	%f825, %f786;
	div.rn.f32 	%f10, %f825, %f824;
	setp.leu.f32 	%p8, %f10, %f812;
	@%p8 bra 	$L__BB0_9;
	sub.f32 	%f826, %f10, %f812;
	div.rn.f32 	%f827, %f826, 0f40400000;
	min.f32 	%f828, %f827, 0f3F800000;
	add.f32 	%f829, %f813, 0fBF800000;
	fma.rn.f32 	%f2720, %f829, %f828, 0f3F800000;
$L__BB0_9:
	mul.f32 	%f830, %f792, %f2720;
	st.shared.f32 	[_ZZ31svpf_fully_fused_step_v2_kernelPfS_S_S_S_S_P24curandStatePhilox4_32_10fffffS_S_S_S_S_S_S_fffffffffffffffffiiiiiifffiS_fiffffffiiiiiE18sh_effective_sigma], %f830;
	setp.eq.s32 	%p9, %r338, 0;
	@%p9 bra 	$L__BB0_13;
	ld.param.f32 	%f2709, [_Z31svpf_fully_fused_step_v2_kernelPfS_S_S_S_S_P24curandStatePhilox4_32_10fffffS_S_S_S_S_S_S_fffffffffffffffffiiiiiifffiS_fiffffffiiiii_param_10];
	sub.f32 	%f831, %f2719, %f2717;
	fma.rn.f32 	%f832, %f2721, %f831, %f2717;
	mul.f32 	%f833, %f2721, %f2721;
	mul.f32 	%f834, %f833, %f2718;
	fma.rn.f32 	%f835, %f792, %f792, %f834;
	fma.rn.f32 	%f836, %f786, %f786, 0f322BCC77;
	setp.lt.f32 	%p10, %f836, 0f00800000;
	mul.f32 	%f837, %f836, 0f4B000000;
	selp.f32 	%f838, %f837, %f836, %p10;
	selp.f32 	%f839, 0fC1B80000, 0f00000000, %p10;
	mov.b32 	%r351, %f838;
	add.s32 	%r352, %r351, -1059760811;
	and.b32  	%r353, %r352, -8388608;
	sub.s32 	%r354, %r351, %r353;
	mov.b32 	%f840, %r354;
	cvt.rn.f32.s32 	%f841, %r353;
	fma.rn.f32 	%f842, %f841, 0f34000000, %f839;
	add.f32 	%f843, %f840, 0fBF800000;
	fma.rn.f32 	%f844, %f843, 0fBE055027, 0f3E1039F6;
	fma.rn.f32 	%f845, %f844, %f843, 0fBDF8CDCC;
	fma.rn.f32 	%f846, %f845, %f843, 0f3E0F2955;
	fma.rn.f32 	%f847, %f846, %f843, 0fBE2AD8B9;
	fma.rn.f32 	%f848, %f847, %f843, 0f3E4CED0B;
	fma.rn.f32 	%f849, %f848, %f843, 0fBE7FFF22;
	fma.rn.f32 	%f850, %f849, %f843, 0f3EAAAA78;
	fma.rn.f32 	%f851, %f850, %f843, 0fBF000000;
	mul.f32 	%f852, %f843, %f851;
	fma.rn.f32 	%f853, %f852, %f843, %f843;
	fma.rn.f32 	%f854, %f842, 0f3F317218, %f853;
	setp.gt.u32 	%p11, %r351, 2139095039;
	fma.rn.f32 	%f855, %f838, 0f7F800000, 0f7F800000;
	selp.f32 	%f856, %f855, %f854, %p11;
	setp.eq.f32 	%p12, %f838, 0f00000000;
	selp.f32 	%f857, 0fFF800000, %f856, %p12;
	add.f32 	%f858, %f835, 0f40DDC28F;
	add.f32 	%f859, %f858, 0f322BCC77;
	div.rn.f32 	%f860, %f835, %f859;
	add.f32 	%f861, %f832, 0fBFA28F5C;
	sub.f32 	%f862, %f857, %f861;
	fma.rn.f32 	%f863, %f862, %f860, %f832;
	st.shared.f32 	[_ZZ31svpf_fully_fused_step_v2_kernelPfS_S_S_S_S_P24curandStatePhilox4_32_10fffffS_S_S_S_S_S_S_fffffffffffffffffiiiiiifffiS_fiffffffiiiiiE13sh_guide_mean], %f863;
	mov.f32 	%f864, 0f3F800000;
	sub.f32 	%f865, %f864, %f860;
	mul.f32 	%f866, %f835, %f865;
	st.shared.f32 	[_ZZ31svpf_fully_fused_step_v2_kernelPfS_S_S_S_S_P24curandStatePhilox4_32_10fffffS_S_S_S_S_S_S_fffffffffffffffffiiiiiifffiS_fiffffffiiiiiE12sh_guide_var], %f866;
	st.global.f32 	[%rd2], %f863;
	st.global.f32 	[%rd1], %f866;
	max.f32 	%f867, %f2709, 0f38D1B717;
	abs.f32 	%f868, %f786;
	div.rn.f32 	%f13, %f868, %f867;
	setp.leu.f32 	%p13, %f13, %f804;
	@%p13 bra 	$L__BB0_12;
	sub.f32 	%f869, %f13, %f804;
	div.rn.f32 	%f870, %f869, 0f40400000;
	min.f32 	%f871, %f870, 0f3F800000;
	sub.f32 	%f872, %f803, %f802;
	fma.rn.f32 	%f873, %f872, %f871, %f802;
	st.shared.f32 	[_ZZ31svpf_fully_fused_step_v2_kernelPfS_S_S_S_S_P24curandStatePhilox4_32_10fffffS_S_S_S_S_S_S_fffffffffffffffffiiiiiifffiS_fiffffffiiiiiE17sh_guide_strength], %f873;
	bra.uni 	$L__BB0_14;
$L__BB0_12:
	st.shared.f32 	[_ZZ31svpf_fully_fused_step_v2_kernelPfS_S_S_S_S_P24curandStatePhilox4_32_10fffffS_S_S_S_S_S_S_fffffffffffffffffiiiiiifffiS_fiffffffiiiiiE17sh_guide_strength], %f802;
	bra.uni 	$L__BB0_14;
$L__BB0_13:
	ld.param.f32 	%f2706, [_Z31svpf_fully_fused_step_v2_kernelPfS_S_S_S_S_P24curandStatePhilox4_32_10fffffS_S_S_S_S_S_S_fffffffffffffffffiiiiiifffiS_fiffffffiiiii_param_9];
	st.shared.f32 	[_ZZ31svpf_fully_fused_step_v2_kernelPfS_S_S_S_S_P24curandStatePhilox4_32_10fffffS_S_S_S_S_S_S_fffffffffffffffffiiiiiifffiS_fiffffffiiiiiE13sh_guide_mean], %f2706;
	mov.b32 	%r355, 1065353216;
	st.shared.u32 	[_ZZ31svpf_fully_fused_step_v2_kernelPfS_S_S_S_S_P24curandStatePhilox4_32_10fffffS_S_S_S_S_S_S_fffffffffffffffffiiiiiifffiS_fiffffffiiiiiE12sh_guide_var], %r355;
	mov.b32 	%r356, 0;
	st.shared.u32 	[_ZZ31svpf_fully_fused_step_v2_kernelPfS_S_S_S_S_P24curandStatePhilox4_32_10fffffS_S_S_S_S_S_S_fffffffffffffffffiiiiiifffiS_fiffffffiiiiiE17sh_guide_strength], %r356;
$L__BB0_14:
	mov.u32 	%r358, smem;
	add.s32 	%r4, %r358, %r3;
	add.s32 	%r5, %r4, %r3;
	bar.sync 	0;
	ld.shared.f32 	%f14, [_ZZ31svpf_fully_fused_step_v2_kernelPfS_S_S_S_S_P24curandStatePhilox4_32_10fffffS_S_S_S_S_S_S_fffffffffffffffffiiiiiifffiS_fiffffffiiiiiE15sh_effective_mu];
	ld.shared.f32 	%f2722, [_ZZ31svpf_fully_fused_step_v2_kernelPfS_S_S_S_S_P24curandStatePhilox4_32_10fffffS_S_S_S_S_S_S_fffffffffffffffffiiiiiifffiS_fiffffffiiiiiE18sh_effective_sigma];
	ld.shared.f32 	%f16, [_ZZ31svpf_fully_fused_step_v2_kernelPfS_S_S_S_S_P24curandStatePhilox4_32_10fffffS_S_S_S_S_S_S_fffffffffffffffffiiiiiifffiS_fiffffffiiiiiE13sh_guide_mean];
	ld.shared.f32 	%f17, [_ZZ31svpf_fully_fused_step_v2_kernelPfS_S_S_S_S_P24curandStatePhilox4_32_10fffffS_S_S_S_S_S_S_fffffffffffffffffiiiiiifffiS_fiffffffiiiiiE17sh_guide_strength];
	mul.f32 	%f874, %f2722, %f2722;
	rcp.rn.f32 	%f18, %f874;
	cvta.to.global.u64 	%rd25, %rd10;
	mul.wide.u32 	%rd26, %r1, 4;
	add.s64 	%rd4, %rd25, %rd26;
	ld.global.f32 	%f19, [%rd4];
	mul.f32 	%f875, %f19, 0f3F000000;
	fma.rn.f32 	%f876, %f875, 0f3BBB989D, 0f3F000000;
	cvt.sat.f32.f32 	%f877, %f876;
	mov.f32 	%f878, 0f4B400001;
	mov.f32 	%f879, 0f437C0000;
	fma.rm.f32 	%f880, %f877, %f879, %f878;
	add.f32 	%f881, %f880, 0fCB40007F;
	neg.f32 	%f882, %f881;
	fma.rn.f32 	%f883, %f875, 0f3FB8AA3B, %f882;
	fma.rn.f32 	%f884, %f875, 0f32A57060, %f883;
	mov.b32 	%r359, %f880;
	shl.b32 	%r360, %r359, 23;
	mov.b32 	%f885, %r360;
	ex2.approx.ftz.f32 	%f886, %f884;
	mul.f32 	%f887, %f787, %f797;
	fma.rn.f32 	%f888, %f886, %f885, 0f322BCC77;
	div.rn.f32 	%f20, %f887, %f888;
	sub.f32 	%f21, %f19, %f14;
	fma.rn.f32 	%f889, %f2721, %f21, %f14;
	add.f32 	%f890, %f889, %f20;
	shl.b32 	%r361, %r1, 2;
	add.s32 	%r362, %r5, %r361;
	st.shared.f32 	[%r362], %f890;
	bar.sync 	0;
	max.f32 	%f891, %f798, %f799;
	setp.leu.f32 	%p14, %f891, 0f00000000;
	@%p14 bra 	$L__BB0_16;
	shl.b32 	%r363, %r1, 1;
	and.b32  	%r364, %r363, 30;
	cvt.rn.f32.u32 	%f892, %r364;
	div.rn.f32 	%f893, %f892, 0f41700000;
	add.f32 	%f894, %f893, 0fBF800000;
	fma.rn.f32 	%f895, %f894, %f798, %f2721;
	max.f32 	%f896, %f895, 0f3F4CCCCD;
	min.f32 	%f2721, %f896, 0f3F7FBE77;
	fma.rn.f32 	%f897, %f894, %f799, 0f3F800000;
	mul.f32 	%f2722, %f897, %f2722;
$L__BB0_16:
	abs.f32 	%f898, %f797;
	setp.gt.f32 	%p15, %f898, 0f358637BD;
	selp.f32 	%f899, %f20, 0f00000000, %p15;
	fma.rn.f32 	%f900, %f21, %f2721, %f14;
	add.f32 	%f26, %f899, %f900;
	cvta.to.global.u64 	%rd27, %rd16;
	mul.wide.u32 	%rd28, %r1, 64;
	add.s64 	%rd5, %rd27, %rd28;
	ld.global.v4.u32 	{%r6, %r9, %r8, %r7}, [%rd5+16];
	ld.global.u32 	%r10, [%rd5];
	add.s32 	%r1336, %r10, 1;
	setp.eq.s32 	%p16, %r1336, 0;
	st.global.u32 	[%rd5], %r1336;
	@%p16 bra 	$L__BB0_18;
	ld.global.u32 	%r1325, [%rd5+4];
	bra.uni 	$L__BB0_21;
$L__BB0_18:
	ld.global.u32 	%r365, [%rd5+4];
	add.s32 	%r1325, %r365, 1;
	setp.ne.s32 	%p17, %r1325, 0;
	st.global.u32 	[%rd5+4], %r1325;
	@%p17 bra 	$L__BB0_21;
	ld.global.u32 	%r367, [%rd5+8];
	add.s32 	%r368, %r367, 1;
	setp.ne.s32 	%p18, %r368, 0;
	st.global.u32 	[%rd5+8], %r368;
	mov.b32 	%r1325, 0;
	@%p18 bra 	$L__BB0_21;
	ld.global.u32 	%r370, [%rd5+12];
	add.s32 	%r371, %r370, 1;
	st.global.u32 	[%rd5+12], %r371;
$L__BB0_21:
	ld.global.v2.u32 	{%r1324, %r1323}, [%rd5+8];
	ld.global.v4.u32 	{%r17, %r18, %r19, %r372}, [%rd5+32];
	mov.b64 	%rd29, {%r19, %r372};
	mov.b32 	%r373, -766435501;
	mul.hi.u32 	%r374, %r373, %r1336;
	mul.lo.s32 	%r20, %r1336, -766435501;
	mov.b32 	%r375, -845247145;
	mul.hi.u32 	%r376, %r375, %r1324;
	mul.lo.s32 	%r377, %r1324, -845247145;
	xor.b32  	%r378, %r376, %r1325;
	xor.b32  	%r379, %r378, %r17;
	xor.b32  	%r380, %r1323, %r374;
	xor.b32  	%r381, %r380, %r18;
	add.s32 	%r21, %r17, -1640531527;
	add.s32 	%r22, %r18, -1150833019;
	mul.hi.u32 	%r382, %r373, %r379;
	mul.lo.s32 	%r383, %r379, -766435501;
	mul.hi.u32 	%r384, %r375, %r381;
	mul.lo.s32 	%r385, %r381, -845247145;
	xor.b32  	%r386, %r377, %r384;
	xor.b32  	%r387, %r386, %r21;
	xor.b32  	%r388, %r382, %r20;
	xor.b32  	%r389, %r388, %r22;
	add.s32 	%r23, %r17, 1013904242;
	add.s32 	%r24, %r18, 1993301258;
	mul.hi.u32 	%r390, %r373, %r387;
	mul.lo.s32 	%r391, %r387, -766435501;
	mul.hi.u32 	%r392, %r375, %r389;
	mul.lo.s32 	%r393, %r389, -845247145;
	xor.b32  	%r394, %r385, %r392;
	xor.b32  	%r395, %r394, %r23;
	xor.b32  	%r396, %r383, %r390;
	xor.b32  	%r397, %r396, %r24;
	add.s32 	%r25, %r17, -626627285;
	add.s32 	%r26, %r18, 842468239;
	mul.hi.u32 	%r398, %r373, %r395;
	mul.lo.s32 	%r399, %r395, -766435501;
	mul.hi.u32 	%r400, %r375, %r397;
	mul.lo.s32 	%r401, %r397, -845247145;
	xor.b32  	%r402, %r393, %r400;
	xor.b32  	%r403, %r402, %r25;
	xor.b32  	%r404, %r391, %r398;
	xor.b32  	%r405, %r404, %r26;
	add.s32 	%r27, %r17, 2027808484;
	add.s32 	%r28, %r18, -308364780;
	mul.hi.u32 	%r406, %r373, %r403;
	mul.lo.s32 	%r407, %r403, -766435501;
	mul.hi.u32 	%r408, %r375, %r405;
	mul.lo.s32 	%r409, %r405, -845247145;
	xor.b32  	%r410, %r401, %r408;
	xor.b32  	%r411, %r410, %r27;
	xor.b32  	%r412, %r399, %r406;
	xor.b32  	%r413, %r412, %r28;
	add.s32 	%r29, %r17, 387276957;
	add.s32 	%r30, %r18, -1459197799;
	mul.hi.u32 	%r414, %r373, %r411;
	mul.lo.s32 	%r415, %r411, -766435501;
	mul.hi.u32 	%r416, %r375, %r413;
	mul.lo.s32 	%r417, %r413, -845247145;
	xor.b32  	%r418, %r409, %r416;
	xor.b32  	%r419, %r418, %r29;
	xor.b32  	%r420, %r407, %r414;
	xor.b32  	%r421, %r420, %r30;
	add.s32 	%r31, %r17, -1253254570;
	add.s32 	%r32, %r18, 1684936478;
	mul.hi.u32 	%r422, %r373, %r419;
	mul.lo.s32 	%r423, %r419, -766435501;
	mul.hi.u32 	%r424, %r375, %r421;
	mul.lo.s32 	%r425, %r421, -845247145;
	xor.b32  	%r426, %r417, %r424;
	xor.b32  	%r427, %r426, %r31;
	xor.b32  	%r428, %r415, %r422;
	xor.b32  	%r429, %r428, %r32;
	add.s32 	%r33, %r17, 1401181199;
	add.s32 	%r34, %r18, 534103459;
	mul.hi.u32 	%r430, %r373, %r427;
	mul.lo.s32 	%r431, %r427, -766435501;
	mul.hi.u32 	%r432, %r375, %r429;
	mul.lo.s32 	%r433, %r429, -845247145;
	xor.b32  	%r434, %r425, %r432;
	xor.b32  	%r435, %r434, %r33;
	xor.b32  	%r436, %r423, %r430;
	xor.b32  	%r437, %r436, %r34;
	add.s32 	%r35, %r17, -239350328;
	add.s32 	%r36, %r18, -616729560;
	mul.hi.u32 	%r438, %r373, %r435;
	mul.lo.s32 	%r439, %r435, -766435501;
	mul.hi.u32 	%r440, %r375, %r437;
	mul.lo.s32 	%r441, %r437, -845247145;
	xor.b32  	%r442, %r433, %r440;
	xor.b32  	%r443, %r442, %r35;
	xor.b32  	%r444, %r431, %r438;
	xor.b32  	%r445, %r444, %r36;
	add.s32 	%r37, %r17, -1879881855;
	add.s32 	%r38, %r18, -1767562579;
	mul.hi.u32 	%r446, %r373, %r443;
	mul.lo.s32 	%r1329, %r443, -766435501;
	mul.hi.u32 	%r447, %r375, %r445;
	mul.lo.s32 	%r1327, %r445, -845247145;
	xor.b32  	%r448, %r441, %r447;
	xor.b32  	%r1326, %r448, %r37;
	xor.b32  	%r449, %r439, %r446;
	xor.b32  	%r1328, %r449, %r38;
	st.global.v4.u32 	[%rd5+16], {%r1326, %r1327, %r1328, %r1329};
	{ .reg .b32 tmp; mov.b64 {tmp, %r1322}, %rd29; }
	setp.eq.s32 	%p19, %r19, 1;
	@%p19 bra 	$L__BB0_25;
	setp.eq.s32 	%p20, %r19, 3;
	mov.u32 	%r1196, %r7;
	mov.u32 	%r1197, %r1326;
	@%p20 bra 	$L__BB0_26;
	setp.ne.s32 	%p21, %r19, 2;
	mov.u32 	%r1196, %r6;
	mov.u32 	%r1197, %r9;
	@%p21 bra 	$L__BB0_26;
	mov.u32 	%r1196, %r8;
	mov.u32 	%r1197, %r7;
	bra.uni 	$L__BB0_26;
$L__BB0_25:
	mov.u32 	%r1196, %r9;
	mov.u32 	%r1197, %r8;
$L__BB0_26:
	cvt.rn.f32.u32 	%f901, %r1196;
	fma.rn.f32 	%f902, %f901, 0f2F800000, 0f2F000000;
	cvt.rn.f32.u32 	%f903, %r1197;
	fma.rn.f32 	%f904, %f903, 0f30C90FDB, 0f30490FDB;
	setp.lt.f32 	%p22, %f902, 0f00800000;
	mul.f32 	%f905, %f902, 0f4B000000;
	selp.f32 	%f906, %f905, %f902, %p22;
	selp.f32 	%f907, 0fC1B80000, 0f00000000, %p22;
	mov.b32 	%r450, %f906;
	add.s32 	%r451, %r450, -1059760811;
	and.b32  	%r452, %r451, -8388608;
	sub.s32 	%r453, %r450, %r452;
	mov.b32 	%f908, %r453;
	cvt.rn.f32.s32 	%f909, %r452;
	fma.rn.f32 	%f910, %f909, 0f34000000, %f907;
	add.f32 	%f911, %f908, 0fBF800000;
	fma.rn.f32 	%f912, %f911, 0fBE055027, 0f3E1039F6;
	fma.rn.f32 	%f913, %f912, %f911, 0fBDF8CDCC;
	fma.rn.f32 	%f914, %f913, %f911, 0f3E0F2955;
	fma.rn.f32 	%f915, %f914, %f911, 0fBE2AD8B9;
	fma.rn.f32 	%f916, %f915, %f911, 0f3E4CED0B;
	fma.rn.f32 	%f917, %f916, %f911, 0fBE7FFF22;
	fma.rn.f32 	%f918, %f917, %f911, 0f3EAAAA78;
	fma.rn.f32 	%f919, %f918, %f911, 0fBF000000;
	mul.f32 	%f920, %f911, %f919;
	fma.rn.f32 	%f921, %f920, %f911, %f911;
	fma.rn.f32 	%f922, %f910, 0f3F317218, %f921;
	setp.gt.u32 	%p23, %r450, 2139095039;
	fma.rn.f32 	%f923, %f906, 0f7F800000, 0f7F800000;
	selp.f32 	%f924, %f923, %f922, %p23;
	setp.eq.f32 	%p24, %f906, 0f00000000;
	mul.f32 	%f925, %f924, 0fC0000000;
	selp.f32 	%f926, 0f7F800000, %f925, %p24;
	sqrt.rn.f32 	%f927, %f926;
	sin.approx.f32 	%f928, %f904;
	cos.approx.f32 	%f929, %f904;
	mul.f32 	%f27, %f927, %f928;
	mul.f32 	%f2879, %f927, %f929;
	add.s32 	%r1341, %r19, 1;
	st.global.u32 	[%rd5+40], %r1341;
	setp.eq.s32 	%p25, %r19, 3;
	@%p25 bra 	$L__BB0_30;
	setp.eq.s32 	%p26, %r19, 2;
	mov.u32 	%r1198, %r1328;
	@%p26 bra 	$L__BB0_31;
	setp.ne.s32 	%p27, %r19, 1;
	mov.u32 	%r1198, %r1326;
	@%p27 bra 	$L__BB0_31;
	mov.u32 	%r1198, %r1327;
	bra.uni 	$L__BB0_31;
$L__BB0_30:
	mov.u32 	%r1198, %r1329;
$L__BB0_31:
	setp.ne.s32 	%p28, %r1341, 4;
	@%p28 bra 	$L__BB0_37;
	add.s32 	%r1336, %r10, 2;
	st.global.u32 	[%rd5], %r1336;
	setp.ne.s32 	%p29, %r1336, 0;
	@%p29 bra 	$L__BB0_36;
	add.s32 	%r1325, %r1325, 1;
	setp.ne.s32 	%p30, %r1325, 0;
	st.global.u32 	[%rd5+4], %r1325;
	@%p30 bra 	$L__BB0_36;
	add.s32 	%r1324, %r1324, 1;
	setp.ne.s32 	%p31, %r1324, 0;
	st.global.u32 	[%rd5+8], %r1324;
	mov.b32 	%r1325, 0;
	@%p31 bra 	$L__BB0_36;
	add.s32 	%r1323, %r1323, 1;
	st.global.u32 	[%rd5+12], %r1323;
	mov.b32 	%r1324, 0;
	mov.u32 	%r1325, %r1324;
$L__BB0_36:
	mov.b32 	%r457, -766435501;
	mul.hi.u32 	%r458, %r457, %r1336;
	add.s32 	%r459, %r20, -766435501;
	mov.b32 	%r460, -845247145;
	mul.hi.u32 	%r461, %r460, %r1324;
	mul.lo.s32 	%r462, %r1324, -845247145;
	xor.b32  	%r463, %r461, %r1325;
	xor.b32  	%r464, %r463, %r17;
	xor.b32  	%r465, %r1323, %r458;
	xor.b32  	%r466, %r465, %r18;
	mul.hi.u32 	%r467, %r457, %r464;
	mul.lo.s32 	%r468, %r464, -766435501;
	mul.hi.u32 	%r469, %r460, %r466;
	mul.lo.s32 	%r470, %r466, -845247145;
	xor.b32  	%r471, %r462, %r469;
	xor.b32  	%r472, %r471, %r21;
	xor.b32  	%r473, %r467, %r459;
	xor.b32  	%r474, %r473, %r22;
	mul.hi.u32 	%r475, %r457, %r472;
	mul.lo.s32 	%r476, %r472, -766435501;
	mul.hi.u32 	%r477, %r460, %r474;
	mul.lo.s32 	%r478, %r474, -845247145;
	xor.b32  	%r479, %r470, %r477;
	xor.b32  	%r480, %r479, %r23;
	xor.b32  	%r481, %r468, %r475;
	xor.b32  	%r482, %r481, %r24;
	mul.hi.u32 	%r483, %r457, %r480;
	mul.lo.s32 	%r484, %r480, -766435501;
	mul.hi.u32 	%r485, %r460, %r482;
	mul.lo.s32 	%r486, %r482, -845247145;
	xor.b32  	%r487, %r478, %r485;
	xor.b32  	%r488, %r487, %r25;
	xor.b32  	%r489, %r476, %r483;
	xor.b32  	%r490, %r489, %r26;
	mul.hi.u32 	%r491, %r457, %r488;
	mul.lo.s32 	%r492, %r488, -766435501;
	mul.hi.u32 	%r493, %r460, %r490;
	mul.lo.s32 	%r494, %r490, -845247145;
	xor.b32  	%r495, %r486, %r493;
	xor.b32  	%r496, %r495, %r27;
	xor.b32  	%r497, %r484, %r491;
	xor.b32  	%r498, %r497, %r28;
	mul.hi.u32 	%r499, %r457, %r496;
	mul.lo.s32 	%r500, %r496, -766435501;
	mul.hi.u32 	%r501, %r460, %r498;
	mul.lo.s32 	%r502, %r498, -845247145;
	xor.b32  	%r503, %r494, %r501;
	xor.b32  	%r504, %r503, %r29;
	xor.b32  	%r505, %r492, %r499;
	xor.b32  	%r506, %r505, %r30;
	mul.hi.u32 	%r507, %r457, %r504;
	mul.lo.s32 	%r508, %r504, -766435501;
	mul.hi.u32 	%r509, %r460, %r506;
	mul.lo.s32 	%r510, %r506, -845247145;
	xor.b32  	%r511, %r502, %r509;
	xor.b32  	%r512, %r511, %r31;
	xor.b32  	%r513, %r500, %r507;
	xor.b32  	%r514, %r513, %r32;
	mul.hi.u32 	%r515, %r457, %r512;
	mul.lo.s32 	%r516, %r512, -766435501;
	mul.hi.u32 	%r517, %r460, %r514;
	mul.lo.s32 	%r518, %r514, -845247145;
	xor.b32  	%r519, %r510, %r517;
	xor.b32  	%r520, %r519, %r33;
	xor.b32  	%r521, %r508, %r515;
	xor.b32  	%r522, %r521, %r34;
	mul.hi.u32 	%r523, %r457, %r520;
	mul.lo.s32 	%r524, %r520, -766435501;
	mul.hi.u32 	%r525, %r460, %r522;
	mul.lo.s32 	%r526, %r522, -845247145;
	xor.b32  	%r527, %r518, %r525;
	xor.b32  	%r528, %r527, %r35;
	xor.b32  	%r529, %r516, %r523;
	xor.b32  	%r530, %r529, %r36;
	mul.hi.u32 	%r531, %r457, %r528;
	mul.lo.s32 	%r1329, %r528, -766435501;
	mul.hi.u32 	%r532, %r460, %r530;
	mul.lo.s32 	%r1327, %r530, -845247145;
	xor.b32  	%r533, %r526, %r532;
	xor.b32  	%r1326, %r533, %r37;
	xor.b32  	%r534, %r524, %r531;
	xor.b32  	%r1328, %r534, %r38;
	st.global.v4.u32 	[%rd5+16], {%r1326, %r1327, %r1328, %r1329};
	mov.b32 	%r1341, 0;
	st.global.u32 	[%rd5+40], %r1341;
$L__BB0_37:
	cvt.rn.f32.u32 	%f930, %r1198;
	fma.rn.f32 	%f931, %f930, 0f2F800000, 0f2F000000;
	setp.lt.f32 	%p32, %f931, %f800;
	selp.f32 	%f932, 0f3F800000, 0f00000000, %p32;
	add.f32 	%f933, %f801, 0fBF800000;
	fma.rn.f32 	%f934, %f933, %f932, 0f3F800000;
	mul.f32 	%f29, %f2722, %f934;
	setp.eq.s32 	%p33, %r339, 0;
	setp.eq.s32 	%p34, %r338, 0;
	or.pred  	%p35, %p34, %p33;
	@%p35 bra 	$L__BB0_41;
	ld.param.f32 	%f2710, [_Z31svpf_fully_fused_step_v2_kernelPfS_S_S_S_S_P24curandStatePhilox4_32_10fffffS_S_S_S_S_S_S_fffffffffffffffffiiiiiifffiS_fiffffffiiiii_param_10];
	max.f32 	%f935, %f2710, 0f38D1B717;
	abs.f32 	%f936, %f786;
	div.rn.f32 	%f30, %f936, %f935;
	setp.leu.f32 	%p36, %f30, %f807;
	@%p36 bra 	$L__BB0_40;
	sub.f32 	%f937, %f30, %f807;
	div.rn.f32 	%f938, %f937, 0f40400000;
	min.f32 	%f939, %f938, 0f3F800000;
	sub.f32 	%f940, %f806, %f2723;
	fma.rn.f32 	%f2723, %f940, %f939, %f2723;
$L__BB0_40:
	mov.f32 	%f941, 0f3F800000;
	sub.f32 	%f942, %f941, %f2723;
	mul.f32 	%f943, %f26, %f942;
	fma.rn.f32 	%f944, %f16, %f2723, %f943;
	fma.rn.f32 	%f2724, %f27, %f29, %f944;
	bra.uni 	$L__BB0_42;
$L__BB0_41:
	fma.rn.f32 	%f2724, %f27, %f29, %f26;
$L__BB0_42:
	max.f32 	%f945, %f2724, 0fC1700000;
	min.f32 	%f2881, %f945, 0f40A00000;
	cvta.to.global.u64 	%rd30, %rd11;
	mul.wide.u32 	%rd31, %r1, 4;
	add.s64 	%rd32, %rd30, %rd31;
	st.global.f32 	[%rd32], %f19;
	st.global.f32 	[%rd4], %f2881;
	bar.sync 	0;
	setp.leu.f32 	%p38, %f17, 0f00000000;
	or.pred  	%p39, %p34, %p38;
	@%p39 bra 	$L__BB0_47;
	setp.eq.s32 	%p40, %r340, 0;
	@%p40 bra 	$L__BB0_45;
	ld.param.f32 	%f2707, [_Z31svpf_fully_fused_step_v2_kernelPfS_S_S_S_S_P24curandStatePhilox4_32_10fffffS_S_S_S_S_S_S_fffffffffffffffffiiiiiifffiS_fiffffffiiiii_param_9];
	sub.f32 	%f946, %f16, %f2707;
	fma.rn.f32 	%f2725, %f17, %f946, %f2881;
	bra.uni 	$L__BB0_46;
$L__BB0_45:
	mov.f32 	%f947, 0f3F800000;
	sub.f32 	%f948, %f947, %f17;
	mul.f32 	%f949, %f948, %f2881;
	fma.rn.f32 	%f2725, %f16, %f17, %f949;
$L__BB0_46:
	max.f32 	%f950, %f2725, 0fC1700000;
	min.f32 	%f2881, %f950, 0f40A00000;
	st.global.f32 	[%rd4], %f2881;
$L__BB0_47:
	add.s32 	%r535, %r3, %r3;
	add.s32 	%r68, %r5, %r535;
	bar.sync 	0;
	shl.b32 	%r536, %r1, 2;
	mov.u32 	%r537, smem;
	add.s32 	%r69, %r537, %r536;
	st.shared.f32 	[%r69], %f2881;
	bar.sync 	0;
	mov.u32 	%r538, %ntid.x;
	add.s32 	%r539, %r538, 31;
	shr.u32 	%r70, %r539, 5;
	and.b32  	%r71, %r1, 31;
	ld.shared.f32 	%f951, [%r69];
	mov.b32 	%r540, %f951;
	shfl.sync.down.b32	%r541|%p41, %r540, 16, 31, -1;
	mov.b32 	%f952, %r541;
	add.f32 	%f953, %f951, %f952;
	mov.b32 	%r542, %f953;
	shfl.sync.down.b32	%r543|%p42, %r542, 8, 31, -1;
	mov.b32 	%f954, %r543;
	add.f32 	%f955, %f953, %f954;
	mov.b32 	%r544, %f955;
	shfl.sync.down.b32	%r545|%p43, %r544, 4, 31, -1;
	mov.b32 	%f956, %r545;
	add.f32 	%f957, %f955, %f956;
	mov.b32 	%r546, %f957;
	shfl.sync.down.b32	%r547|%p44, %r546, 2, 31, -1;
	mov.b32 	%f958, %r547;
	add.f32 	%f959, %f957, %f958;
	mov.b32 	%r548, %f959;
	shfl.sync.down.b32	%r549|%p45, %r548, 1, 31, -1;
	mov.b32 	%f960, %r549;
	add.f32 	%f42, %f959, %f960;
	setp.ne.s32 	%p46, %r71, 0;
	shr.u32 	%r550, %r1, 3;
	add.s32 	%r72, %r68, %r550;
	@%p46 bra 	$L__BB0_49;
	st.shared.f32 	[%r72], %f42;
$L__BB0_49:
	bar.sync 	0;
	setp.ge.u32 	%p47, %r1, %r70;
	shl.b32 	%r551, %r349, 4;
	add.s32 	%r73, %r69, %r551;
	mov.f32 	%f2728, 0f00000000;
	@%p47 bra 	$L__BB0_51;
	ld.shared.f32 	%f2728, [%r73];
$L__BB0_51:
	setp.gt.u32 	%p48, %r1, 31;
	@%p48 bra 	$L__BB0_53;
	mov.b32 	%r552, %f2728;
	shfl.sync.down.b32	%r553|%p49, %r552, 16, 31, -1;
	mov.b32 	%f962, %r553;
	add.f32 	%f963, %f2728, %f962;
	mov.b32 	%r554, %f963;
	shfl.sync.down.b32	%r555|%p50, %r554, 8, 31, -1;
	mov.b32 	%f964, %r555;
	add.f32 	%f965, %f963, %f964;
	mov.b32 	%r556, %f965;
	shfl.sync.down.b32	%r557|%p51, %r556, 4, 31, -1;
	mov.b32 	%f966, %r557;
	add.f32 	%f967, %f965, %f966;
	mov.b32 	%r558, %f967;
	shfl.sync.down.b32	%r559|%p52, %r558, 2, 31, -1;
	mov.b32 	%f968, %r559;
	add.f32 	%f969, %f967, %f968;
	mov.b32 	%r560, %f969;
	shfl.sync.down.b32	%r561|%p53, %r560, 1, 31, -1;
	mov.b32 	%f970, %r561;
	add.f32 	%f2728, %f969, %f970;
$L__BB0_53:
	setp.ne.s32 	%p54, %r1, 0;
	bar.sync 	0;
	@%p54 bra 	$L__BB0_55;
	mul.f32 	%f971, %f2, %f2728;
	st.shared.f32 	[_ZZ31svpf_fully_fused_step_v2_kernelPfS_S_S_S_S_P24curandStatePhilox4_32_10fffffS_S_S_S_S_S_S_fffffffffffffffffiiiiiifffiS_fiffffffiiiiiE9sh_mean_h], %f971;
$L__BB0_55:
	bar.sync 	0;
	ld.shared.f32 	%f972, [_ZZ31svpf_fully_fused_step_v2_kernelPfS_S_S_S_S_P24curandStatePhilox4_32_10fffffS_S_S_S_S_S_S_fffffffffffffffffiiiiiifffiS_fiffffffiiiiiE9sh_mean_h];
	ld.shared.f32 	%f973, [%r69];
	sub.f32 	%f974, %f973, %f972;
	mul.f32 	%f975, %f974, %f974;
	mov.b32 	%r562, %f975;
	shfl.sync.down.b32	%r563|%p56, %r562, 16, 31, -1;
	mov.b32 	%f976, %r563;
	add.f32 	%f977, %f975, %f976;
	mov.b32 	%r564, %f977;
	shfl.sync.down.b32	%r565|%p57, %r564, 8, 31, -1;
	mov.b32 	%f978, %r565;
	add.f32 	%f979, %f977, %f978;
	mov.b32 	%r566, %f979;
	shfl.sync.down.b32	%r567|%p58, %r566, 4, 31, -1;
	mov.b32 	%f980, %r567;
	add.f32 	%f981, %f979, %f980;
	mov.b32 	%r568, %f981;
	shfl.sync.down.b32	%r569|%p59, %r568, 2, 31, -1;
	mov.b32 	%f982, %r569;
	add.f32 	%f983, %f981, %f982;
	mov.b32 	%r570, %f983;
	shfl.sync.down.b32	%r571|%p60, %r570, 1, 31, -1;
	mov.b32 	%f984, %r571;
	add.f32 	%f47, %f983, %f984;
	@%p46 bra 	$L__BB0_57;
	st.shared.f32 	[%r72], %f47;
$L__BB0_57:
	setp.ge.u32 	%p61, %r1, %r70;
	bar.sync 	0;
	mov.f32 	%f2730, 0f00000000;
	@%p61 bra 	$L__BB0_59;
	ld.shared.f32 	%f2730, [%r73];
$L__BB0_59:
	setp.gt.u32 	%p62, %r1, 31;
	@%p62 bra 	$L__BB0_61;
	mov.b32 	%r572, %f2730;
	shfl.sync.down.b32	%r573|%p63, %r572, 16, 31, -1;
	mov.b32 	%f986, %r573;
	add.f32 	%f987, %f2730, %f986;
	mov.b32 	%r574, %f987;
	shfl.sync.down.b32	%r575|%p64, %r574, 8, 31, -1;
	mov.b32 	%f988, %r575;
	add.f32 	%f989, %f987, %f988;
	mov.b32 	%r576, %f989;
	shfl.sync.down.b32	%r577|%p65, %r576, 4, 31, -1;
	mov.b32 	%f990, %r577;
	add.f32 	%f991, %f989, %f990;
	mov.b32 	%r578, %f991;
	shfl.sync.down.b32	%r579|%p66, %r578, 2, 31, -1;
	mov.b32 	%f992, %r579;
	add.f32 	%f993, %f991, %f992;
	mov.b32 	%r580, %f993;
	shfl.sync.down.b32	%r581|%p67, %r580, 1, 31, -1;
	mov.b32 	%f994, %r581;
	add.f32 	%f2730, %f993, %f994;
$L__BB0_61:
	setp.ne.s32 	%p68, %r1, 0;
	bar.sync 	0;
	@%p68 bra 	$L__BB0_68;
	mul.f32 	%f996, %f2, %f2730;
	max.f32 	%f997, %f996, 0f358637BD;
	sqrt.rn.f32 	%f52, %f997;
	abs.f32 	%f53, %f1;
	setp.eq.s32 	%p69, %r349, 1;
	mov.f32 	%f2731, 0f3F800000;
	@%p69 bra 	$L__BB0_67;
	setp.num.f32 	%p70, %f53, %f53;
	@%p70 bra 	$L__BB0_65;
	mov.f32 	%f1053, 0fBE4CCCCD;
	add.rn.f32 	%f2731, %f1, %f1053;
	bra.uni 	$L__BB0_67;
$L__BB0_65:
	setp.lt.f32 	%p71, %f53, 0f00800000;
	mul.f32 	%f998, %f53, 0f4B800000;
	selp.f32 	%f999, %f998, %f53, %p71;
	mov.b32 	%r582, %f999;
	add.s32 	%r583, %r582, -1060439283;
	and.b32  	%r584, %r583, -8388608;
	sub.s32 	%r585, %r582, %r584;
	mov.b32 	%f1000, %r585;
	cvt.rn.f32.s32 	%f1001, %r584;
	selp.f32 	%f1002, 0fC1C00000, 0f00000000, %p71;
	fma.rn.f32 	%f1003, %f1001, 0f34000000, %f1002;
	add.f32 	%f1004, %f1000, 0fBF800000;
	add.f32 	%f1005, %f1000, 0f3F800000;
	rcp.approx.ftz.f32 	%f1006, %f1005;
	add.f32 	%f1007, %f1004, %f1004;
	mul.f32 	%f1008, %f1007, %f1006;
	mul.f32 	%f1009, %f1008, %f1008;
	neg.f32 	%f1010, %f1008;
	sub.f32 	%f1011, %f1004, %f1008;
	add.f32 	%f1012, %f1011, %f1011;
	fma.rn.f32 	%f1013, %f1010, %f1004, %f1012;
	mul.rn.f32 	%f1014, %f1006, %f1013;
	fma.rn.f32 	%f1015, %f1009, 0f3A2C32E4, 0f3B52E7DB;
	fma.rn.f32 	%f1016, %f1015, %f1009, 0f3C93BB73;
	fma.rn.f32 	%f1017, %f1016, %f1009, 0f3DF6384F;
	mul.rn.f32 	%f1018, %f1017, %f1009;
	fma.rn.f32 	%f1019, %f1008, 0f3FB8AA3B, %f1003;
	mul.f32 	%f1020, %f1018, 0f40400000;
	sub.f32 	%f1021, %f1003, %f1019;
	fma.rn.f32 	%f1022, %f1008, 0f3FB8AA3B, %f1021;
	fma.rn.f32 	%f1023, %f1014, 0f3FB8AA3B, %f1022;
	fma.rn.f32 	%f1024, %f1008, 0f32A55E34, %f1023;
	fma.rn.f32 	%f1025, %f1020, %f1014, %f1024;
	fma.rn.f32 	%f1026, %f1018, %f1008, %f1025;
	add.rn.f32 	%f1027, %f1019, %f1026;
	mov.f32 	%f1028, 0fBE4CCCCD;
	mul.rn.f32 	%f1029, %f1027, %f1028;
	cvt.rni.f32.f32 	%f1030, %f1029;
	sub.f32 	%f1031, %f1029, %f1030;
	neg.f32 	%f1032, %f1029;
	fma.rn.f32 	%f1033, %f1027, 0fBE4CCCCD, %f1032;
	neg.f32 	%f1034, %f1019;
	add.rn.f32 	%f1035, %f1027, %f1034;
	neg.f32 	%f1036, %f1035;
	add.rn.f32 	%f1037, %f1026, %f1036;
	fma.rn.f32 	%f1038, %f1037, 0fBE4CCCCD, %f1033;
	add.f32 	%f1039, %f1031, %f1038;
	setp.gt.f32 	%p72, %f1030, 0f00000000;
	selp.b32 	%r586, 0, -2097152000, %p72;
	setp.neu.f32 	%p73, %f53, 0f7F800000;
	setp.lt.f32 	%p74, %f1029, 0f00000000;
	selp.f32 	%f1040, 0f00000000, 0f7F800000, %p74;
	abs.f32 	%f1041, %f1029;
	setp.gt.f32 	%p75, %f1041, 0f43180000;
	cvt.rzi.s32.f32 	%r587, %f1030;
	shl.b32 	%r588, %r587, 23;
	sub.s32 	%r589, %r588, %r586;
	mov.b32 	%f1042, %r589;
	add.s32 	%r590, %r586, 2130706432;
	mov.b32 	%f1043, %r590;
	fma.rn.f32 	%f1044, %f1039, 0f391FCB8E, 0f3AAF85ED;
	fma.rn.f32 	%f1045, %f1044, %f1039, 0f3C1D9856;
	fma.rn.f32 	%f1046, %f1045, %f1039, 0f3D6357BB;
	fma.rn.f32 	%f1047, %f1046, %f1039, 0f3E75FDEC;
	fma.rn.f32 	%f1048, %f1047, %f1039, 0f3F317218;
	fma.rn.f32 	%f1049, %f1048, %f1039, 0f3F800000;
	mul.f32 	%f1050, %f1049, %f1043;
	mul.f32 	%f1051, %f1050, %f1042;
	selp.f32 	%f2731, %f1040, %f1051, %p75;
	@%p73 bra 	$L__BB0_67;
	add.f32 	%f1052, %f1, %f1;
	mov.b32 	%r591, %f1052;
	xor.b32  	%r592, %r591, 2139095040;
	mov.b32 	%f2731, %r592;
$L__BB0_67:
	ld.param.u64 	%rd46, [_Z31svpf_fully_fused_step_v2_kernelPfS_S_S_S_S_P24curandStatePhilox4_32_10fffffS_S_S_S_S_S_S_fffffffffffffffffiiiiiifffiS_fiffffffiiiii_param_15];
	mul.f32 	%f1054, %f52, 0f3F87AE14;
	mul.f32 	%f1055, %f1054, %f2731;
	max.f32 	%f1056, %f1055, 0f3D4CCCCD;
	min.f32 	%f1057, %f1056, 0f40000000;
	st.shared.f32 	[_ZZ31svpf_fully_fused_step_v2_kernelPfS_S_S_S_S_P24curandStatePhilox4_32_10fffffS_S_S_S_S_S_S_fffffffffffffffffiiiiiifffiS_fiffffffiiiiiE12sh_bandwidth], %f1057;
	cvta.to.global.u64 	%rd33, %rd46;
	st.global.f32 	[%rd33], %f1057;
$L__BB0_68:
	bar.sync 	0;
	ld.shared.f32 	%f1059, [_ZZ31svpf_fully_fused_step_v2_kernelPfS_S_S_S_S_P24curandStatePhilox4_32_10fffffS_S_S_S_S_S_S_fffffffffffffffffiiiiiifffiS_fiffffffiiiiiE12sh_bandwidth];
	mul.f32 	%f1060, %f1059, %f1059;
	rcp.rn.f32 	%f58, %f1060;
	max.s32 	%r74, %r347, 1;
	max.s32 	%r75, %r346, 1;
	div.u32 	%r76, %r75, %r74;
	setp.eq.s32 	%p76, %r348, 1;
	mul.f32 	%f59, %f18, 0f3F000000;
	add.s32 	%r77, %r74, -1;
	mul.f32 	%f60, %f786, %f786;
	add.f32 	%f1061, %f794, 0f3F800000;
	mul.f32 	%f61, %f1061, 0f3F000000;
	cvta.to.global.u64 	%rd34, %rd13;
	mul.wide.u32 	%rd35, %r1, 4;
	add.s64 	%rd6, %rd34, %rd35;
	cvta.to.global.u64 	%rd36, %rd12;
	add.s64 	%rd7, %rd36, %rd35;
	or.b32  	%r78, %r342, %r341;
	mul.f32 	%f62, %f1061, 0fBF000000;
	cvta.to.global.u64 	%rd37, %rd15;
	add.s64 	%rd8, %rd37, %rd35;
	shl.b32 	%r594, %r1, 2;
	add.s32 	%r79, %r4, %r594;
	add.s32 	%r80, %r79, %r2;
	selp.f32 	%f63, 0f40000000, 0fC0000000, %p76;
	add.f32 	%f64, %f58, %f58;
	cvta.to.global.u64 	%rd38, %rd14;
	add.s64 	%rd9, %rd38, %rd35;
	mov.f32 	%f1062, 0f3F800000;
	sub.f32 	%f65, %f1062, %f816;
	and.b32  	%r81, %r349, 7;
	and.b32  	%r82, %r349, 2147483640;
	neg.s32 	%r83, %r82;
	mov.f32 	%f2883, 0f00000000;
	mov.b32 	%r1232, 0;
	mov.u32 	%r1337, %r1326;
	mov.u32 	%r1339, %r1328;
	mov.u32 	%r1256, %r1232;
$L__BB0_69:
	setp.lt.s32 	%p77, %r347, 2;
	setp.eq.s32 	%p78, %r1232, %r77;
	or.pred  	%p79, %p77, %p78;
	mov.f32 	%f2735, 0f3F800000;
	@%p79 bra 	$L__BB0_71;
	cvt.rn.f32.u32 	%f1064, %r1232;
	cvt.rn.f32.u32 	%f1065, %r77;
	div.rn.f32 	%f1066, %f1064, %f1065;
	fma.rn.f32 	%f2735, %f1066, 0f3F000000, 0f3E99999A;
$L__BB0_71:
	mul.lo.s32 	%r595, %r76, %r74;
	sub.s32 	%r596, %r75, %r595;
	selp.b32 	%r597, %r596, 0, %p78;
	add.s32 	%r107, %r597, %r76;
	setp.lt.s32 	%p81, %r107, 1;
	mov.u32 	%r1363, %r1256;
	@%p81 bra 	$L__BB0_324;
	add.s32 	%r1363, %r107, %r1256;
	mov.b32 	%r1255, 0;
$L__BB0_73:
	setp.lt.u32 	%p82, %r349, 8;
	add.s32 	%r1256, %r1256, 1;
	mov.f32 	%f2741, 0fD01502F9;
	mov.b32 	%r1257, 0;
	@%p82 bra 	$L__BB0_76;
	mov.u32 	%r600, smem;
	add.s32 	%r601, %r2, %r600;
	add.s32 	%r1258, %r601, 16;
	mov.f32 	%f2741, 0fD01502F9;
	mov.u32 	%r1259, %r83;
$L__BB0_75:
	.pragma "nounroll";
	ld.shared.v2.f32 	{%f1070, %f1071}, [%r1258+-16];
	sub.f32 	%f1072, %f2881, %f1070;
	neg.f32 	%f1073, %f1072;
	mul.f32 	%f1074, %f1072, %f1073;
	mul.f32 	%f1075, %f59, %f1074;
	max.f32 	%f1076, %f2741, %f1075;
	sub.f32 	%f1077, %f2881, %f1071;
	neg.f32 	%f1078, %f1077;
	mul.f32 	%f1079, %f1077, %f1078;
	mul.f32 	%f1080, %f59, %f1079;
	max.f32 	%f1081, %f1076, %f1080;
	ld.shared.v2.f32 	{%f1082, %f1083}, [%r1258+-8];
	sub.f32 	%f1084, %f2881, %f1082;
	neg.f32 	%f1085, %f1084;
	mul.f32 	%f1086, %f1084, %f1085;
	mul.f32 	%f1087, %f59, %f1086;
	max.f32 	%f1088, %f1081, %f1087;
	sub.f32 	%f1089, %f2881, %f1083;
	neg.f32 	%f1090, %f1089;
	mul.f32 	%f1091, %f1089, %f1090;
	mul.f32 	%f1092, %f59, %f1091;
	max.f32 	%f1093, %f1088, %f1092;
	ld.shared.v2.f32 	{%f1094, %f1095}, [%r1258];
	sub.f32 	%f1096, %f2881, %f1094;
	neg.f32 	%f1097, %f1096;
	mul.f32 	%f1098, %f1096, %f1097;
	mul.f32 	%f1099, %f59, %f1098;
	max.f32 	%f1100, %f1093, %f1099;
	sub.f32 	%f1101, %f2881, %f1095;
	neg.f32 	%f1102, %f1101;
	mul.f32 	%f1103, %f1101, %f1102;
	mul.f32 	%f1104, %f59, %f1103;
	max.f32 	%f1105, %f1100, %f1104;
	ld.shared.v2.f32 	{%f1106, %f1107}, [%r1258+8];
	sub.f32 	%f1108, %f2881, %f1106;
	neg.f32 	%f1109, %f1108;
	mul.f32 	%f1110, %f1108, %f1109;
	mul.f32 	%f1111, %f59, %f1110;
	max.f32 	%f1112, %f1105, %f1111;
	sub.f32 	%f1113, %f2881, %f1107;
	neg.f32 	%f1114, %f1113;
	mul.f32 	%f1115, %f1113, %f1114;
	mul.f32 	%f1116, %f59, %f1115;
	max.f32 	%f2741, %f1112, %f1116;
	add.s32 	%r1259, %r1259, 8;
	add.s32 	%r1258, %r1258, 32;
	setp.eq.s32 	%p83, %r1259, 0;
	mov.u32 	%r1257, %r82;
	@%p83 bra 	$L__BB0_76;
	bra.uni 	$L__BB0_75;
$L__BB0_76:
	setp.eq.s32 	%p84, %r81, 0;
	@%p84 bra 	$L__BB0_84;
	setp.eq.s32 	%p85, %r81, 1;
	shl.b32 	%r602, %r1257, 2;
	add.s32 	%r135, %r5, %r602;
	ld.shared.f32 	%f1117, [%r135];
	sub.f32 	%f1118, %f2881, %f1117;
	neg.f32 	%f1119, %f1118;
	mul.f32 	%f1120, %f1118, %f1119;
	mul.f32 	%f1121, %f59, %f1120;
	max.f32 	%f2741, %f2741, %f1121;
	@%p85 bra 	$L__BB0_84;
	setp.eq.s32 	%p86, %r81, 2;
	ld.shared.f32 	%f1122, [%r135+4];
	sub.f32 	%f1123, %f2881, %f1122;
	neg.f32 	%f1124, %f1123;
	mul.f32 	%f1125, %f1123, %f1124;
	mul.f32 	%f1126, %f59, %f1125;
	max.f32 	%f2741, %f2741, %f1126;
	@%p86 bra 	$L__BB0_84;
	setp.eq.s32 	%p87, %r81, 3;
	ld.shared.f32 	%f1127, [%r135+8];
	sub.f32 	%f1128, %f2881, %f1127;
	neg.f32 	%f1129, %f1128;
	mul.f32 	%f1130, %f1128, %f1129;
	mul.f32 	%f1131, %f59, %f1130;
	max.f32 	%f2741, %f2741, %f1131;
	@%p87 bra 	$L__BB0_84;
	setp.eq.s32 	%p88, %r81, 4;
	ld.shared.f32 	%f1132, [%r135+12];
	sub.f32 	%f1133, %f2881, %f1132;
	neg.f32 	%f1134, %f1133;
	mul.f32 	%f1135, %f1133, %f1134;
	mul.f32 	%f1136, %f59, %f1135;
	max.f32 	%f2741, %f2741, %f1136;
	@%p88 bra 	$L__BB0_84;
	setp.eq.s32 	%p89, %r81, 5;
	ld.shared.f32 	%f1137, [%r135+16];
	sub.f32 	%f1138, %f2881, %f1137;
	neg.f32 	%f1139, %f1138;
	mul.f32 	%f1140, %f1138, %f1139;
	mul.f32 	%f1141, %f59, %f1140;
	max.f32 	%f2741, %f2741, %f1141;
	@%p89 bra 	$L__BB0_84;
	setp.eq.s32 	%p90, %r81, 6;
	ld.shared.f32 	%f1142, [%r135+20];
	sub.f32 	%f1143, %f2881, %f1142;
	neg.f32 	%f1144, %f1143;
	mul.f32 	%f1145, %f1143, %f1144;
	mul.f32 	%f1146, %f59, %f1145;
	max.f32 	%f2741, %f2741, %f1146;
	@%p90 bra 	$L__BB0_84;
	ld.shared.f32 	%f1147, [%r135+24];
	sub.f32 	%f1148, %f2881, %f1147;
	neg.f32 	%f1149, %f1148;
	mul.f32 	%f1150, %f1148, %f1149;
	mul.f32 	%f1151, %f59, %f1150;
	max.f32 	%f2741, %f2741, %f1151;
$L__BB0_84:
	mov.f32 	%f2750, 0f00000000;
	mov.b32 	%r1261, 0;
	mov.f32 	%f2749, %f2750;
	@%p82 bra 	$L__BB0_87;
	mov.f32 	%f2750, 0f00000000;
	mov.b32 	%r1260, 0;
$L__BB0_86:
	.pragma "nounroll";
	shl.b32 	%r605, %r1260, 2;
	add.s32 	%r606, %r5, %r605;
	ld.shared.v2.f32 	{%f1155, %f1156}, [%r606];
	sub.f32 	%f1157, %f2881, %f1155;
	neg.f32 	%f1158, %f1157;
	mul.f32 	%f1159, %f1157, %f1158;
	mul.f32 	%f1160, %f59, %f1159;
	sub.f32 	%f1161, %f1160, %f2741;
	fma.rn.f32 	%f1162, %f1161, 0f3BBB989D, 0f3F000000;
	cvt.sat.f32.f32 	%f1163, %f1162;
	mov.f32 	%f1164, 0f4B400001;
	mov.f32 	%f1165, 0f437C0000;
	fma.rm.f32 	%f1166, %f1163, %f1165, %f1164;
	add.f32 	%f1167, %f1166, 0fCB40007F;
	neg.f32 	%f1168, %f1167;
	fma.rn.f32 	%f1169, %f1161, 0f3FB8AA3B, %f1168;
	fma.rn.f32 	%f1170, %f1161, 0f32A57060, %f1169;
	mov.b32 	%r607, %f1166;
	shl.b32 	%r608, %r607, 23;
	mov.b32 	%f1171, %r608;
	ex2.approx.ftz.f32 	%f1172, %f1170;
	mul.f32 	%f1173, %f1172, %f1171;
	add.f32 	%f1174, %f2749, %f1173;
	mul.f32 	%f1175, %f1157, %f1173;
	mul.f32 	%f1176, %f18, %f1175;
	sub.f32 	%f1177, %f2750, %f1176;
	sub.f32 	%f1178, %f2881, %f1156;
	neg.f32 	%f1179, %f1178;
	mul.f32 	%f1180, %f1178, %f1179;
	mul.f32 	%f1181, %f59, %f1180;
	sub.f32 	%f1182, %f1181, %f2741;
	fma.rn.f32 	%f1183, %f1182, 0f3BBB989D, 0f3F000000;
	cvt.sat.f32.f32 	%f1184, %f1183;
	fma.rm.f32 	%f1185, %f1184, %f1165, %f1164;
	add.f32 	%f1186, %f1185, 0fCB40007F;
	neg.f32 	%f1187, %f1186;
	fma.rn.f32 	%f1188, %f1182, 0f3FB8AA3B, %f1187;
	fma.rn.f32 	%f1189, %f1182, 0f32A57060, %f1188;
	mov.b32 	%r609, %f1185;
	shl.b32 	%r610, %r609, 23;
	mov.b32 	%f1190, %r610;
	ex2.approx.ftz.f32 	%f1191, %f1189;
	mul.f32 	%f1192, %f1191, %f1190;
	add.f32 	%f1193, %f1174, %f1192;
	mul.f32 	%f1194, %f1178, %f1192;
	mul.f32 	%f1195, %f18, %f1194;
	sub.f32 	%f1196, %f1177, %f1195;
	ld.shared.v2.f32 	{%f1197, %f1198}, [%r606+8];
	sub.f32 	%f1199, %f2881, %f1197;
	neg.f32 	%f1200, %f1199;
	mul.f32 	%f1201, %f1199, %f1200;
	mul.f32 	%f1202, %f59, %f1201;
	sub.f32 	%f1203, %f1202, %f2741;
	fma.rn.f32 	%f1204, %f1203, 0f3BBB989D, 0f3F000000;
	cvt.sat.f32.f32 	%f1205, %f1204;
	fma.rm.f32 	%f1206, %f1205, %f1165, %f1164;
	add.f32 	%f1207, %f1206, 0fCB40007F;
	neg.f32 	%f1208, %f1207;
	fma.rn.f32 	%f1209, %f1203, 0f3FB8AA3B, %f1208;
	fma.rn.f32 	%f1210, %f1203, 0f32A57060, %f1209;
	mov.b32 	%r611, %f1206;
	shl.b32 	%r612, %r611, 23;
	mov.b32 	%f1211, %r612;
	ex2.approx.ftz.f32 	%f1212, %f1210;
	mul.f32 	%f1213, %f1212, %f1211;
	add.f32 	%f1214, %f1193, %f1213;
	mul.f32 	%f1215, %f1199, %f1213;
	mul.f32 	%f1216, %f18, %f1215;
	sub.f32 	%f1217, %f1196, %f1216;
	sub.f32 	%f1218, %f2881, %f1198;
	neg.f32 	%f1219, %f1218;
	mul.f32 	%f1220, %f1218, %f1219;
	mul.f32 	%f1221, %f59, %f1220;
	sub.f32 	%f1222, %f1221, %f2741;
	fma.rn.f32 	%f1223, %f1222, 0f3BBB989D, 0f3F000000;
	cvt.sat.f32.f32 	%f1224, %f1223;
	fma.rm.f32 	%f1225, %f1224, %f1165, %f1164;
	add.f32 	%f1226, %f1225, 0fCB40007F;
	neg.f32 	%f1227, %f1226;
	fma.rn.f32 	%f1228, %f1222, 0f3FB8AA3B, %f1227;
	fma.rn.f32 	%f1229, %f1222, 0f32A57060, %f1228;
	mov.b32 	%r613, %f1225;
	shl.b32 	%r614, %r613, 23;
	mov.b32 	%f1230, %r614;
	ex2.approx.ftz.f32 	%f1231, %f1229;
	mul.f32 	%f1232, %f1231, %f1230;
	add.f32 	%f1233, %f1214, %f1232;
	mul.f32 	%f1234, %f1218, %f1232;
	mul.f32 	%f1235, %f18, %f1234;
	sub.f32 	%f1236, %f1217, %f1235;
	ld.shared.v2.f32 	{%f1237, %f1238}, [%r606+16];
	sub.f32 	%f1239, %f2881, %f1237;
	neg.f32 	%f1240, %f1239;
	mul.f32 	%f1241, %f1239, %f1240;
	mul.f32 	%f1242, %f59, %f1241;
	sub.f32 	%f1243, %f1242, %f2741;
	fma.rn.f32 	%f1244, %f1243, 0f3BBB989D, 0f3F000000;
	cvt.sat.f32.f32 	%f1245, %f1244;
	fma.rm.f32 	%f1246, %f1245, %f1165, %f1164;
	add.f32 	%f1247, %f1246, 0fCB40007F;
	neg.f32 	%f1248, %f1247;
	fma.rn.f32 	%f1249, %f1243, 0f3FB8AA3B, %f1248;
	fma.rn.f32 	%f1250, %f1243, 0f32A57060, %f1249;
	mov.b32 	%r615, %f1246;
	shl.b32 	%r616, %r615, 23;
	mov.b32 	%f1251, %r616;
	ex2.approx.ftz.f32 	%f1252, %f1250;
	mul.f32 	%f1253, %f1252, %f1251;
	add.f32 	%f1254, %f1233, %f1253;
	mul.f32 	%f1255, %f1239, %f1253;
	mul.f32 	%f1256, %f18, %f1255;
	sub.f32 	%f1257, %f1236, %f1256;
	sub.f32 	%f1258, %f2881, %f1238;
	neg.f32 	%f1259, %f1258;
	mul.f32 	%f1260, %f1258, %f1259;
	mul.f32 	%f1261, %f59, %f1260;
	sub.f32 	%f1262, %f1261, %f2741;
	fma.rn.f32 	%f1263, %f1262, 0f3BBB989D, 0f3F000000;
	cvt.sat.f32.f32 	%f1264, %f1263;
	fma.rm.f32 	%f1265, %f1264, %f1165, %f1164;
	add.f32 	%f1266, %f1265, 0fCB40007F;
	neg.f32 	%f1267, %f1266;
	fma.rn.f32 	%f1268, %f1262, 0f3FB8AA3B, %f1267;
	fma.rn.f32 	%f1269, %f1262, 0f32A57060, %f1268;
	mov.b32 	%r617, %f1265;
	shl.b32 	%r618, %r617, 23;
	mov.b32 	%f1270, %r618;
	ex2.approx.ftz.f32 	%f1271, %f1269;
	mul.f32 	%f1272, %f1271, %f1270;
	add.f32 	%f1273, %f1254, %f1272;
	mul.f32 	%f1274, %f1258, %f1272;
	mul.f32 	%f1275, %f18, %f1274;
	sub.f32 	%f1276, %f1257, %f1275;
	ld.shared.v2.f32 	{%f1277, %f1278}, [%r606+24];
	sub.f32 	%f1279, %f2881, %f1277;
	neg.f32 	%f1280, %f1279;
	mul.f32 	%f1281, %f1279, %f1280;
	mul.f32 	%f1282, %f59, %f1281;
	sub.f32 	%f1283, %f1282, %f2741;
	fma.rn.f32 	%f1284, %f1283, 0f3BBB989D, 0f3F000000;
	cvt.sat.f32.f32 	%f1285, %f1284;
	fma.rm.f32 	%f1286, %f1285, %f1165, %f1164;
	add.f32 	%f1287, %f1286, 0fCB40007F;
	neg.f32 	%f1288, %f1287;
	fma.rn.f32 	%f1289, %f1283, 0f3FB8AA3B, %f1288;
	fma.rn.f32 	%f1290, %f1283, 0f32A57060, %f1289;
	mov.b32 	%r619, %f1286;
	shl.b32 	%r620, %r619, 23;
	mov.b32 	%f1291, %r620;
	ex2.approx.ftz.f32 	%f1292, %f1290;
	mul.f32 	%f1293, %f1292, %f1291;
	add.f32 	%f1294, %f1273, %f1293;
	mul.f32 	%f1295, %f1279, %f1293;
	mul.f32 	%f1296, %f18, %f1295;
	sub.f32 	%f1297, %f1276, %f1296;
	sub.f32 	%f1298, %f2881, %f1278;
	neg.f32 	%f1299, %f1298;
	mul.f32 	%f1300, %f1298, %f1299;
	mul.f32 	%f1301, %f59, %f1300;
	sub.f32 	%f1302, %f1301, %f2741;
	fma.rn.f32 	%f1303, %f1302, 0f3BBB989D, 0f3F000000;
	cvt.sat.f32.f32 	%f1304, %f1303;
	fma.rm.f32 	%f1305, %f1304, %f1165, %f1164;
	add.f32 	%f1306, %f1305, 0fCB40007F;
	neg.f32 	%f1307, %f1306;
	fma.rn.f32 	%f1308, %f1302, 0f3FB8AA3B, %f1307;
	fma.rn.f32 	%f1309, %f1302, 0f32A57060, %f1308;
	mov.b32 	%r621, %f1305;
	shl.b32 	%r622, %r621, 23;
	mov.b32 	%f1310, %r622;
	ex2.approx.ftz.f32 	%f1311, %f1309;
	mul.f32 	%f1312, %f1311, %f1310;
	add.f32 	%f2749, %f1294, %f1312;
	mul.f32 	%f1313, %f1298, %f1312;
	mul.f32 	%f1314, %f18, %f1313;
	sub.f32 	%f2750, %f1297, %f1314;
	add.s32 	%r1260, %r1260, 8;
	setp.ne.s32 	%p92, %r1260, %r82;
	mov.u32 	%r1261, %r82;
	@%p92 bra 	$L__BB0_86;
$L__BB0_87:
	@%p84 bra 	$L__BB0_95;
	setp.eq.s32 	%p94, %r81, 1;
	shl.b32 	%r623, %r1261, 2;
	add.s32 	%r143, %r5, %r623;
	ld.shared.f32 	%f1315, [%r143];
	sub.f32 	%f1316, %f2881, %f1315;
	neg.f32 	%f1317, %f1316;
	mul.f32 	%f1318, %f1316, %f1317;
	mul.f32 	%f1319, %f59, %f1318;
	sub.f32 	%f1320, %f1319, %f2741;
	fma.rn.f32 	%f1321, %f1320, 0f3BBB989D, 0f3F000000;
	cvt.sat.f32.f32 	%f1322, %f1321;
	mov.f32 	%f1323, 0f4B400001;
	mov.f32 	%f1324, 0f437C0000;
	fma.rm.f32 	%f1325, %f1322, %f1324, %f1323;
	add.f32 	%f1326, %f1325, 0fCB40007F;
	neg.f32 	%f1327, %f1326;
	fma.rn.f32 	%f1328, %f1320, 0f3FB8AA3B, %f1327;
	fma.rn.f32 	%f1329, %f1320, 0f32A57060, %f1328;
	mov.b32 	%r624, %f1325;
	shl.b32 	%r625, %r624, 23;
	mov.b32 	%f1330, %r625;
	ex2.approx.ftz.f32 	%f1331, %f1329;
	mul.f32 	%f1332, %f1331, %f1330;
	add.f32 	%f2749, %f2749, %f1332;
	mul.f32 	%f1333, %f1316, %f1332;
	mul.f32 	%f1334, %f18, %f1333;
	sub.f32 	%f2750, %f2750, %f1334;
	@%p94 bra 	$L__BB0_95;
	setp.eq.s32 	%p95, %r81, 2;
	ld.shared.f32 	%f1335, [%r143+4];
	sub.f32 	%f1336, %f2881, %f1335;
	neg.f32 	%f1337, %f1336;
	mul.f32 	%f1338, %f1336, %f1337;
	mul.f32 	%f1339, %f59, %f1338;
	sub.f32 	%f1340, %f1339, %f2741;
	fma.rn.f32 	%f1341, %f1340, 0f3BBB989D, 0f3F000000;
	cvt.sat.f32.f32 	%f1342, %f1341;
	mov.f32 	%f1343, 0f4B400001;
	mov.f32 	%f1344, 0f437C0000;
	fma.rm.f32 	%f1345, %f1342, %f1344, %f1343;
	add.f32 	%f1346, %f1345, 0fCB40007F;
	neg.f32 	%f1347, %f1346;
	fma.rn.f32 	%f1348, %f1340, 0f3FB8AA3B, %f1347;
	fma.rn.f32 	%f1349, %f1340, 0f32A57060, %f1348;
	mov.b32 	%r626, %f1345;
	shl.b32 	%r627, %r626, 23;
	mov.b32 	%f1350, %r627;
	ex2.approx.ftz.f32 	%f1351, %f1349;
	mul.f32 	%f1352, %f1351, %f1350;
	add.f32 	%f2749, %f2749, %f1352;
	mul.f32 	%f1353, %f1336, %f1352;
	mul.f32 	%f1354, %f18, %f1353;
	sub.f32 	%f2750, %f2750, %f1354;
	@%p95 bra 	$L__BB0_95;
	setp.eq.s32 	%p96, %r81, 3;
	ld.shared.f32 	%f1355, [%r143+8];
	sub.f32 	%f1356, %f2881, %f1355;
	neg.f32 	%f1357, %f1356;
	mul.f32 	%f1358, %f1356, %f1357;
	mul.f32 	%f1359, %f59, %f1358;
	sub.f32 	%f1360, %f1359, %f2741;
	fma.rn.f32 	%f1361, %f1360, 0f3BBB989D, 0f3F000000;
	cvt.sat.f32.f32 	%f1362, %f1361;
	mov.f32 	%f1363, 0f4B400001;
	mov.f32 	%f1364, 0f437C0000;
	fma.rm.f32 	%f1365, %f1362, %f1364, %f1363;
	add.f32 	%f1366, %f1365, 0fCB40007F;
	neg.f32 	%f1367, %f1366;
	fma.rn.f32 	%f1368, %f1360, 0f3FB8AA3B, %f1367;
	fma.rn.f32 	%f1369, %f1360, 0f32A57060, %f1368;
	mov.b32 	%r628, %f1365;
	shl.b32 	%r629, %r628, 23;
	mov.b32 	%f1370, %r629;
	ex2.approx.ftz.f32 	%f1371, %f1369;
	mul.f32 	%f1372, %f1371, %f1370;
	add.f32 	%f2749, %f2749, %f1372;
	mul.f32 	%f1373, %f1356, %f1372;
	mul.f32 	%f1374, %f18, %f1373;
	sub.f32 	%f2750, %f2750, %f1374;
	@%p96 bra 	$L__BB0_95;
	setp.eq.s32 	%p97, %r81, 4;
	ld.shared.f32 	%f1375, [%r143+12];
	sub.f32 	%f1376, %f2881, %f1375;
	neg.f32 	%f1377, %f1376;
	mul.f32 	%f1378, %f1376, %f1377;
	mul.f32 	%f1379, %f59, %f1378;
	sub.f32 	%f1380, %f1379, %f2741;
	fma.rn.f32 	%f1381, %f1380, 0f3BBB989D, 0f3F000000;
	cvt.sat.f32.f32 	%f1382, %f1381;
	mov.f32 	%f1383, 0f4B400001;
	mov.f32 	%f1384, 0f437C0000;
	fma.rm.f32 	%f1385, %f1382, %f1384, %f1383;
	add.f32 	%f1386, %f1385, 0fCB40007F;
	neg.f32 	%f1387, %f1386;
	fma.rn.f32 	%f1388, %f1380, 0f3FB8AA3B, %f1387;
	fma.rn.f32 	%f1389, %f1380, 0f32A57060, %f1388;
	mov.b32 	%r630, %f1385;
	shl.b32 	%r631, %r630, 23;
	mov.b32 	%f1390, %r631;
	ex2.approx.ftz.f32 	%f1391, %f1389;
	mul.f32 	%f1392, %f1391, %f1390;
	add.f32 	%f2749, %f2749, %f1392;
	mul.f32 	%f1393, %f1376, %f1392;
	mul.f32 	%f1394, %f18, %f1393;
	sub.f32 	%f2750, %f2750, %f1394;
	@%p97 bra 	$L__BB0_95;
	setp.eq.s32 	%p98, %r81, 5;
	ld.shared.f32 	%f1395, [%r143+16];
	sub.f32 	%f1396, %f2881, %f1395;
	neg.f32 	%f1397, %f1396;
	mul.f32 	%f1398, %f1396, %f1397;
	mul.f32 	%f1399, %f59, %f1398;
	sub.f32 	%f1400, %f1399, %f2741;
	fma.rn.f32 	%f1401, %f1400, 0f3BBB989D, 0f3F000000;
	cvt.sat.f32.f32 	%f1402, %f1401;
	mov.f32 	%f1403, 0f4B400001;
	mov.f32 	%f1404, 0f437C0000;
	fma.rm.f32 	%f1405, %f1402, %f1404, %f1403;
	add.f32 	%f1406, %f1405, 0fCB40007F;
	neg.f32 	%f1407, %f1406;
	fma.rn.f32 	%f1408, %f1400, 0f3FB8AA3B, %f1407;
	fma.rn.f32 	%f1409, %f1400, 0f32A57060, %f1408;
	mov.b32 	%r632, %f1405;
	shl.b32 	%r633, %r632, 23;
	mov.b32 	%f1410, %r633;
	ex2.approx.ftz.f32 	%f1411, %f1409;
	mul.f32 	%f1412, %f1411, %f1410;
	add.f32 	%f2749, %f2749, %f1412;
	mul.f32 	%f1413, %f1396, %f1412;
	mul.f32 	%f1414, %f18, %f1413;
	sub.f32 	%f2750, %f2750, %f1414;
	@%p98 bra 	$L__BB0_95;
	setp.eq.s32 	%p99, %r81, 6;
	ld.shared.f32 	%f1415, [%r143+20];
	sub.f32 	%f1416, %f2881, %f1415;
	neg.f32 	%f1417, %f1416;
	mul.f32 	%f1418, %f1416, %f1417;
	mul.f32 	%f1419, %f59, %f1418;
	sub.f32 	%f1420, %f1419, %f2741;
	fma.rn.f32 	%f1421, %f1420, 0f3BBB989D, 0f3F000000;
	cvt.sat.f32.f32 	%f1422, %f1421;
	mov.f32 	%f1423, 0f4B400001;
	mov.f32 	%f1424, 0f437C0000;
	fma.rm.f32 	%f1425, %f1422, %f1424, %f1423;
	add.f32 	%f1426, %f1425, 0fCB40007F;
	neg.f32 	%f1427, %f1426;
	fma.rn.f32 	%f1428, %f1420, 0f3FB8AA3B, %f1427;
	fma.rn.f32 	%f1429, %f1420, 0f32A57060, %f1428;
	mov.b32 	%r634, %f1425;
	shl.b32 	%r635, %r634, 23;
	mov.b32 	%f1430, %r635;
	ex2.approx.ftz.f32 	%f1431, %f1429;
	mul.f32 	%f1432, %f1431, %f1430;
	add.f32 	%f2749, %f2749, %f1432;
	mul.f32 	%f1433, %f1416, %f1432;
	mul.f32 	%f1434, %f18, %f1433;
	sub.f32 	%f2750, %f2750, %f1434;
	@%p99 bra 	$L__BB0_95;
	ld.shared.f32 	%f1435, [%r143+24];
	sub.f32 	%f1436, %f2881, %f1435;
	neg.f32 	%f1437, %f1436;
	mul.f32 	%f1438, %f1436, %f1437;
	mul.f32 	%f1439, %f59, %f1438;
	sub.f32 	%f1440, %f1439, %f2741;
	fma.rn.f32 	%f1441, %f1440, 0f3BBB989D, 0f3F000000;
	cvt.sat.f32.f32 	%f1442, %f1441;
	mov.f32 	%f1443, 0f4B400001;
	mov.f32 	%f1444, 0f437C0000;
	fma.rm.f32 	%f1445, %f1442, %f1444, %f1443;
	add.f32 	%f1446, %f1445, 0fCB40007F;
	neg.f32 	%f1447, %f1446;
	fma.rn.f32 	%f1448, %f1440, 0f3FB8AA3B, %f1447;
	fma.rn.f32 	%f1449, %f1440, 0f32A57060, %f1448;
	mov.b32 	%r636, %f1445;
	shl.b32 	%r637, %r636, 23;
	mov.b32 	%f1450, %r637;
	ex2.approx.ftz.f32 	%f1451, %f1449;
	mul.f32 	%f1452, %f1451, %f1450;
	add.f32 	%f2749, %f2749, %f1452;
	mul.f32 	%f1453, %f1436, %f1452;
	mul.f32 	%f1454, %f18, %f1453;
	sub.f32 	%f2750, %f2750, %f1454;
$L__BB0_95:
	setp.eq.s32 	%p100, %r78, 0;
	add.f32 	%f1456, %f2749, 0f322BCC77;
	div.rn.f32 	%f1457, %f2750, %f1456;
	max.f32 	%f1458, %f1457, 0fC1200000;
	min.f32 	%f1459, %f1458, 0f41200000;
	mul.f32 	%f1460, %f2881, 0f3F000000;
	fma.rn.f32 	%f1461, %f1460, 0f3BBB989D, 0f3F000000;
	cvt.sat.f32.f32 	%f1462, %f1461;
	mov.f32 	%f1463, 0f4B400001;
	mov.f32 	%f1464, 0f437C0000;
	fma.rm.f32 	%f1465, %f1462, %f1464, %f1463;
	add.f32 	%f1466, %f1465, 0fCB40007F;
	neg.f32 	%f1467, %f1466;
	fma.rn.f32 	%f1468, %f1460, 0f3FB8AA3B, %f1467;
	fma.rn.f32 	%f1469, %f1460, 0f32A57060, %f1468;
	mov.b32 	%r638, %f1465;
	shl.b32 	%r639, %r638, 23;
	mov.b32 	%f1470, %r639;
	ex2.approx.ftz.f32 	%f1471, %f1469;
	mul.f32 	%f1472, %f1471, %f1470;
	fma.rn.f32 	%f1473, %f1472, %f1472, 0f322BCC77;
	div.rn.f32 	%f1474, %f60, %f1473;
	div.rn.f32 	%f110, %f1474, %f794;
	add.f32 	%f111, %f110, 0f3F800000;
	sub.f32 	%f1475, %f796, %f1460;
	setp.lt.f32 	%p101, %f111, 0f00800000;
	mul.f32 	%f1476, %f111, 0f4B000000;
	selp.f32 	%f1477, %f1476, %f111, %p101;
	selp.f32 	%f1478, 0fC1B80000, 0f00000000, %p101;
	mov.b32 	%r640, %f1477;
	add.s32 	%r641, %r640, -1059760811;
	and.b32  	%r642, %r641, -8388608;
	sub.s32 	%r643, %r640, %r642;
	mov.b32 	%f1479, %r643;
	cvt.rn.f32.s32 	%f1480, %r642;
	fma.rn.f32 	%f1481, %f1480, 0f34000000, %f1478;
	add.f32 	%f1482, %f1479, 0fBF800000;
	fma.rn.f32 	%f1483, %f1482, 0fBE055027, 0f3E1039F6;
	fma.rn.f32 	%f1484, %f1483, %f1482, 0fBDF8CDCC;
	fma.rn.f32 	%f1485, %f1484, %f1482, 0f3E0F2955;
	fma.rn.f32 	%f1486, %f1485, %f1482, 0fBE2AD8B9;
	fma.rn.f32 	%f1487, %f1486, %f1482, 0f3E4CED0B;
	fma.rn.f32 	%f1488, %f1487, %f1482, 0fBE7FFF22;
	fma.rn.f32 	%f1489, %f1488, %f1482, 0f3EAAAA78;
	fma.rn.f32 	%f1490, %f1489, %f1482, 0fBF000000;
	mul.f32 	%f1491, %f1482, %f1490;
	fma.rn.f32 	%f1492, %f1491, %f1482, %f1482;
	fma.rn.f32 	%f1493, %f1481, 0f3F317218, %f1492;
	setp.gt.u32 	%p102, %r640, 2139095039;
	fma.rn.f32 	%f1494, %f1477, 0f7F800000, 0f7F800000;
	selp.f32 	%f1495, %f1494, %f1493, %p102;
	setp.eq.f32 	%p103, %f1477, 0f00000000;
	selp.f32 	%f1496, 0fFF800000, %f1495, %p103;
	mul.f32 	%f1497, %f61, %f1496;
	sub.f32 	%f1498, %f1475, %f1497;
	st.global.f32 	[%rd6], %f1498;
	mul.f32 	%f1499, %f61, %f110;
	div.rn.f32 	%f1500, %f1499, %f111;
	add.f32 	%f1501, %f1500, 0fBF000000;
	sub.f32 	%f1502, %f1501, %f795;
	fma.rn.f32 	%f1503, %f2735, %f1502, %f1459;
	max.f32 	%f1504, %f1503, 0fC1200000;
	min.f32 	%f112, %f1504, 0f41200000;
	st.global.f32 	[%rd7], %f112;
	mov.f32 	%f2752, 0f3F800000;
	mov.f32 	%f2751, %f112;
	@%p100 bra 	$L__BB0_97;
	mul.f32 	%f1505, %f62, %f110;
	mul.f32 	%f1506, %f111, %f111;
	div.rn.f32 	%f1507, %f1505, %f1506;
	mul.f32 	%f1508, %f2735, %f1507;
	sub.f32 	%f1509, %f1508, %f18;
	neg.f32 	%f1510, %f1509;
	max.f32 	%f1511, %f1510, 0f3DCCCCCD;
	min.f32 	%f1512, %f1511, 0f42C80000;
	rcp.rn.f32 	%f2752, %f1512;
	mul.f32 	%f1513, %f112, 0f3F333333;
	mul.f32 	%f2751, %f2752, %f1513;
	st.global.f32 	[%rd8], %f1512;
$L__BB0_97:
	setp.ne.s32 	%p104, %r342, 0;
	bar.sync 	0;
	st.shared.f32 	[%r69], %f2881;
	st.shared.f32 	[%r79], %f2751;
	st.shared.f32 	[%r80], %f2752;
	bar.sync 	0;
	@%p104 bra 	$L__BB0_179;
	mov.f32 	%f2875, 0f00000000;
	setp.ne.s32 	%p159, %r78, 0;
	@%p159 bra 	$L__BB0_139;
	mov.b32 	%r1263, 0;
	mov.f32 	%f2874, %f2875;
	mov.f32 	%f2873, %f2875;
	@%p82 bra 	$L__BB0_118;
	mov.f32 	%f2875, 0f00000000;
	mov.b32 	%r1262, 0;
$L__BB0_101:
	.pragma "nounroll";
	setp.ne.s32 	%p185, %r1256, %r75;
	shl.b32 	%r658, %r1262, 2;
	mov.u32 	%r659, smem;
	add.s32 	%r145, %r659, %r658;
	ld.shared.f32 	%f2193, [%r145];
	add.s32 	%r146, %r4, %r658;
	ld.shared.f32 	%f120, [%r146];
	sub.f32 	%f121, %f2881, %f2193;
	mul.f32 	%f2194, %f121, %f121;
	mul.f32 	%f122, %f58, %f2194;
	add.f32 	%f2195, %f122, 0f3F800000;
	rcp.rn.f32 	%f123, %f2195;
	mul.f32 	%f124, %f123, %f123;
	fma.rn.f32 	%f125, %f120, %f123, %f2873;
	mul.f32 	%f2196, %f63, %f121;
	mul.f32 	%f2197, %f58, %f2196;
	fma.rn.f32 	%f126, %f2197, %f124, %f2874;
	@%p185 bra 	$L__BB0_103;
	mul.f32 	%f2198, %f121, 0fC0000000;
	mul.f32 	%f2199, %f58, %f2198;
	mul.f32 	%f2200, %f2199, %f124;
	mul.f32 	%f2201, %f64, %f124;
	mul.f32 	%f2202, %f122, 0f40800000;
	fma.rn.f32 	%f2203, %f2202, %f123, 0fBF800000;
	mul.f32 	%f2204, %f123, %f112;
	mul.f32 	%f2205, %f2204, %f120;
	mul.f32 	%f2206, %f2200, %f112;
	sub.f32 	%f2207, %f2205, %f2206;
	fma.rn.f32 	%f2208, %f2200, %f120, %f2207;
	fma.rn.f32 	%f2209, %f2201, %f2203, %f2208;
	add.f32 	%f2875, %f2875, %f2209;
$L__BB0_103:
	ld.shared.f32 	%f2210, [%r145+4];
	ld.shared.f32 	%f129, [%r146+4];
	sub.f32 	%f130, %f2881, %f2210;
	mul.f32 	%f2211, %f130, %f130;
	mul.f32 	%f131, %f58, %f2211;
	add.f32 	%f2212, %f131, 0f3F800000;
	rcp.rn.f32 	%f132, %f2212;
	mul.f32 	%f133, %f132, %f132;
	fma.rn.f32 	%f134, %f129, %f132, %f125;
	mul.f32 	%f2213, %f63, %f130;
	mul.f32 	%f2214, %f58, %f2213;
	fma.rn.f32 	%f135, %f2214, %f133, %f126;
	@%p185 bra 	$L__BB0_105;
	mul.f32 	%f2215, %f130, 0fC0000000;
	mul.f32 	%f2216, %f58, %f2215;
	mul.f32 	%f2217, %f2216, %f133;
	mul.f32 	%f2218, %f64, %f133;
	mul.f32 	%f2219, %f131, 0f40800000;
	fma.rn.f32 	%f2220, %f2219, %f132, 0fBF800000;
	mul.f32 	%f2221, %f132, %f112;
	mul.f32 	%f2222, %f2221, %f129;
	mul.f32 	%f2223, %f2217, %f112;
	sub.f32 	%f2224, %f2222, %f2223;
	fma.rn.f32 	%f2225, %f2217, %f129, %f2224;
	fma.rn.f32 	%f2226, %f2218, %f2220, %f2225;
	add.f32 	%f2875, %f2875, %f2226;
$L__BB0_105:
	ld.shared.f32 	%f2227, [%r145+8];
	ld.shared.f32 	%f138, [%r146+8];
	sub.f32 	%f139, %f2881, %f2227;
	mul.f32 	%f2228, %f139, %f139;
	mul.f32 	%f140, %f58, %f2228;
	add.f32 	%f2229, %f140, 0f3F800000;
	rcp.rn.f32 	%f141, %f2229;
	mul.f32 	%f142, %f141, %f141;
	fma.rn.f32 	%f143, %f138, %f141, %f134;
	mul.f32 	%f2230, %f63, %f139;
	mul.f32 	%f2231, %f58, %f2230;
	fma.rn.f32 	%f144, %f2231, %f142, %f135;
	@%p185 bra 	$L__BB0_107;
	mul.f32 	%f2232, %f139, 0fC0000000;
	mul.f32 	%f2233, %f58, %f2232;
	mul.f32 	%f2234, %f2233, %f142;
	mul.f32 	%f2235, %f64, %f142;
	mul.f32 	%f2236, %f140, 0f40800000;
	fma.rn.f32 	%f2237, %f2236, %f141, 0fBF800000;
	mul.f32 	%f2238, %f141, %f112;
	mul.f32 	%f2239, %f2238, %f138;
	mul.f32 	%f2240, %f2234, %f112;
	sub.f32 	%f2241, %f2239, %f2240;
	fma.rn.f32 	%f2242, %f2234, %f138, %f2241;
	fma.rn.f32 	%f2243, %f2235, %f2237, %f2242;
	add.f32 	%f2875, %f2875, %f2243;
$L__BB0_107:
	ld.shared.f32 	%f2244, [%r145+12];
	ld.shared.f32 	%f147, [%r146+12];
	sub.f32 	%f148, %f2881, %f2244;
	mul.f32 	%f2245, %f148, %f148;
	mul.f32 	%f149, %f58, %f2245;
	add.f32 	%f2246, %f149, 0f3F800000;
	rcp.rn.f32 	%f150, %f2246;
	mul.f32 	%f151, %f150, %f150;
	fma.rn.f32 	%f152, %f147, %f150, %f143;
	mul.f32 	%f2247, %f63, %f148;
	mul.f32 	%f2248, %f58, %f2247;
	fma.rn.f32 	%f153, %f2248, %f151, %f144;
	@%p185 bra 	$L__BB0_109;
	mul.f32 	%f2249, %f148, 0fC0000000;
	mul.f32 	%f2250, %f58, %f2249;
	mul.f32 	%f2251, %f2250, %f151;
	mul.f32 	%f2252, %f64, %f151;
	mul.f32 	%f2253, %f149, 0f40800000;
	fma.rn.f32 	%f2254, %f2253, %f150, 0fBF800000;
	mul.f32 	%f2255, %f150, %f112;
	mul.f32 	%f2256, %f2255, %f147;
	mul.f32 	%f2257, %f2251, %f112;
	sub.f32 	%f2258, %f2256, %f2257;
	fma.rn.f32 	%f2259, %f2251, %f147, %f2258;
	fma.rn.f32 	%f2260, %f2252, %f2254, %f2259;
	add.f32 	%f2875, %f2875, %f2260;
$L__BB0_109:
	ld.shared.f32 	%f2261, [%r145+16];
	ld.shared.f32 	%f156, [%r146+16];
	sub.f32 	%f157, %f2881, %f2261;
	mul.f32 	%f2262, %f157, %f157;
	mul.f32 	%f158, %f58, %f2262;
	add.f32 	%f2263, %f158, 0f3F800000;
	rcp.rn.f32 	%f159, %f2263;
	mul.f32 	%f160, %f159, %f159;
	fma.rn.f32 	%f161, %f156, %f159, %f152;
	mul.f32 	%f2264, %f63, %f157;
	mul.f32 	%f2265, %f58, %f2264;
	fma.rn.f32 	%f162, %f2265, %f160, %f153;
	@%p185 bra 	$L__BB0_111;
	mul.f32 	%f2266, %f157, 0fC0000000;
	mul.f32 	%f2267, %f58, %f2266;
	mul.f32 	%f2268, %f2267, %f160;
	mul.f32 	%f2269, %f64, %f160;
	mul.f32 	%f2270, %f158, 0f40800000;
	fma.rn.f32 	%f2271, %f2270, %f159, 0fBF800000;
	mul.f32 	%f2272, %f159, %f112;
	mul.f32 	%f2273, %f2272, %f156;
	mul.f32 	%f2274, %f2268, %f112;
	sub.f32 	%f2275, %f2273, %f2274;
	fma.rn.f32 	%f2276, %f2268, %f156, %f2275;
	fma.rn.f32 	%f2277, %f2269, %f2271, %f2276;
	add.f32 	%f2875, %f2875, %f2277;
$L__BB0_111:
	ld.shared.f32 	%f2278, [%r145+20];
	ld.shared.f32 	%f165, [%r146+20];
	sub.f32 	%f166, %f2881, %f2278;
	mul.f32 	%f2279, %f166, %f166;
	mul.f32 	%f167, %f58, %f2279;
	add.f32 	%f2280, %f167, 0f3F800000;
	rcp.rn.f32 	%f168, %f2280;
	mul.f32 	%f169, %f168, %f168;
	fma.rn.f32 	%f170, %f165, %f168, %f161;
	mul.f32 	%f2281, %f63, %f166;
	mul.f32 	%f2282, %f58, %f2281;
	fma.rn.f32 	%f171, %f2282, %f169, %f162;
	@%p185 bra 	$L__BB0_113;
	mul.f32 	%f2283, %f166, 0fC0000000;
	mul.f32 	%f2284, %f58, %f2283;
	mul.f32 	%f2285, %f2284, %f169;
	mul.f32 	%f2286, %f64, %f169;
	mul.f32 	%f2287, %f167, 0f40800000;
	fma.rn.f32 	%f2288, %f2287, %f168, 0fBF800000;
	mul.f32 	%f2289, %f168, %f112;
	mul.f32 	%f2290, %f2289, %f165;
	mul.f32 	%f2291, %f2285, %f112;
	sub.f32 	%f2292, %f2290, %f2291;
	fma.rn.f32 	%f2293, %f2285, %f165, %f2292;
	fma.rn.f32 	%f2294, %f2286, %f2288, %f2293;
	add.f32 	%f2875, %f2875, %f2294;
$L__BB0_113:
	ld.shared.f32 	%f2295, [%r145+24];
	ld.shared.f32 	%f174, [%r146+24];
	sub.f32 	%f175, %f2881, %f2295;
	mul.f32 	%f2296, %f175, %f175;
	mul.f32 	%f176, %f58, %f2296;
	add.f32 	%f2297, %f176, 0f3F800000;
	rcp.rn.f32 	%f177, %f2297;
	mul.f32 	%f178, %f177, %f177;
	fma.rn.f32 	%f179, %f174, %f177, %f170;
	mul.f32 	%f2298, %f63, %f175;
	mul.f32 	%f2299, %f58, %f2298;
	fma.rn.f32 	%f180, %f2299, %f178, %f171;
	@%p185 bra 	$L__BB0_115;
	mul.f32 	%f2300, %f175, 0fC0000000;
	mul.f32 	%f2301, %f58, %f2300;
	mul.f32 	%f2302, %f2301, %f178;
	mul.f32 	%f2303, %f64, %f178;
	mul.f32 	%f2304, %f176, 0f40800000;
	fma.rn.f32 	%f2305, %f2304, %f177, 0fBF800000;
	mul.f32 	%f2306, %f177, %f112;
	mul.f32 	%f2307, %f2306, %f174;
	mul.f32 	%f2308, %f2302, %f112;
	sub.f32 	%f2309, %f2307, %f2308;
	fma.rn.f32 	%f2310, %f2302, %f174, %f2309;
	fma.rn.f32 	%f2311, %f2303, %f2305, %f2310;
	add.f32 	%f2875, %f2875, %f2311;
$L__BB0_115:
	ld.shared.f32 	%f2312, [%r145+28];
	ld.shared.f32 	%f183, [%r146+28];
	sub.f32 	%f184, %f2881, %f2312;
	mul.f32 	%f2313, %f184, %f184;
	mul.f32 	%f185, %f58, %f2313;
	add.f32 	%f2314, %f185, 0f3F800000;
	rcp.rn.f32 	%f186, %f2314;
	mul.f32 	%f187, %f186, %f186;
	fma.rn.f32 	%f2873, %f183, %f186, %f179;
	mul.f32 	%f2315, %f63, %f184;
	mul.f32 	%f2316, %f58, %f2315;
	fma.rn.f32 	%f2874, %f2316, %f187, %f180;
	@%p185 bra 	$L__BB0_117;
	mul.f32 	%f2317, %f184, 0fC0000000;
	mul.f32 	%f2318, %f58, %f2317;
	mul.f32 	%f2319, %f2318, %f187;
	mul.f32 	%f2320, %f64, %f187;
	mul.f32 	%f2321, %f185, 0f40800000;
	fma.rn.f32 	%f2322, %f2321, %f186, 0fBF800000;
	mul.f32 	%f2323, %f186, %f112;
	mul.f32 	%f2324, %f2323, %f183;
	mul.f32 	%f2325, %f2319, %f112;
	sub.f32 	%f2326, %f2324, %f2325;
	fma.rn.f32 	%f2327, %f2319, %f183, %f2326;
	fma.rn.f32 	%f2328, %f2320, %f2322, %f2327;
	add.f32 	%f2875, %f2875, %f2328;
$L__BB0_117:
	add.s32 	%r1262, %r1262, 8;
	setp.ne.s32 	%p193, %r1262, %r82;
	mov.u32 	%r1263, %r82;
	@%p193 bra 	$L__BB0_101;
$L__BB0_118:
	mov.f32 	%f2876, 0f00000000;
	mov.f32 	%f2877, %f2876;
	@%p84 bra 	$L__BB0_294;
	setp.ne.s32 	%p195, %r1256, %r75;
	shl.b32 	%r660, %r1263, 2;
	mov.u32 	%r661, smem;
	add.s32 	%r149, %r661, %r660;
	ld.shared.f32 	%f2330, [%r149];
	add.s32 	%r150, %r4, %r660;
	ld.shared.f32 	%f198, [%r150];
	sub.f32 	%f199, %f2881, %f2330;
	mul.f32 	%f2331, %f199, %f199;
	mul.f32 	%f200, %f58, %f2331;
	add.f32 	%f2332, %f200, 0f3F800000;
	rcp.rn.f32 	%f201, %f2332;
	mul.f32 	%f202, %f201, %f201;
	fma.rn.f32 	%f2873, %f198, %f201, %f2873;
	mul.f32 	%f2333, %f63, %f199;
	mul.f32 	%f2334, %f58, %f2333;
	fma.rn.f32 	%f2874, %f2334, %f202, %f2874;
	@%p195 bra 	$L__BB0_121;
	mul.f32 	%f2335, %f199, 0fC0000000;
	mul.f32 	%f2336, %f58, %f2335;
	mul.f32 	%f2337, %f2336, %f202;
	mul.f32 	%f2338, %f64, %f202;
	mul.f32 	%f2339, %f200, 0f40800000;
	fma.rn.f32 	%f2340, %f2339, %f201, 0fBF800000;
	mul.f32 	%f2341, %f201, %f112;
	mul.f32 	%f2342, %f2341, %f198;
	mul.f32 	%f2343, %f2337, %f112;
	sub.f32 	%f2344, %f2342, %f2343;
	fma.rn.f32 	%f2345, %f2337, %f198, %f2344;
	fma.rn.f32 	%f2346, %f2338, %f2340, %f2345;
	add.f32 	%f2875, %f2875, %f2346;
$L__BB0_121:
	setp.eq.s32 	%p196, %r81, 1;
	mov.f32 	%f2877, %f2876;
	@%p196 bra 	$L__BB0_294;
	ld.shared.f32 	%f2348, [%r149+4];
	ld.shared.f32 	%f207, [%r150+4];
	sub.f32 	%f208, %f2881, %f2348;
	mul.f32 	%f2349, %f208, %f208;
	mul.f32 	%f209, %f58, %f2349;
	add.f32 	%f2350, %f209, 0f3F800000;
	rcp.rn.f32 	%f210, %f2350;
	mul.f32 	%f211, %f210, %f210;
	fma.rn.f32 	%f2873, %f207, %f210, %f2873;
	mul.f32 	%f2351, %f63, %f208;
	mul.f32 	%f2352, %f58, %f2351;
	fma.rn.f32 	%f2874, %f2352, %f211, %f2874;
	@%p195 bra 	$L__BB0_124;
	mul.f32 	%f2353, %f208, 0fC0000000;
	mul.f32 	%f2354, %f58, %f2353;
	mul.f32 	%f2355, %f2354, %f211;
	mul.f32 	%f2356, %f64, %f211;
	mul.f32 	%f2357, %f209, 0f40800000;
	fma.rn.f32 	%f2358, %f2357, %f210, 0fBF800000;
	mul.f32 	%f2359, %f210, %f112;
	mul.f32 	%f2360, %f2359, %f207;
	mul.f32 	%f2361, %f2355, %f112;
	sub.f32 	%f2362, %f2360, %f2361;
	fma.rn.f32 	%f2363, %f2355, %f207, %f2362;
	fma.rn.f32 	%f2364, %f2356, %f2358, %f2363;
	add.f32 	%f2875, %f2875, %f2364;
$L__BB0_124:
	setp.eq.s32 	%p198, %r81, 2;
	mov.f32 	%f2877, %f2876;
	@%p198 bra 	$L__BB0_294;
	ld.shared.f32 	%f2366, [%r149+8];
	ld.shared.f32 	%f216, [%r150+8];
	sub.f32 	%f217, %f2881, %f2366;
	mul.f32 	%f2367, %f217, %f217;
	mul.f32 	%f218, %f58, %f2367;
	add.f32 	%f2368, %f218, 0f3F800000;
	rcp.rn.f32 	%f219, %f2368;
	mul.f32 	%f220, %f219, %f219;
	fma.rn.f32 	%f2873, %f216, %f219, %f2873;
	mul.f32 	%f2369, %f63, %f217;
	mul.f32 	%f2370, %f58, %f2369;
	fma.rn.f32 	%f2874, %f2370, %f220, %f2874;
	@%p195 bra 	$L__BB0_127;
	mul.f32 	%f2371, %f217, 0fC0000000;
	mul.f32 	%f2372, %f58, %f2371;
	mul.f32 	%f2373, %f2372, %f220;
	mul.f32 	%f2374, %f64, %f220;
	mul.f32 	%f2375, %f218, 0f40800000;
	fma.rn.f32 	%f2376, %f2375, %f219, 0fBF800000;
	mul.f32 	%f2377, %f219, %f112;
	mul.f32 	%f2378, %f2377, %f216;
	mul.f32 	%f2379, %f2373, %f112;
	sub.f32 	%f2380, %f2378, %f2379;
	fma.rn.f32 	%f2381, %f2373, %f216, %f2380;
	fma.rn.f32 	%f2382, %f2374, %f2376, %f2381;
	add.f32 	%f2875, %f2875, %f2382;
$L__BB0_127:
	setp.eq.s32 	%p200, %r81, 3;
	mov.f32 	%f2877, %f2876;
	@%p200 bra 	$L__BB0_294;
	ld.shared.f32 	%f2384, [%r149+12];
	ld.shared.f32 	%f225, [%r150+12];
	sub.f32 	%f226, %f2881, %f2384;
	mul.f32 	%f2385, %f226, %f226;
	mul.f32 	%f227, %f58, %f2385;
	add.f32 	%f2386, %f227, 0f3F800000;
	rcp.rn.f32 	%f228, %f2386;
	mul.f32 	%f229, %f228, %f228;
	fma.rn.f32 	%f2873, %f225, %f228, %f2873;
	mul.f32 	%f2387, %f63, %f226;
	mul.f32 	%f2388, %f58, %f2387;
	fma.rn.f32 	%f2874, %f2388, %f229, %f2874;
	@%p195 bra 	$L__BB0_130;
	mul.f32 	%f2389, %f226, 0fC0000000;
	mul.f32 	%f2390, %f58, %f2389;
	mul.f32 	%f2391, %f2390, %f229;
	mul.f32 	%f2392, %f64, %f229;
	mul.f32 	%f2393, %f227, 0f40800000;
	fma.rn.f32 	%f2394, %f2393, %f228, 0fBF800000;
	mul.f32 	%f2395, %f228, %f112;
	mul.f32 	%f2396, %f2395, %f225;
	mul.f32 	%f2397, %f2391, %f112;
	sub.f32 	%f2398, %f2396, %f2397;
	fma.rn.f32 	%f2399, %f2391, %f225, %f2398;
	fma.rn.f32 	%f2400, %f2392, %f2394, %f2399;
	add.f32 	%f2875, %f2875, %f2400;
$L__BB0_130:
	setp.eq.s32 	%p202, %r81, 4;
	mov.f32 	%f2877, %f2876;
	@%p202 bra 	$L__BB0_294;
	ld.shared.f32 	%f2402, [%r149+16];
	ld.shared.f32 	%f234, [%r150+16];
	sub.f32 	%f235, %f2881, %f2402;
	mul.f32 	%f2403, %f235, %f235;
	mul.f32 	%f236, %f58, %f2403;
	add.f32 	%f2404, %f236, 0f3F800000;
	rcp.rn.f32 	%f237, %f2404;
	mul.f32 	%f238, %f237, %f237;
	fma.rn.f32 	%f2873, %f234, %f237, %f2873;
	mul.f32 	%f2405, %f63, %f235;
	mul.f32 	%f2406, %f58, %f2405;
	fma.rn.f32 	%f2874, %f2406, %f238, %f2874;
	@%p195 bra 	$L__BB0_133;
	mul.f32 	%f2407, %f235, 0fC0000000;
	mul.f32 	%f2408, %f58, %f2407;
	mul.f32 	%f2409, %f2408, %f238;
	mul.f32 	%f2410, %f64, %f238;
	mul.f32 	%f2411, %f236, 0f40800000;
	fma.rn.f32 	%f2412, %f2411, %f237, 0fBF800000;
	mul.f32 	%f2413, %f237, %f112;
	mul.f32 	%f2414, %f2413, %f234;
	mul.f32 	%f2415, %f2409, %f112;
	sub.f32 	%f2416, %f2414, %f2415;
	fma.rn.f32 	%f2417, %f2409, %f234, %f2416;
	fma.rn.f32 	%f2418, %f2410, %f2412, %f2417;
	add.f32 	%f2875, %f2875, %f2418;
$L__BB0_133:
	setp.eq.s32 	%p204, %r81, 5;
	mov.f32 	%f2877, %f2876;
	@%p204 bra 	$L__BB0_294;
	ld.shared.f32 	%f2420, [%r149+20];
	ld.shared.f32 	%f243, [%r150+20];
	sub.f32 	%f244, %f2881, %f2420;
	mul.f32 	%f2421, %f244, %f244;
	mul.f32 	%f245, %f58, %f2421;
	add.f32 	%f2422, %f245, 0f3F800000;
	rcp.rn.f32 	%f246, %f2422;
	mul.f32 	%f247, %f246, %f246;
	fma.rn.f32 	%f2873, %f243, %f246, %f2873;
	mul.f32 	%f2423, %f63, %f244;
	mul.f32 	%f2424, %f58, %f2423;
	fma.rn.f32 	%f2874, %f2424, %f247, %f2874;
	@%p195 bra 	$L__BB0_136;
	mul.f32 	%f2425, %f244, 0fC0000000;
	mul.f32 	%f2426, %f58, %f2425;
	mul.f32 	%f2427, %f2426, %f247;
	mul.f32 	%f2428, %f64, %f247;
	mul.f32 	%f2429, %f245, 0f40800000;
	fma.rn.f32 	%f2430, %f2429, %f246, 0fBF800000;
	mul.f32 	%f2431, %f246, %f112;
	mul.f32 	%f2432, %f2431, %f243;
	mul.f32 	%f2433, %f2427, %f112;
	sub.f32 	%f2434, %f2432, %f2433;
	fma.rn.f32 	%f2435, %f2427, %f243, %f2434;
	fma.rn.f32 	%f2436, %f2428, %f2430, %f2435;
	add.f32 	%f2875, %f2875, %f2436;
$L__BB0_136:
	setp.eq.s32 	%p206, %r81, 6;
	mov.f32 	%f2877, %f2876;
	@%p206 bra 	$L__BB0_294;
	ld.shared.f32 	%f2439, [%r149+24];
	ld.shared.f32 	%f252, [%r150+24];
	sub.f32 	%f253, %f2881, %f2439;
	mul.f32 	%f2440, %f253, %f253;
	mul.f32 	%f254, %f58, %f2440;
	add.f32 	%f2441, %f254, 0f3F800000;
	rcp.rn.f32 	%f255, %f2441;
	mul.f32 	%f256, %f255, %f255;
	fma.rn.f32 	%f2873, %f252, %f255, %f2873;
	mul.f32 	%f2442, %f63, %f253;
	mul.f32 	%f2443, %f58, %f2442;
	fma.rn.f32 	%f2874, %f2443, %f256, %f2874;
	mov.f32 	%f2877, %f2876;
	@%p195 bra 	$L__BB0_294;
	mul.f32 	%f2445, %f253, 0fC0000000;
	mul.f32 	%f2446, %f58, %f2445;
	mul.f32 	%f2447, %f2446, %f256;
	mul.f32 	%f2448, %f64, %f256;
	mul.f32 	%f2449, %f254, 0f40800000;
	fma.rn.f32 	%f2450, %f2449, %f255, 0fBF800000;
	mul.f32 	%f2451, %f255, %f112;
	mul.f32 	%f2452, %f2451, %f252;
	mul.f32 	%f2453, %f2447, %f112;
	sub.f32 	%f2454, %f2452, %f2453;
	fma.rn.f32 	%f2455, %f2447, %f252, %f2454;
	fma.rn.f32 	%f2456, %f2448, %f2450, %f2455;
	add.f32 	%f2875, %f2875, %f2456;
	mov.f32 	%f2877, %f2876;
	bra.uni 	$L__BB0_294;
$L__BB0_139:
	mov.b32 	%r1265, 0;
	mov.f32 	%f2874, %f2875;
	mov.f32 	%f2873, %f2875;
	@%p82 bra 	$L__BB0_158;
	mov.f32 	%f2875, 0f00000000;
	mov.b32 	%r1264, 0;
$L__BB0_141:
	.pragma "nounroll";
	setp.ne.s32 	%p161, %r1256, %r75;
	shl.b32 	%r652, %r1264, 2;
	mov.u32 	%r653, smem;
	add.s32 	%r152, %r653, %r652;
	ld.shared.f32 	%f1881, [%r152];
	add.s32 	%r153, %r4, %r652;
	ld.shared.f32 	%f263, [%r153];
	sub.f32 	%f264, %f2881, %f1881;
	mul.f32 	%f1882, %f264, %f264;
	mul.f32 	%f265, %f58, %f1882;
	add.f32 	%f1883, %f265, 0f3F800000;
	rcp.rn.f32 	%f266, %f1883;
	mul.f32 	%f267, %f266, %f266;
	fma.rn.f32 	%f268, %f263, %f266, %f2873;
	mul.f32 	%f1884, %f63, %f264;
	mul.f32 	%f1885, %f58, %f1884;
	mul.f32 	%f1886, %f1885, %f267;
	add.s32 	%r154, %r153, %r2;
	ld.shared.f32 	%f269, [%r154];
	fma.rn.f32 	%f270, %f1886, %f269, %f2874;
	@%p161 bra 	$L__BB0_143;
	fma.rn.f32 	%f1887, %f269, 0f3F333333, 0f322BCC77;
	div.rn.f32 	%f1888, %f263, %f1887;
	mul.f32 	%f1889, %f264, 0fC0000000;
	mul.f32 	%f1890, %f58, %f1889;
	mul.f32 	%f1891, %f1890, %f267;
	mul.f32 	%f1892, %f64, %f267;
	mul.f32 	%f1893, %f265, 0f40800000;
	fma.rn.f32 	%f1894, %f1893, %f266, 0fBF800000;
	mul.f32 	%f1895, %f266, %f112;
	mul.f32 	%f1896, %f1895, %f1888;
	mul.f32 	%f1897, %f1891, %f112;
	sub.f32 	%f1898, %f1896, %f1897;
	fma.rn.f32 	%f1899, %f1891, %f1888, %f1898;
	fma.rn.f32 	%f1900, %f1892, %f1894, %f1899;
	add.f32 	%f2875, %f2875, %f1900;
$L__BB0_143:
	ld.shared.f32 	%f1901, [%r152+4];
	ld.shared.f32 	%f273, [%r153+4];
	sub.f32 	%f274, %f2881, %f1901;
	mul.f32 	%f1902, %f274, %f274;
	mul.f32 	%f275, %f58, %f1902;
	add.f32 	%f1903, %f275, 0f3F800000;
	rcp.rn.f32 	%f276, %f1903;
	mul.f32 	%f277, %f276, %f276;
	fma.rn.f32 	%f278, %f273, %f276, %f268;
	mul.f32 	%f1904, %f63, %f274;
	mul.f32 	%f1905, %f58, %f1904;
	mul.f32 	%f1906, %f1905, %f277;
	ld.shared.f32 	%f279, [%r154+4];
	fma.rn.f32 	%f280, %f1906, %f279, %f270;
	@%p161 bra 	$L__BB0_145;
	fma.rn.f32 	%f1907, %f279, 0f3F333333, 0f322BCC77;
	div.rn.f32 	%f1908, %f273, %f1907;
	mul.f32 	%f1909, %f274, 0fC0000000;
	mul.f32 	%f1910, %f58, %f1909;
	mul.f32 	%f1911, %f1910, %f277;
	mul.f32 	%f1912, %f64, %f277;
	mul.f32 	%f1913, %f275, 0f40800000;
	fma.rn.f32 	%f1914, %f1913, %f276, 0fBF800000;
	mul.f32 	%f1915, %f276, %f112;
	mul.f32 	%f1916, %f1915, %f1908;
	mul.f32 	%f1917, %f1911, %f112;
	sub.f32 	%f1918, %f1916, %f1917;
	fma.rn.f32 	%f1919, %f1911, %f1908, %f1918;
	fma.rn.f32 	%f1920, %f1912, %f1914, %f1919;
	add.f32 	%f2875, %f2875, %f1920;
$L__BB0_145:
	ld.shared.f32 	%f1921, [%r152+8];
	ld.shared.f32 	%f283, [%r153+8];
	sub.f32 	%f284, %f2881, %f1921;
	mul.f32 	%f1922, %f284, %f284;
	mul.f32 	%f285, %f58, %f1922;
	add.f32 	%f1923, %f285, 0f3F800000;
	rcp.rn.f32 	%f286, %f1923;
	mul.f32 	%f287, %f286, %f286;
	fma.rn.f32 	%f288, %f283, %f286, %f278;
	mul.f32 	%f1924, %f63, %f284;
	mul.f32 	%f1925, %f58, %f1924;
	mul.f32 	%f1926, %f1925, %f287;
	ld.shared.f32 	%f289, [%r154+8];
	fma.rn.f32 	%f290, %f1926, %f289, %f280;
	@%p161 bra 	$L__BB0_147;
	fma.rn.f32 	%f1927, %f289, 0f3F333333, 0f322BCC77;
	div.rn.f32 	%f1928, %f283, %f1927;
	mul.f32 	%f1929, %f284, 0fC0000000;
	mul.f32 	%f1930, %f58, %f1929;
	mul.f32 	%f1931, %f1930, %f287;
	mul.f32 	%f1932, %f64, %f287;
	mul.f32 	%f1933, %f285, 0f40800000;
	fma.rn.f32 	%f1934, %f1933, %f286, 0fBF800000;
	mul.f32 	%f1935, %f286, %f112;
	mul.f32 	%f1936, %f1935, %f1928;
	mul.f32 	%f1937, %f1931, %f112;
	sub.f32 	%f1938, %f1936, %f1937;
	fma.rn.f32 	%f1939, %f1931, %f1928, %f1938;
	fma.rn.f32 	%f1940, %f1932, %f1934, %f1939;
	add.f32 	%f2875, %f2875, %f1940;
$L__BB0_147:
	ld.shared.f32 	%f1941, [%r152+12];
	ld.shared.f32 	%f293, [%r153+12];
	sub.f32 	%f294, %f2881, %f1941;
	mul.f32 	%f1942, %f294, %f294;
	mul.f32 	%f295, %f58, %f1942;
	add.f32 	%f1943, %f295, 0f3F800000;
	rcp.rn.f32 	%f296, %f1943;
	mul.f32 	%f297, %f296, %f296;
	fma.rn.f32 	%f298, %f293, %f296, %f288;
	mul.f32 	%f1944, %f63, %f294;
	mul.f32 	%f1945, %f58, %f1944;
	mul.f32 	%f1946, %f1945, %f297;
	ld.shared.f32 	%f299, [%r154+12];
	fma.rn.f32 	%f300, %f1946, %f299, %f290;
	@%p161 bra 	$L__BB0_149;
	fma.rn.f32 	%f1947, %f299, 0f3F333333, 0f322BCC77;
	div.rn.f32 	%f1948, %f293, %f1947;
	mul.f32 	%f1949, %f294, 0fC0000000;
	mul.f32 	%f1950, %f58, %f1949;
	mul.f32 	%f1951, %f1950, %f297;
	mul.f32 	%f1952, %f64, %f297;
	mul.f32 	%f1953, %f295, 0f40800000;
	fma.rn.f32 	%f1954, %f1953, %f296, 0fBF800000;
	mul.f32 	%f1955, %f296, %f112;
	mul.f32 	%f1956, %f1955, %f1948;
	mul.f32 	%f1957, %f1951, %f112;
	sub.f32 	%f1958, %f1956, %f1957;
	fma.rn.f32 	%f1959, %f1951, %f1948, %f1958;
	fma.rn.f32 	%f1960, %f1952, %f1954, %f1959;
	add.f32 	%f2875, %f2875, %f1960;
$L__BB0_149:
	ld.shared.f32 	%f1961, [%r152+16];
	ld.shared.f32 	%f303, [%r153+16];
	sub.f32 	%f304, %f2881, %f1961;
	mul.f32 	%f1962, %f304, %f304;
	mul.f32 	%f305, %f58, %f1962;
	add.f32 	%f1963, %f305, 0f3F800000;
	rcp.rn.f32 	%f306, %f1963;
	mul.f32 	%f307, %f306, %f306;
	fma.rn.f32 	%f308, %f303, %f306, %f298;
	mul.f32 	%f1964, %f63, %f304;
	mul.f32 	%f1965, %f58, %f1964;
	mul.f32 	%f1966, %f1965, %f307;
	ld.shared.f32 	%f309, [%r154+16];
	fma.rn.f32 	%f310, %f1966, %f309, %f300;
	@%p161 bra 	$L__BB0_151;
	fma.rn.f32 	%f1967, %f309, 0f3F333333, 0f322BCC77;
	div.rn.f32 	%f1968, %f303, %f1967;
	mul.f32 	%f1969, %f304, 0fC0000000;
	mul.f32 	%f1970, %f58, %f1969;
	mul.f32 	%f1971, %f1970, %f307;
	mul.f32 	%f1972, %f64, %f307;
	mul.f32 	%f1973, %f305, 0f40800000;
	fma.rn.f32 	%f1974, %f1973, %f306, 0fBF800000;
	mul.f32 	%f1975, %f306, %f112;
	mul.f32 	%f1976, %f1975, %f1968;
	mul.f32 	%f1977, %f1971, %f112;
	sub.f32 	%f1978, %f1976, %f1977;
	fma.rn.f32 	%f1979, %f1971, %f1968, %f1978;
	fma.rn.f32 	%f1980, %f1972, %f1974, %f1979;
	add.f32 	%f2875, %f2875, %f1980;
$L__BB0_151:
	ld.shared.f32 	%f1981, [%r152+20];
	ld.shared.f32 	%f313, [%r153+20];
	sub.f32 	%f314, %f2881, %f1981;
	mul.f32 	%f1982, %f314, %f314;
	mul.f32 	%f315, %f58, %f1982;
	add.f32 	%f1983, %f315, 0f3F800000;
	rcp.rn.f32 	%f316, %f1983;
	mul.f32 	%f317, %f316, %f316;
	fma.rn.f32 	%f318, %f313, %f316, %f308;
	mul.f32 	%f1984, %f63, %f314;
	mul.f32 	%f1985, %f58, %f1984;
	mul.f32 	%f1986, %f1985, %f317;
	ld.shared.f32 	%f319, [%r154+20];
	fma.rn.f32 	%f320, %f1986, %f319, %f310;
	@%p161 bra 	$L__BB0_153;
	fma.rn.f32 	%f1987, %f319, 0f3F333333, 0f322BCC77;
	div.rn.f32 	%f1988, %f313, %f1987;
	mul.f32 	%f1989, %f314, 0fC0000000;
	mul.f32 	%f1990, %f58, %f1989;
	mul.f32 	%f1991, %f1990, %f317;
	mul.f32 	%f1992, %f64, %f317;
	mul.f32 	%f1993, %f315, 0f40800000;
	fma.rn.f32 	%f1994, %f1993, %f316, 0fBF800000;
	mul.f32 	%f1995, %f316, %f112;
	mul.f32 	%f1996, %f1995, %f1988;
	mul.f32 	%f1997, %f1991, %f112;
	sub.f32 	%f1998, %f1996, %f1997;
	fma.rn.f32 	%f1999, %f1991, %f1988, %f1998;
	fma.rn.f32 	%f2000, %f1992, %f1994, %f1999;
	add.f32 	%f2875, %f2875, %f2000;
$L__BB0_153:
	ld.shared.f32 	%f2001, [%r152+24];
	ld.shared.f32 	%f323, [%r153+24];
	sub.f32 	%f324, %f2881, %f2001;
	mul.f32 	%f2002, %f324, %f324;
	mul.f32 	%f325, %f58, %f2002;
	add.f32 	%f2003, %f325, 0f3F800000;
	rcp.rn.f32 	%f326, %f2003;
	mul.f32 	%f327, %f326, %f326;
	fma.rn.f32 	%f328, %f323, %f326, %f318;
	mul.f32 	%f2004, %f63, %f324;
	mul.f32 	%f2005, %f58, %f2004;
	mul.f32 	%f2006, %f2005, %f327;
	ld.shared.f32 	%f329, [%r154+24];
	fma.rn.f32 	%f330, %f2006, %f329, %f320;
	@%p161 bra 	$L__BB0_155;
	fma.rn.f32 	%f2007, %f329, 0f3F333333, 0f322BCC77;
	div.rn.f32 	%f2008, %f323, %f2007;
	mul.f32 	%f2009, %f324, 0fC0000000;
	mul.f32 	%f2010, %f58, %f2009;
	mul.f32 	%f2011, %f2010, %f327;
	mul.f32 	%f2012, %f64, %f327;
	mul.f32 	%f2013, %f325, 0f40800000;
	fma.rn.f32 	%f2014, %f2013, %f326, 0fBF800000;
	mul.f32 	%f2015, %f326, %f112;
	mul.f32 	%f2016, %f2015, %f2008;
	mul.f32 	%f2017, %f2011, %f112;
	sub.f32 	%f2018, %f2016, %f2017;
	fma.rn.f32 	%f2019, %f2011, %f2008, %f2018;
	fma.rn.f32 	%f2020, %f2012, %f2014, %f2019;
	add.f32 	%f2875, %f2875, %f2020;
$L__BB0_155:
	ld.shared.f32 	%f2021, [%r152+28];
	ld.shared.f32 	%f333, [%r153+28];
	sub.f32 	%f334, %f2881, %f2021;
	mul.f32 	%f2022, %f334, %f334;
	mul.f32 	%f335, %f58, %f2022;
	add.f32 	%f2023, %f335, 0f3F800000;
	rcp.rn.f32 	%f336, %f2023;
	mul.f32 	%f337, %f336, %f336;
	fma.rn.f32 	%f2873, %f333, %f336, %f328;
	mul.f32 	%f2024, %f63, %f334;
	mul.f32 	%f2025, %f58, %f2024;
	mul.f32 	%f2026, %f2025, %f337;
	ld.shared.f32 	%f339, [%r154+28];
	fma.rn.f32 	%f2874, %f2026, %f339, %f330;
	@%p161 bra 	$L__BB0_157;
	fma.rn.f32 	%f2027, %f339, 0f3F333333, 0f322BCC77;
	div.rn.f32 	%f2028, %f333, %f2027;
	mul.f32 	%f2029, %f334, 0fC0000000;
	mul.f32 	%f2030, %f58, %f2029;
	mul.f32 	%f2031, %f2030, %f337;
	mul.f32 	%f2032, %f64, %f337;
	mul.f32 	%f2033, %f335, 0f40800000;
	fma.rn.f32 	%f2034, %f2033, %f336, 0fBF800000;
	mul.f32 	%f2035, %f336, %f112;
	mul.f32 	%f2036, %f2035, %f2028;
	mul.f32 	%f2037, %f2031, %f112;
	sub.f32 	%f2038, %f2036, %f2037;
	fma.rn.f32 	%f2039, %f2031, %f2028, %f2038;
	fma.rn.f32 	%f2040, %f2032, %f2034, %f2039;
	add.f32 	%f2875, %f2875, %f2040;
$L__BB0_157:
	add.s32 	%r1264, %r1264, 8;
	setp.ne.s32 	%p169, %r1264, %r82;
	mov.u32 	%r1265, %r82;
	@%p169 bra 	$L__BB0_141;
$L__BB0_158:
	mov.f32 	%f2876, 0f00000000;
	mov.f32 	%f2877, %f2876;
	@%p84 bra 	$L__BB0_294;
	setp.ne.s32 	%p171, %r1256, %r75;
	shl.b32 	%r654, %r1265, 2;
	mov.u32 	%r655, smem;
	add.s32 	%r157, %r655, %r654;
	ld.shared.f32 	%f2042, [%r157];
	add.s32 	%r158, %r4, %r654;
	ld.shared.f32 	%f349, [%r158];
	sub.f32 	%f350, %f2881, %f2042;
	mul.f32 	%f2043, %f350, %f350;
	mul.f32 	%f351, %f58, %f2043;
	add.f32 	%f2044, %f351, 0f3F800000;
	rcp.rn.f32 	%f352, %f2044;
	mul.f32 	%f353, %f352, %f352;
	fma.rn.f32 	%f2873, %f349, %f352, %f2873;
	mul.f32 	%f2045, %f63, %f350;
	mul.f32 	%f2046, %f58, %f2045;
	mul.f32 	%f2047, %f2046, %f353;
	add.s32 	%r159, %r158, %r2;
	ld.shared.f32 	%f355, [%r159];
	fma.rn.f32 	%f2874, %f2047, %f355, %f2874;
	@%p171 bra 	$L__BB0_161;
	fma.rn.f32 	%f2048, %f355, 0f3F333333, 0f322BCC77;
	div.rn.f32 	%f2049, %f349, %f2048;
	mul.f32 	%f2050, %f350, 0fC0000000;
	mul.f32 	%f2051, %f58, %f2050;
	mul.f32 	%f2052, %f2051, %f353;
	mul.f32 	%f2053, %f64, %f353;
	mul.f32 	%f2054, %f351, 0f40800000;
	fma.rn.f32 	%f2055, %f2054, %f352, 0fBF800000;
	mul.f32 	%f2056, %f352, %f112;
	mul.f32 	%f2057, %f2056, %f2049;
	mul.f32 	%f2058, %f2052, %f112;
	sub.f32 	%f2059, %f2057, %f2058;
	fma.rn.f32 	%f2060, %f2052, %f2049, %f2059;
	fma.rn.f32 	%f2061, %f2053, %f2055, %f2060;
	add.f32 	%f2875, %f2875, %f2061;
$L__BB0_161:
	setp.eq.s32 	%p172, %r81, 1;
	mov.f32 	%f2877, %f2876;
	@%p172 bra 	$L__BB0_294;
	ld.shared.f32 	%f2063, [%r157+4];
	ld.shared.f32 	%f359, [%r158+4];
	sub.f32 	%f360, %f2881, %f2063;
	mul.f32 	%f2064, %f360, %f360;
	mul.f32 	%f361, %f58, %f2064;
	add.f32 	%f2065, %f361, 0f3F800000;
	rcp.rn.f32 	%f362, %f2065;
	mul.f32 	%f363, %f362, %f362;
	fma.rn.f32 	%f2873, %f359, %f362, %f2873;
	mul.f32 	%f2066, %f63, %f360;
	mul.f32 	%f2067, %f58, %f2066;
	mul.f32 	%f2068, %f2067, %f363;
	ld.shared.f32 	%f365, [%r159+4];
	fma.rn.f32 	%f2874, %f2068, %f365, %f2874;
	@%p171 bra 	$L__BB0_164;
	fma.rn.f32 	%f2069, %f365, 0f3F333333, 0f322BCC77;
	div.rn.f32 	%f2070, %f359, %f2069;
	mul.f32 	%f2071, %f360, 0fC0000000;
	mul.f32 	%f2072, %f58, %f2071;
	mul.f32 	%f2073, %f2072, %f363;
	mul.f32 	%f2074, %f64, %f363;
	mul.f32 	%f2075, %f361, 0f40800000;
	fma.rn.f32 	%f2076, %f2075, %f362, 0fBF800000;
	mul.f32 	%f2077, %f362, %f112;
	mul.f32 	%f2078, %f2077, %f2070;
	mul.f32 	%f2079, %f2073, %f112;
	sub.f32 	%f2080, %f2078, %f2079;
	fma.rn.f32 	%f2081, %f2073, %f2070, %f2080;
	fma.rn.f32 	%f2082, %f2074, %f2076, %f2081;
	add.f32 	%f2875, %f2875, %f2082;
$L__BB0_164:
	setp.eq.s32 	%p174, %r81, 2;
	mov.f32 	%f2877, %f2876;
	@%p174 bra 	$L__BB0_294;
	ld.shared.f32 	%f2084, [%r157+8];
	ld.shared.f32 	%f369, [%r158+8];
	sub.f32 	%f370, %f2881, %f2084;
	mul.f32 	%f2085, %f370, %f370;
	mul.f32 	%f371, %f58, %f2085;
	add.f32 	%f2086, %f371, 0f3F800000;
	rcp.rn.f32 	%f372, %f2086;
	mul.f32 	%f373, %f372, %f372;
	fma.rn.f32 	%f2873, %f369, %f372, %f2873;
	mul.f32 	%f2087, %f63, %f370;
	mul.f32 	%f2088, %f58, %f2087;
	mul.f32 	%f2089, %f2088, %f373;
	ld.shared.f32 	%f375, [%r159+8];
	fma.rn.f32 	%f2874, %f2089, %f375, %f2874;
	@%p171 bra 	$L__BB0_167;
	fma.rn.f32 	%f2090, %f375, 0f3F333333, 0f322BCC77;
	div.rn.f32 	%f2091, %f369, %f2090;
	mul.f32 	%f2092, %f370, 0fC0000000;
	mul.f32 	%f2093, %f58, %f2092;
	mul.f32 	%f2094, %f2093, %f373;
	mul.f32 	%f2095, %f64, %f373;
	mul.f32 	%f2096, %f371, 0f40800000;
	fma.rn.f32 	%f2097, %f2096, %f372, 0fBF800000;
	mul.f32 	%f2098, %f372, %f112;
	mul.f32 	%f2099, %f2098, %f2091;
	mul.f32 	%f2100, %f2094, %f112;
	sub.f32 	%f2101, %f2099, %f2100;
	fma.rn.f32 	%f2102, %f2094, %f2091, %f2101;
	fma.rn.f32 	%f2103, %f2095, %f2097, %f2102;
	add.f32 	%f2875, %f2875, %f2103;
$L__BB0_167:
	setp.eq.s32 	%p176, %r81, 3;
	mov.f32 	%f2877, %f2876;
	@%p176 bra 	$L__BB0_294;
	ld.shared.f32 	%f2105, [%r157+12];
	ld.shared.f32 	%f379, [%r158+12];
	sub.f32 	%f380, %f2881, %f2105;
	mul.f32 	%f2106, %f380, %f380;
	mul.f32 	%f381, %f58, %f2106;
	add.f32 	%f2107, %f381, 0f3F800000;
	rcp.rn.f32 	%f382, %f2107;
	mul.f32 	%f383, %f382, %f382;
	fma.rn.f32 	%f2873, %f379, %f382, %f2873;
	mul.f32 	%f2108, %f63, %f380;
	mul.f32 	%f2109, %f58, %f2108;
	mul.f32 	%f2110, %f2109, %f383;
	ld.shared.f32 	%f385, [%r159+12];
	fma.rn.f32 	%f2874, %f2110, %f385, %f2874;
	@%p171 bra 	$L__BB0_170;
	fma.rn.f32 	%f2111, %f385, 0f3F333333, 0f322BCC77;
	div.rn.f32 	%f2112, %f379, %f2111;
	mul.f32 	%f2113, %f380, 0fC0000000;
	mul.f32 	%f2114, %f58, %f2113;
	mul.f32 	%f2115, %f2114, %f383;
	mul.f32 	%f2116, %f64, %f383;
	mul.f32 	%f2117, %f381, 0f40800000;
	fma.rn.f32 	%f2118, %f2117, %f382, 0fBF800000;
	mul.f32 	%f2119, %f382, %f112;
	mul.f32 	%f2120, %f2119, %f2112;
	mul.f32 	%f2121, %f2115, %f112;
	sub.f32 	%f2122, %f2120, %f2121;
	fma.rn.f32 	%f2123, %f2115, %f2112, %f2122;
	fma.rn.f32 	%f2124, %f2116, %f2118, %f2123;
	add.f32 	%f2875, %f2875, %f2124;
$L__BB0_170:
	setp.eq.s32 	%p178, %r81, 4;
	mov.f32 	%f2877, %f2876;
	@%p178 bra 	$L__BB0_294;
	ld.shared.f32 	%f2126, [%r157+16];
	ld.shared.f32 	%f389, [%r158+16];
	sub.f32 	%f390, %f2881, %f2126;
	mul.f32 	%f2127, %f390, %f390;
	mul.f32 	%f391, %f58, %f2127;
	add.f32 	%f2128, %f391, 0f3F800000;
	rcp.rn.f32 	%f392, %f2128;
	mul.f32 	%f393, %f392, %f392;
	fma.rn.f32 	%f2873, %f389, %f392, %f2873;
	mul.f32 	%f2129, %f63, %f390;
	mul.f32 	%f2130, %f58, %f2129;
	mul.f32 	%f2131, %f2130, %f393;
	ld.shared.f32 	%f395, [%r159+16];
	fma.rn.f32 	%f2874, %f2131, %f395, %f2874;
	@%p171 bra 	$L__BB0_173;
	fma.rn.f32 	%f2132, %f395, 0f3F333333, 0f322BCC77;
	div.rn.f32 	%f2133, %f389, %f2132;
	mul.f32 	%f2134, %f390, 0fC0000000;
	mul.f32 	%f2135, %f58, %f2134;
	mul.f32 	%f2136, %f2135, %f393;
	mul.f32 	%f2137, %f64, %f393;
	mul.f32 	%f2138, %f391, 0f40800000;
	fma.rn.f32 	%f2139, %f2138, %f392, 0fBF800000;
	mul.f32 	%f2140, %f392, %f112;
	mul.f32 	%f2141, %f2140, %f2133;
	mul.f32 	%f2142, %f2136, %f112;
	sub.f32 	%f2143, %f2141, %f2142;
	fma.rn.f32 	%f2144, %f2136, %f2133, %f2143;
	fma.rn.f32 	%f2145, %f2137, %f2139, %f2144;
	add.f32 	%f2875, %f2875, %f2145;
$L__BB0_173:
	setp.eq.s32 	%p180, %r81, 5;
	mov.f32 	%f2877, %f2876;
	@%p180 bra 	$L__BB0_294;
	ld.shared.f32 	%f2147, [%r157+20];
	ld.shared.f32 	%f399, [%r158+20];
	sub.f32 	%f400, %f2881, %f2147;
	mul.f32 	%f2148, %f400, %f400;
	mul.f32 	%f401, %f58, %f2148;
	add.f32 	%f2149, %f401, 0f3F800000;
	rcp.rn.f32 	%f402, %f2149;
	mul.f32 	%f403, %f402, %f402;
	fma.rn.f32 	%f2873, %f399, %f402, %f2873;
	mul.f32 	%f2150, %f63, %f400;
	mul.f32 	%f2151, %f58, %f2150;
	mul.f32 	%f2152, %f2151, %f403;
	ld.shared.f32 	%f405, [%r159+20];
	fma.rn.f32 	%f2874, %f2152, %f405, %f2874;
	@%p171 bra 	$L__BB0_176;
	fma.rn.f32 	%f2153, %f405, 0f3F333333, 0f322BCC77;
	div.rn.f32 	%f2154, %f399, %f2153;
	mul.f32 	%f2155, %f400, 0fC0000000;
	mul.f32 	%f2156, %f58, %f2155;
	mul.f32 	%f2157, %f2156, %f403;
	mul.f32 	%f2158, %f64, %f403;
	mul.f32 	%f2159, %f401, 0f40800000;
	fma.rn.f32 	%f2160, %f2159, %f402, 0fBF800000;
	mul.f32 	%f2161, %f402, %f112;
	mul.f32 	%f2162, %f2161, %f2154;
	mul.f32 	%f2163, %f2157, %f112;
	sub.f32 	%f2164, %f2162, %f2163;
	fma.rn.f32 	%f2165, %f2157, %f2154, %f2164;
	fma.rn.f32 	%f2166, %f2158, %f2160, %f2165;
	add.f32 	%f2875, %f2875, %f2166;
$L__BB0_176:
	setp.eq.s32 	%p182, %r81, 6;
	mov.f32 	%f2877, %f2876;
	@%p182 bra 	$L__BB0_294;
	ld.shared.f32 	%f2169, [%r157+24];
	ld.shared.f32 	%f409, [%r158+24];
	sub.f32 	%f410, %f2881, %f2169;
	mul.f32 	%f2170, %f410, %f410;
	mul.f32 	%f411, %f58, %f2170;
	add.f32 	%f2171, %f411, 0f3F800000;
	rcp.rn.f32 	%f412, %f2171;
	mul.f32 	%f413, %f412, %f412;
	fma.rn.f32 	%f2873, %f409, %f412, %f2873;
	mul.f32 	%f2172, %f63, %f410;
	mul.f32 	%f2173, %f58, %f2172;
	mul.f32 	%f2174, %f2173, %f413;
	ld.shared.f32 	%f415, [%r159+24];
	fma.rn.f32 	%f2874, %f2174, %f415, %f2874;
	mov.f32 	%f2877, %f2876;
	@%p171 bra 	$L__BB0_294;
	fma.rn.f32 	%f2176, %f415, 0f3F333333, 0f322BCC77;
	div.rn.f32 	%f2177, %f409, %f2176;
	mul.f32 	%f2178, %f410, 0fC0000000;
	mul.f32 	%f2179, %f58, %f2178;
	mul.f32 	%f2180, %f2179, %f413;
	mul.f32 	%f2181, %f64, %f413;
	mul.f32 	%f2182, %f411, 0f40800000;
	fma.rn.f32 	%f2183, %f2182, %f412, 0fBF800000;
	mul.f32 	%f2184, %f412, %f112;
	mul.f32 	%f2185, %f2184, %f2177;
	mul.f32 	%f2186, %f2180, %f112;
	sub.f32 	%f2187, %f2185, %f2186;
	fma.rn.f32 	%f2188, %f2180, %f2177, %f2187;
	fma.rn.f32 	%f2189, %f2181, %f2183, %f2188;
	add.f32 	%f2875, %f2875, %f2189;
	mov.f32 	%f2877, %f2876;
	bra.uni 	$L__BB0_294;
$L__BB0_179:
	mov.f32 	%f2877, 0f00000000;
	mov.b32 	%r1267, 0;
	mov.f32 	%f2876, %f2877;
	mov.f32 	%f2875, %f2877;
	mov.f32 	%f2874, %f2877;
	mov.f32 	%f2873, %f2877;
	@%p82 bra 	$L__BB0_238;
	mov.f32 	%f2877, 0f00000000;
	mov.b32 	%r1266, 0;
$L__BB0_181:
	.pragma "nounroll";
	shl.b32 	%r646, %r1266, 2;
	mov.u32 	%r647, smem;
	add.s32 	%r161, %r647, %r646;
	ld.shared.f32 	%f1517, [%r161];
	add.s32 	%r162, %r4, %r646;
	ld.shared.f32 	%f2806, [%r162];
	sub.f32 	%f424, %f2881, %f1517;
	mul.f32 	%f1518, %f424, %f424;
	mul.f32 	%f425, %f58, %f1518;
	add.f32 	%f1519, %f425, 0f3F800000;
	rcp.rn.f32 	%f426, %f1519;
	mul.f32 	%f427, %f426, %f426;
	fma.rn.f32 	%f428, %f2806, %f426, %f2873;
	add.s32 	%r163, %r162, %r2;
	@%p100 bra 	$L__BB0_183;
	mul.f32 	%f1520, %f63, %f424;
	mul.f32 	%f1521, %f58, %f1520;
	mul.f32 	%f1522, %f1521, %f427;
	ld.shared.f32 	%f2804, [%r163];
	mul.f32 	%f2805, %f1522, %f2804;
	bra.uni 	$L__BB0_184;
$L__BB0_183:
	mul.f32 	%f1523, %f63, %f424;
	mul.f32 	%f1524, %f58, %f1523;
	mul.f32 	%f2805, %f1524, %f427;
	ld.shared.f32 	%f2804, [%r163];
$L__BB0_184:
	setp.ne.s32 	%p107, %r1256, %r75;
	add.f32 	%f435, %f2874, %f2805;
	rcp.rn.f32 	%f1525, %f2804;
	fma.rn.f32 	%f1526, %f426, %f1525, %f2876;
	mul.f32 	%f436, %f64, %f427;
	fma.rn.f32 	%f1527, %f425, 0f40400000, 0fBF800000;
	abs.f32 	%f1528, %f1527;
	fma.rn.f32 	%f437, %f1528, %f436, %f1526;
	@%p107 bra 	$L__BB0_188;
	@%p100 bra 	$L__BB0_187;
	fma.rn.f32 	%f1529, %f2804, 0f3F333333, 0f322BCC77;
	div.rn.f32 	%f2806, %f2806, %f1529;
$L__BB0_187:
	mul.f32 	%f1530, %f424, 0fC0000000;
	mul.f32 	%f1531, %f58, %f1530;
	mul.f32 	%f1532, %f1531, %f427;
	mul.f32 	%f1533, %f425, 0f40800000;
	fma.rn.f32 	%f1534, %f1533, %f426, 0fBF800000;
	mul.f32 	%f1535, %f426, %f112;
	mul.f32 	%f1536, %f1535, %f2806;
	mul.f32 	%f1537, %f1532, %f112;
	sub.f32 	%f1538, %f1536, %f1537;
	fma.rn.f32 	%f1539, %f1532, %f2806, %f1538;
	fma.rn.f32 	%f1540, %f436, %f1534, %f1539;
	add.f32 	%f2875, %f2875, %f1540;
$L__BB0_188:
	ld.shared.f32 	%f1541, [%r161+4];
	ld.shared.f32 	%f2810, [%r162+4];
	sub.f32 	%f443, %f2881, %f1541;
	mul.f32 	%f1542, %f443, %f443;
	mul.f32 	%f444, %f58, %f1542;
	add.f32 	%f1543, %f444, 0f3F800000;
	rcp.rn.f32 	%f445, %f1543;
	mul.f32 	%f446, %f445, %f445;
	fma.rn.f32 	%f447, %f2810, %f445, %f428;
	@%p100 bra 	$L__BB0_190;
	mul.f32 	%f1544, %f63, %f443;
	mul.f32 	%f1545, %f58, %f1544;
	mul.f32 	%f1546, %f1545, %f446;
	ld.shared.f32 	%f2808, [%r163+4];
	mul.f32 	%f2809, %f1546, %f2808;
	bra.uni 	$L__BB0_191;
$L__BB0_190:
	mul.f32 	%f1547, %f63, %f443;
	mul.f32 	%f1548, %f58, %f1547;
	mul.f32 	%f2809, %f1548, %f446;
	ld.shared.f32 	%f2808, [%r163+4];
$L__BB0_191:
	add.f32 	%f454, %f435, %f2809;
	rcp.rn.f32 	%f1549, %f2808;
	fma.rn.f32 	%f1550, %f445, %f1549, %f437;
	mul.f32 	%f455, %f64, %f446;
	fma.rn.f32 	%f1551, %f444, 0f40400000, 0fBF800000;
	abs.f32 	%f1552, %f1551;
	fma.rn.f32 	%f456, %f1552, %f455, %f1550;
	add.f32 	%f457, %f2877, %f426;
	@%p107 bra 	$L__BB0_195;
	@%p100 bra 	$L__BB0_194;
	fma.rn.f32 	%f1553, %f2808, 0f3F333333, 0f322BCC77;
	div.rn.f32 	%f2810, %f2810, %f1553;
$L__BB0_194:
	mul.f32 	%f1554, %f443, 0fC0000000;
	mul.f32 	%f1555, %f58, %f1554;
	mul.f32 	%f1556, %f1555, %f446;
	mul.f32 	%f1557, %f444, 0f40800000;
	fma.rn.f32 	%f1558, %f1557, %f445, 0fBF800000;
	mul.f32 	%f1559, %f445, %f112;
	mul.f32 	%f1560, %f1559, %f2810;
	mul.f32 	%f1561, %f1556, %f112;
	sub.f32 	%f1562, %f1560, %f1561;
	fma.rn.f32 	%f1563, %f1556, %f2810, %f1562;
	fma.rn.f32 	%f1564, %f455, %f1558, %f1563;
	add.f32 	%f2875, %f2875, %f1564;
$L__BB0_195:
	ld.shared.f32 	%f1565, [%r161+8];
	ld.shared.f32 	%f2814, [%r162+8];
	sub.f32 	%f463, %f2881, %f1565;
	mul.f32 	%f1566, %f463, %f463;
	mul.f32 	%f464, %f58, %f1566;
	add.f32 	%f1567, %f464, 0f3F800000;
	rcp.rn.f32 	%f465, %f1567;
	mul.f32 	%f466, %f465, %f465;
	fma.rn.f32 	%f467, %f2814, %f465, %f447;
	@%p100 bra 	$L__BB0_197;
	mul.f32 	%f1568, %f63, %f463;
	mul.f32 	%f1569, %f58, %f1568;
	mul.f32 	%f1570, %f1569, %f466;
	ld.shared.f32 	%f2812, [%r163+8];
	mul.f32 	%f2813, %f1570, %f2812;
	bra.uni 	$L__BB0_198;
$L__BB0_197:
	mul.f32 	%f1571, %f63, %f463;
	mul.f32 	%f1572, %f58, %f1571;
	mul.f32 	%f2813, %f1572, %f466;
	ld.shared.f32 	%f2812, [%r163+8];
$L__BB0_198:
	add.f32 	%f474, %f454, %f2813;
	rcp.rn.f32 	%f1573, %f2812;
	fma.rn.f32 	%f1574, %f465, %f1573, %f456;
	mul.f32 	%f475, %f64, %f466;
	fma.rn.f32 	%f1575, %f464, 0f40400000, 0fBF800000;
	abs.f32 	%f1576, %f1575;
	fma.rn.f32 	%f476, %f1576, %f475, %f1574;
	add.f32 	%f477, %f457, %f445;
	@%p107 bra 	$L__BB0_202;
	@%p100 bra 	$L__BB0_201;
	fma.rn.f32 	%f1577, %f2812, 0f3F333333, 0f322BCC77;
	div.rn.f32 	%f2814, %f2814, %f1577;
$L__BB0_201:
	mul.f32 	%f1578, %f463, 0fC0000000;
	mul.f32 	%f1579, %f58, %f1578;
	mul.f32 	%f1580, %f1579, %f466;
	mul.f32 	%f1581, %f464, 0f40800000;
	fma.rn.f32 	%f1582, %f1581, %f465, 0fBF800000;
	mul.f32 	%f1583, %f465, %f112;
	mul.f32 	%f1584, %f1583, %f2814;
	mul.f32 	%f1585, %f1580, %f112;
	sub.f32 	%f1586, %f1584, %f1585;
	fma.rn.f32 	%f1587, %f1580, %f2814, %f1586;
	fma.rn.f32 	%f1588, %f475, %f1582, %f1587;
	add.f32 	%f2875, %f2875, %f1588;
$L__BB0_202:
	ld.shared.f32 	%f1589, [%r161+12];
	ld.shared.f32 	%f2818, [%r162+12];
	sub.f32 	%f483, %f2881, %f1589;
	mul.f32 	%f1590, %f483, %f483;
	mul.f32 	%f484, %f58, %f1590;
	add.f32 	%f1591, %f484, 0f3F800000;
	rcp.rn.f32 	%f485, %f1591;
	mul.f32 	%f486, %f485, %f485;
	fma.rn.f32 	%f487, %f2818, %f485, %f467;
	@%p100 bra 	$L__BB0_204;
	mul.f32 	%f1592, %f63, %f483;
	mul.f32 	%f1593, %f58, %f1592;
	mul.f32 	%f1594, %f1593, %f486;
	ld.shared.f32 	%f2816, [%r163+12];
	mul.f32 	%f2817, %f1594, %f2816;
	bra.uni 	$L__BB0_205;
$L__BB0_204:
	mul.f32 	%f1595, %f63, %f483;
	mul.f32 	%f1596, %f58, %f1595;
	mul.f32 	%f2817, %f1596, %f486;
	ld.shared.f32 	%f2816, [%r163+12];
$L__BB0_205:
	add.f32 	%f494, %f474, %f2817;
	rcp.rn.f32 	%f1597, %f2816;
	fma.rn.f32 	%f1598, %f485, %f1597, %f476;
	mul.f32 	%f495, %f64, %f486;
	fma.rn.f32 	%f1599, %f484, 0f40400000, 0fBF800000;
	abs.f32 	%f1600, %f1599;
	fma.rn.f32 	%f496, %f1600, %f495, %f1598;
	add.f32 	%f497, %f477, %f465;
	@%p107 bra 	$L__BB0_209;
	@%p100 bra 	$L__BB0_208;
	fma.rn.f32 	%f1601, %f2816, 0f3F333333, 0f322BCC77;
	div.rn.f32 	%f2818, %f2818, %f1601;
$L__BB0_208:
	mul.f32 	%f1602, %f483, 0fC0000000;
	mul.f32 	%f1603, %f58, %f1602;
	mul.f32 	%f1604, %f1603, %f486;
	mul.f32 	%f1605, %f484, 0f40800000;
	fma.rn.f32 	%f1606, %f1605, %f485, 0fBF800000;
	mul.f32 	%f1607, %f485, %f112;
	mul.f32 	%f1608, %f1607, %f2818;
	mul.f32 	%f1609, %f1604, %f112;
	sub.f32 	%f1610, %f1608, %f1609;
	fma.rn.f32 	%f1611, %f1604, %f2818, %f1610;
	fma.rn.f32 	%f1612, %f495, %f1606, %f1611;
	add.f32 	%f2875, %f2875, %f1612;
$L__BB0_209:
	ld.shared.f32 	%f1613, [%r161+16];
	ld.shared.f32 	%f2822, [%r162+16];
	sub.f32 	%f503, %f2881, %f1613;
	mul.f32 	%f1614, %f503, %f503;
	mul.f32 	%f504, %f58, %f1614;
	add.f32 	%f1615, %f504, 0f3F800000;
	rcp.rn.f32 	%f505, %f1615;
	mul.f32 	%f506, %f505, %f505;
	fma.rn.f32 	%f507, %f2822, %f505, %f487;
	@%p100 bra 	$L__BB0_211;
	mul.f32 	%f1616, %f63, %f503;
	mul.f32 	%f1617, %f58, %f1616;
	mul.f32 	%f1618, %f1617, %f506;
	ld.shared.f32 	%f2820, [%r163+16];
	mul.f32 	%f2821, %f1618, %f2820;
	bra.uni 	$L__BB0_212;
$L__BB0_211:
	mul.f32 	%f1619, %f63, %f503;
	mul.f32 	%f1620, %f58, %f1619;
	mul.f32 	%f2821, %f1620, %f506;
	ld.shared.f32 	%f2820, [%r163+16];
$L__BB0_212:
	add.f32 	%f514, %f494, %f2821;
	rcp.rn.f32 	%f1621, %f2820;
	fma.rn.f32 	%f1622, %f505, %f1621, %f496;
	mul.f32 	%f515, %f64, %f506;
	fma.rn.f32 	%f1623, %f504, 0f40400000, 0fBF800000;
	abs.f32 	%f1624, %f1623;
	fma.rn.f32 	%f516, %f1624, %f515, %f1622;
	add.f32 	%f517, %f497, %f485;
	@%p107 bra 	$L__BB0_216;
	@%p100 bra 	$L__BB0_215;
	fma.rn.f32 	%f1625, %f2820, 0f3F333333, 0f322BCC77;
	div.rn.f32 	%f2822, %f2822, %f1625;
$L__BB0_215:
	mul.f32 	%f1626, %f503, 0fC0000000;
	mul.f32 	%f1627, %f58, %f1626;
	mul.f32 	%f1628, %f1627, %f506;
	mul.f32 	%f1629, %f504, 0f40800000;
	fma.rn.f32 	%f1630, %f1629, %f505, 0fBF800000;
	mul.f32 	%f1631, %f505, %f112;
	mul.f32 	%f1632, %f1631, %f2822;
	mul.f32 	%f1633, %f1628, %f112;
	sub.f32 	%f1634, %f1632, %f1633;
	fma.rn.f32 	%f1635, %f1628, %f2822, %f1634;
	fma.rn.f32 	%f1636, %f515, %f1630, %f1635;
	add.f32 	%f2875, %f2875, %f1636;
$L__BB0_216:
	ld.shared.f32 	%f1637, [%r161+20];
	ld.shared.f32 	%f2826, [%r162+20];
	sub.f32 	%f523, %f2881, %f1637;
	mul.f32 	%f1638, %f523, %f523;
	mul.f32 	%f524, %f58, %f1638;
	add.f32 	%f1639, %f524, 0f3F800000;
	rcp.rn.f32 	%f525, %f1639;
	mul.f32 	%f526, %f525, %f525;
	fma.rn.f32 	%f527, %f2826, %f525, %f507;
	@%p100 bra 	$L__BB0_218;
	mul.f32 	%f1640, %f63, %f523;
	mul.f32 	%f1641, %f58, %f1640;
	mul.f32 	%f1642, %f1641, %f526;
	ld.shared.f32 	%f2824, [%r163+20];
	mul.f32 	%f2825, %f1642, %f2824;
	bra.uni 	$L__BB0_219;
$L__BB0_218:
	mul.f32 	%f1643, %f63, %f523;
	mul.f32 	%f1644, %f58, %f1643;
	mul.f32 	%f2825, %f1644, %f526;
	ld.shared.f32 	%f2824, [%r163+20];
$L__BB0_219:
	add.f32 	%f534, %f514, %f2825;
	rcp.rn.f32 	%f1645, %f2824;
	fma.rn.f32 	%f1646, %f525, %f1645, %f516;
	mul.f32 	%f535, %f64, %f526;
	fma.rn.f32 	%f1647, %f524, 0f40400000, 0fBF800000;
	abs.f32 	%f1648, %f1647;
	fma.rn.f32 	%f536, %f1648, %f535, %f1646;
	add.f32 	%f537, %f517, %f505;
	@%p107 bra 	$L__BB0_223;
	@%p100 bra 	$L__BB0_222;
	fma.rn.f32 	%f1649, %f2824, 0f3F333333, 0f322BCC77;
	div.rn.f32 	%f2826, %f2826, %f1649;
$L__BB0_222:
	mul.f32 	%f1650, %f523, 0fC0000000;
	mul.f32 	%f1651, %f58, %f1650;
	mul.f32 	%f1652, %f1651, %f526;
	mul.f32 	%f1653, %f524, 0f40800000;
	fma.rn.f32 	%f1654, %f1653, %f525, 0fBF800000;
	mul.f32 	%f1655, %f525, %f112;
	mul.f32 	%f1656, %f1655, %f2826;
	mul.f32 	%f1657, %f1652, %f112;
	sub.f32 	%f1658, %f1656, %f1657;
	fma.rn.f32 	%f1659, %f1652, %f2826, %f1658;
	fma.rn.f32 	%f1660, %f535, %f1654, %f1659;
	add.f32 	%f2875, %f2875, %f1660;
$L__BB0_223:
	ld.shared.f32 	%f1661, [%r161+24];
	ld.shared.f32 	%f2830, [%r162+24];
	sub.f32 	%f543, %f2881, %f1661;
	mul.f32 	%f1662, %f543, %f543;
	mul.f32 	%f544, %f58, %f1662;
	add.f32 	%f1663, %f544, 0f3F800000;
	rcp.rn.f32 	%f545, %f1663;
	mul.f32 	%f546, %f545, %f545;
	fma.rn.f32 	%f547, %f2830, %f545, %f527;
	@%p100 bra 	$L__BB0_225;
	mul.f32 	%f1664, %f63, %f543;
	mul.f32 	%f1665, %f58, %f1664;
	mul.f32 	%f1666, %f1665, %f546;
	ld.shared.f32 	%f2828, [%r163+24];
	mul.f32 	%f2829, %f1666, %f2828;
	bra.uni 	$L__BB0_226;
$L__BB0_225:
	mul.f32 	%f1667, %f63, %f543;
	mul.f32 	%f1668, %f58, %f1667;
	mul.f32 	%f2829, %f1668, %f546;
	ld.shared.f32 	%f2828, [%r163+24];
$L__BB0_226:
	add.f32 	%f554, %f534, %f2829;
	rcp.rn.f32 	%f1669, %f2828;
	fma.rn.f32 	%f1670, %f545, %f1669, %f536;
	mul.f32 	%f555, %f64, %f546;
	fma.rn.f32 	%f1671, %f544, 0f40400000, 0fBF800000;
	abs.f32 	%f1672, %f1671;
	fma.rn.f32 	%f556, %f1672, %f555, %f1670;
	add.f32 	%f557, %f537, %f525;
	@%p107 bra 	$L__BB0_230;
	@%p100 bra 	$L__BB0_229;
	fma.rn.f32 	%f1673, %f2828, 0f3F333333, 0f322BCC77;
	div.rn.f32 	%f2830, %f2830, %f1673;
$L__BB0_229:
	mul.f32 	%f1674, %f543, 0fC0000000;
	mul.f32 	%f1675, %f58, %f1674;
	mul.f32 	%f1676, %f1675, %f546;
	mul.f32 	%f1677, %f544, 0f40800000;
	fma.rn.f32 	%f1678, %f1677, %f545, 0fBF800000;
	mul.f32 	%f1679, %f545, %f112;
	mul.f32 	%f1680, %f1679, %f2830;
	mul.f32 	%f1681, %f1676, %f112;
	sub.f32 	%f1682, %f1680, %f1681;
	fma.rn.f32 	%f1683, %f1676, %f2830, %f1682;
	fma.rn.f32 	%f1684, %f555, %f1678, %f1683;
	add.f32 	%f2875, %f2875, %f1684;
$L__BB0_230:
	ld.shared.f32 	%f1685, [%r161+28];
	ld.shared.f32 	%f2834, [%r162+28];
	sub.f32 	%f563, %f2881, %f1685;
	mul.f32 	%f1686, %f563, %f563;
	mul.f32 	%f564, %f58, %f1686;
	add.f32 	%f1687, %f564, 0f3F800000;
	rcp.rn.f32 	%f565, %f1687;
	mul.f32 	%f566, %f565, %f565;
	fma.rn.f32 	%f2873, %f2834, %f565, %f547;
	@%p100 bra 	$L__BB0_232;
	mul.f32 	%f1688, %f63, %f563;
	mul.f32 	%f1689, %f58, %f1688;
	mul.f32 	%f1690, %f1689, %f566;
	ld.shared.f32 	%f2832, [%r163+28];
	mul.f32 	%f2833, %f1690, %f2832;
	bra.uni 	$L__BB0_233;
$L__BB0_232:
	mul.f32 	%f1691, %f63, %f563;
	mul.f32 	%f1692, %f58, %f1691;
	mul.f32 	%f2833, %f1692, %f566;
	ld.shared.f32 	%f2832, [%r163+28];
$L__BB0_233:
	add.f32 	%f2874, %f554, %f2833;
	rcp.rn.f32 	%f1693, %f2832;
	fma.rn.f32 	%f1694, %f565, %f1693, %f556;
	mul.f32 	%f575, %f64, %f566;
	fma.rn.f32 	%f1695, %f564, 0f40400000, 0fBF800000;
	abs.f32 	%f1696, %f1695;
	fma.rn.f32 	%f2876, %f1696, %f575, %f1694;
	add.f32 	%f1697, %f557, %f545;
	add.f32 	%f2877, %f1697, %f565;
	@%p107 bra 	$L__BB0_237;
	@%p100 bra 	$L__BB0_236;
	fma.rn.f32 	%f1698, %f2832, 0f3F333333, 0f322BCC77;
	div.rn.f32 	%f2834, %f2834, %f1698;
$L__BB0_236:
	mul.f32 	%f1699, %f563, 0fC0000000;
	mul.f32 	%f1700, %f58, %f1699;
	mul.f32 	%f1701, %f1700, %f566;
	mul.f32 	%f1702, %f564, 0f40800000;
	fma.rn.f32 	%f1703, %f1702, %f565, 0fBF800000;
	mul.f32 	%f1704, %f565, %f112;
	mul.f32 	%f1705, %f1704, %f2834;
	mul.f32 	%f1706, %f1701, %f112;
	sub.f32 	%f1707, %f1705, %f1706;
	fma.rn.f32 	%f1708, %f1701, %f2834, %f1707;
	fma.rn.f32 	%f1709, %f575, %f1703, %f1708;
	add.f32 	%f2875, %f2875, %f1709;
$L__BB0_237:
	add.s32 	%r1266, %r1266, 8;
	setp.ne.s32 	%p130, %r1266, %r82;
	mov.u32 	%r1267, %r82;
	@%p130 bra 	$L__BB0_181;
$L__BB0_238:
	@%p84 bra 	$L__BB0_294;
	shl.b32 	%r648, %r1267, 2;
	mov.u32 	%r649, smem;
	add.s32 	%r166, %r649, %r648;
	ld.shared.f32 	%f1710, [%r166];
	add.s32 	%r167, %r4, %r648;
	ld.shared.f32 	%f2848, [%r167];
	sub.f32 	%f593, %f2881, %f1710;
	mul.f32 	%f1711, %f593, %f593;
	mul.f32 	%f594, %f58, %f1711;
	add.f32 	%f1712, %f594, 0f3F800000;
	rcp.rn.f32 	%f595, %f1712;
	mul.f32 	%f596, %f595, %f595;
	fma.rn.f32 	%f2873, %f2848, %f595, %f2873;
	add.s32 	%r168, %r167, %r2;
	@%p100 bra 	$L__BB0_241;
	mul.f32 	%f1713, %f63, %f593;
	mul.f32 	%f1714, %f58, %f1713;
	mul.f32 	%f1715, %f1714, %f596;
	ld.shared.f32 	%f2846, [%r168];
	mul.f32 	%f2847, %f1715, %f2846;
	bra.uni 	$L__BB0_242;
$L__BB0_241:
	mul.f32 	%f1716, %f63, %f593;
	mul.f32 	%f1717, %f58, %f1716;
	mul.f32 	%f2847, %f1717, %f596;
	ld.shared.f32 	%f2846, [%r168];
$L__BB0_242:
	setp.ne.s32 	%p133, %r1256, %r75;
	add.f32 	%f2874, %f2874, %f2847;
	rcp.rn.f32 	%f1718, %f2846;
	fma.rn.f32 	%f1719, %f595, %f1718, %f2876;
	mul.f32 	%f605, %f64, %f596;
	fma.rn.f32 	%f1720, %f594, 0f40400000, 0fBF800000;
	abs.f32 	%f1721, %f1720;
	fma.rn.f32 	%f2876, %f1721, %f605, %f1719;
	add.f32 	%f2877, %f2877, %f595;
	@%p133 bra 	$L__BB0_246;
	@%p100 bra 	$L__BB0_245;
	fma.rn.f32 	%f1722, %f2846, 0f3F333333, 0f322BCC77;
	div.rn.f32 	%f2848, %f2848, %f1722;
$L__BB0_245:
	mul.f32 	%f1723, %f593, 0fC0000000;
	mul.f32 	%f1724, %f58, %f1723;
	mul.f32 	%f1725, %f1724, %f596;
	mul.f32 	%f1726, %f594, 0f40800000;
	fma.rn.f32 	%f1727, %f1726, %f595, 0fBF800000;
	mul.f32 	%f1728, %f595, %f112;
	mul.f32 	%f1729, %f1728, %f2848;
	mul.f32 	%f1730, %f1725, %f112;
	sub.f32 	%f1731, %f1729, %f1730;
	fma.rn.f32 	%f1732, %f1725, %f2848, %f1731;
	fma.rn.f32 	%f1733, %f605, %f1727, %f1732;
	add.f32 	%f2875, %f2875, %f1733;
$L__BB0_246:
	setp.eq.s32 	%p135, %r81, 1;
	@%p135 bra 	$L__BB0_294;
	ld.shared.f32 	%f1734, [%r166+4];
	ld.shared.f32 	%f2852, [%r167+4];
	sub.f32 	%f613, %f2881, %f1734;
	mul.f32 	%f1735, %f613, %f613;
	mul.f32 	%f614, %f58, %f1735;
	add.f32 	%f1736, %f614, 0f3F800000;
	rcp.rn.f32 	%f615, %f1736;
	mul.f32 	%f616, %f615, %f615;
	fma.rn.f32 	%f2873, %f2852, %f615, %f2873;
	@%p100 bra 	$L__BB0_249;
	mul.f32 	%f1737, %f63, %f613;
	mul.f32 	%f1738, %f58, %f1737;
	mul.f32 	%f1739, %f1738, %f616;
	ld.shared.f32 	%f2850, [%r168+4];
	mul.f32 	%f2851, %f1739, %f2850;
	bra.uni 	$L__BB0_250;
$L__BB0_249:
	mul.f32 	%f1740, %f63, %f613;
	mul.f32 	%f1741, %f58, %f1740;
	mul.f32 	%f2851, %f1741, %f616;
	ld.shared.f32 	%f2850, [%r168+4];
$L__BB0_250:
	add.f32 	%f2874, %f2874, %f2851;
	rcp.rn.f32 	%f1742, %f2850;
	fma.rn.f32 	%f1743, %f615, %f1742, %f2876;
	mul.f32 	%f625, %f64, %f616;
	fma.rn.f32 	%f1744, %f614, 0f40400000, 0fBF800000;
	abs.f32 	%f1745, %f1744;
	fma.rn.f32 	%f2876, %f1745, %f625, %f1743;
	add.f32 	%f2877, %f2877, %f615;
	@%p133 bra 	$L__BB0_254;
	@%p100 bra 	$L__BB0_253;
	fma.rn.f32 	%f1746, %f2850, 0f3F333333, 0f322BCC77;
	div.rn.f32 	%f2852, %f2852, %f1746;
$L__BB0_253:
	mul.f32 	%f1747, %f613, 0fC0000000;
	mul.f32 	%f1748, %f58, %f1747;
	mul.f32 	%f1749, %f1748, %f616;
	mul.f32 	%f1750, %f614, 0f40800000;
	fma.rn.f32 	%f1751, %f1750, %f615, 0fBF800000;
	mul.f32 	%f1752, %f615, %f112;
	mul.f32 	%f1753, %f1752, %f2852;
	mul.f32 	%f1754, %f1749, %f112;
	sub.f32 	%f1755, %f1753, %f1754;
	fma.rn.f32 	%f1756, %f1749, %f2852, %f1755;
	fma.rn.f32 	%f1757, %f625, %f1751, %f1756;
	add.f32 	%f2875, %f2875, %f1757;
$L__BB0_254:
	setp.eq.s32 	%p139, %r81, 2;
	@%p139 bra 	$L__BB0_294;
	ld.shared.f32 	%f1758, [%r166+8];
	ld.shared.f32 	%f2856, [%r167+8];
	sub.f32 	%f633, %f2881, %f1758;
	mul.f32 	%f1759, %f633, %f633;
	mul.f32 	%f634, %f58, %f1759;
	add.f32 	%f1760, %f634, 0f3F800000;
	rcp.rn.f32 	%f635, %f1760;
	mul.f32 	%f636, %f635, %f635;
	fma.rn.f32 	%f2873, %f2856, %f635, %f2873;
	@%p100 bra 	$L__BB0_257;
	mul.f32 	%f1761, %f63, %f633;
	mul.f32 	%f1762, %f58, %f1761;
	mul.f32 	%f1763, %f1762, %f636;
	ld.shared.f32 	%f2854, [%r168+8];
	mul.f32 	%f2855, %f1763, %f2854;
	bra.uni 	$L__BB0_258;
$L__BB0_257:
	mul.f32 	%f1764, %f63, %f633;
	mul.f32 	%f1765, %f58, %f1764;
	mul.f32 	%f2855, %f1765, %f636;
	ld.shared.f32 	%f2854, [%r168+8];
$L__BB0_258:
	add.f32 	%f2874, %f2874, %f2855;
	rcp.rn.f32 	%f1766, %f2854;
	fma.rn.f32 	%f1767, %f635, %f1766, %f2876;
	mul.f32 	%f645, %f64, %f636;
	fma.rn.f32 	%f1768, %f634, 0f40400000, 0fBF800000;
	abs.f32 	%f1769, %f1768;
	fma.rn.f32 	%f2876, %f1769, %f645, %f1767;
	add.f32 	%f2877, %f2877, %f635;
	@%p133 bra 	$L__BB0_262;
	@%p100 bra 	$L__BB0_261;
	fma.rn.f32 	%f1770, %f2854, 0f3F333333, 0f322BCC77;
	div.rn.f32 	%f2856, %f2856, %f1770;
$L__BB0_261:
	mul.f32 	%f1771, %f633, 0fC0000000;
	mul.f32 	%f1772, %f58, %f1771;
	mul.f32 	%f1773, %f1772, %f636;
	mul.f32 	%f1774, %f634, 0f40800000;
	fma.rn.f32 	%f1775, %f1774, %f635, 0fBF800000;
	mul.f32 	%f1776, %f635, %f112;
	mul.f32 	%f1777, %f1776, %f2856;
	mul.f32 	%f1778, %f1773, %f112;
	sub.f32 	%f1779, %f1777, %f1778;
	fma.rn.f32 	%f1780, %f1773, %f2856, %f1779;
	fma.rn.f32 	%f1781, %f645, %f1775, %f1780;
	add.f32 	%f2875, %f2875, %f1781;
$L__BB0_262:
	setp.eq.s32 	%p143, %r81, 3;
	@%p143 bra 	$L__BB0_294;
	ld.shared.f32 	%f1782, [%r166+12];
	ld.shared.f32 	%f2860, [%r167+12];
	sub.f32 	%f653, %f2881, %f1782;
	mul.f32 	%f1783, %f653, %f653;
	mul.f32 	%f654, %f58, %f1783;
	add.f32 	%f1784, %f654, 0f3F800000;
	rcp.rn.f32 	%f655, %f1784;
	mul.f32 	%f656, %f655, %f655;
	fma.rn.f32 	%f2873, %f2860, %f655, %f2873;
	@%p100 bra 	$L__BB0_265;
	mul.f32 	%f1785, %f63, %f653;
	mul.f32 	%f1786, %f58, %f1785;
	mul.f32 	%f1787, %f1786, %f656;
	ld.shared.f32 	%f2858, [%r168+12];
	mul.f32 	%f2859, %f1787, %f2858;
	bra.uni 	$L__BB0_266;
$L__BB0_265:
	mul.f32 	%f1788, %f63, %f653;
	mul.f32 	%f1789, %f58, %f1788;
	mul.f32 	%f2859, %f1789, %f656;
	ld.shared.f32 	%f2858, [%r168+12];
$L__BB0_266:
	add.f32 	%f2874, %f2874, %f2859;
	rcp.rn.f32 	%f1790, %f2858;
	fma.rn.f32 	%f1791, %f655, %f1790, %f2876;
	mul.f32 	%f665, %f64, %f656;
	fma.rn.f32 	%f1792, %f654, 0f40400000, 0fBF800000;
	abs.f32 	%f1793, %f1792;
	fma.rn.f32 	%f2876, %f1793, %f665, %f1791;
	add.f32 	%f2877, %f2877, %f655;
	@%p133 bra 	$L__BB0_270;
	@%p100 bra 	$L__BB0_269;
	fma.rn.f32 	%f1794, %f2858, 0f3F333333, 0f322BCC77;
	div.rn.f32 	%f2860, %f2860, %f1794;
$L__BB0_269:
	mul.f32 	%f1795, %f653, 0fC0000000;
	mul.f32 	%f1796, %f58, %f1795;
	mul.f32 	%f1797, %f1796, %f656;
	mul.f32 	%f1798, %f654, 0f40800000;
	fma.rn.f32 	%f1799, %f1798, %f655, 0fBF800000;
	mul.f32 	%f1800, %f655, %f112;
	mul.f32 	%f1801, %f1800, %f2860;
	mul.f32 	%f1802, %f1797, %f112;
	sub.f32 	%f1803, %f1801, %f1802;
	fma.rn.f32 	%f1804, %f1797, %f2860, %f1803;
	fma.rn.f32 	%f1805, %f665, %f1799, %f1804;
	add.f32 	%f2875, %f2875, %f1805;
$L__BB0_270:
	setp.eq.s32 	%p147, %r81, 4;
	@%p147 bra 	$L__BB0_294;
	ld.shared.f32 	%f1806, [%r166+16];
	ld.shared.f32 	%f2864, [%r167+16];
	sub.f32 	%f673, %f2881, %f1806;
	mul.f32 	%f1807, %f673, %f673;
	mul.f32 	%f674, %f58, %f1807;
	add.f32 	%f1808, %f674, 0f3F800000;
	rcp.rn.f32 	%f675, %f1808;
	mul.f32 	%f676, %f675, %f675;
	fma.rn.f32 	%f2873, %f2864, %f675, %f2873;
	@%p100 bra 	$L__BB0_273;
	mul.f32 	%f1809, %f63, %f673;
	mul.f32 	%f1810, %f58, %f1809;
	mul.f32 	%f1811, %f1810, %f676;
	ld.shared.f32 	%f2862, [%r168+16];
	mul.f32 	%f2863, %f1811, %f2862;
	bra.uni 	$L__BB0_274;
$L__BB0_273:
	mul.f32 	%f1812, %f63, %f673;
	mul.f32 	%f1813, %f58, %f1812;
	mul.f32 	%f2863, %f1813, %f676;
	ld.shared.f32 	%f2862, [%r168+16];
$L__BB0_274:
	add.f32 	%f2874, %f2874, %f2863;
	rcp.rn.f32 	%f1814, %f2862;
	fma.rn.f32 	%f1815, %f675, %f1814, %f2876;
	mul.f32 	%f685, %f64, %f676;
	fma.rn.f32 	%f1816, %f674, 0f40400000, 0fBF800000;
	abs.f32 	%f1817, %f1816;
	fma.rn.f32 	%f2876, %f1817, %f685, %f1815;
	add.f32 	%f2877, %f2877, %f675;
	@%p133 bra 	$L__BB0_278;
	@%p100 bra 	$L__BB0_277;
	fma.rn.f32 	%f1818, %f2862, 0f3F333333, 0f322BCC77;
	div.rn.f32 	%f2864, %f2864, %f1818;
$L__BB0_277:
	mul.f32 	%f1819, %f673, 0fC0000000;
	mul.f32 	%f1820, %f58, %f1819;
	mul.f32 	%f1821, %f1820, %f676;
	mul.f32 	%f1822, %f674, 0f40800000;
	fma.rn.f32 	%f1823, %f1822, %f675, 0fBF800000;
	mul.f32 	%f1824, %f675, %f112;
	mul.f32 	%f1825, %f1824, %f2864;
	mul.f32 	%f1826, %f1821, %f112;
	sub.f32 	%f1827, %f1825, %f1826;
	fma.rn.f32 	%f1828, %f1821, %f2864, %f1827;
	fma.rn.f32 	%f1829, %f685, %f1823, %f1828;
	add.f32 	%f2875, %f2875, %f1829;
$L__BB0_278:
	setp.eq.s32 	%p151, %r81, 5;
	@%p151 bra 	$L__BB0_294;
	ld.shared.f32 	%f1830, [%r166+20];
	ld.shared.f32 	%f2868, [%r167+20];
	sub.f32 	%f693, %f2881, %f1830;
	mul.f32 	%f1831, %f693, %f693;
	mul.f32 	%f694, %f58, %f1831;
	add.f32 	%f1832, %f694, 0f3F800000;
	rcp.rn.f32 	%f695, %f1832;
	mul.f32 	%f696, %f695, %f695;
	fma.rn.f32 	%f2873, %f2868, %f695, %f2873;
	@%p100 bra 	$L__BB0_281;
	mul.f32 	%f1833, %f63, %f693;
	mul.f32 	%f1834, %f58, %f1833;
	mul.f32 	%f1835, %f1834, %f696;
	ld.shared.f32 	%f2866, [%r168+20];
	mul.f32 	%f2867, %f1835, %f2866;
	bra.uni 	$L__BB0_282;
$L__BB0_281:
	mul.f32 	%f1836, %f63, %f693;
	mul.f32 	%f1837, %f58, %f1836;
	mul.f32 	%f2867, %f1837, %f696;
	ld.shared.f32 	%f2866, [%r168+20];
$L__BB0_282:
	add.f32 	%f2874, %f2874, %f2867;
	rcp.rn.f32 	%f1838, %f2866;
	fma.rn.f32 	%f1839, %f695, %f1838, %f2876;
	mul.f32 	%f705, %f64, %f696;
	fma.rn.f32 	%f1840, %f694, 0f40400000, 0fBF800000;
	abs.f32 	%f1841, %f1840;
	fma.rn.f32 	%f2876, %f1841, %f705, %f1839;
	add.f32 	%f2877, %f2877, %f695;
	@%p133 bra 	$L__BB0_286;
	@%p100 bra 	$L__BB0_285;
	fma.rn.f32 	%f1842, %f2866, 0f3F333333, 0f322BCC77;
	div.rn.f32 	%f2868, %f2868, %f1842;
$L__BB0_285:
	mul.f32 	%f1843, %f693, 0fC0000000;
	mul.f32 	%f1844, %f58, %f1843;
	mul.f32 	%f1845, %f1844, %f696;
	mul.f32 	%f1846, %f694, 0f40800000;
	fma.rn.f32 	%f1847, %f1846, %f695, 0fBF800000;
	mul.f32 	%f1848, %f695, %f112;
	mul.f32 	%f1849, %f1848, %f2868;
	mul.f32 	%f1850, %f1845, %f112;
	sub.f32 	%f1851, %f1849, %f1850;
	fma.rn.f32 	%f1852, %f1845, %f2868, %f1851;
	fma.rn.f32 	%f1853, %f705, %f1847, %f1852;
	add.f32 	%f2875, %f2875, %f1853;
$L__BB0_286:
	setp.eq.s32 	%p155, %r81, 6;
	@%p155 bra 	$L__BB0_294;
	ld.shared.f32 	%f1854, [%r166+24];
	ld.shared.f32 	%f2872, [%r167+24];
	sub.f32 	%f713, %f2881, %f1854;
	mul.f32 	%f1855, %f713, %f713;
	mul.f32 	%f714, %f58, %f1855;
	add.f32 	%f1856, %f714, 0f3F800000;
	rcp.rn.f32 	%f715, %f1856;
	mul.f32 	%f716, %f715, %f715;
	fma.rn.f32 	%f2873, %f2872, %f715, %f2873;
	@%p100 bra 	$L__BB0_289;
	mul.f32 	%f1857, %f63, %f713;
	mul.f32 	%f1858, %f58, %f1857;
	mul.f32 	%f1859, %f1858, %f716;
	ld.shared.f32 	%f2870, [%r168+24];
	mul.f32 	%f2871, %f1859, %f2870;
	bra.uni 	$L__BB0_290;
$L__BB0_289:
	mul.f32 	%f1860, %f63, %f713;
	mul.f32 	%f1861, %f58, %f1860;
	mul.f32 	%f2871, %f1861, %f716;
	ld.shared.f32 	%f2870, [%r168+24];
$L__BB0_290:
	add.f32 	%f2874, %f2874, %f2871;
	rcp.rn.f32 	%f1862, %f2870;
	fma.rn.f32 	%f1863, %f715, %f1862, %f2876;
	mul.f32 	%f725, %f64, %f716;
	fma.rn.f32 	%f1864, %f714, 0f40400000, 0fBF800000;
	abs.f32 	%f1865, %f1864;
	fma.rn.f32 	%f2876, %f1865, %f725, %f1863;
	add.f32 	%f2877, %f2877, %f715;
	@%p133 bra 	$L__BB0_294;
	@%p100 bra 	$L__BB0_293;
	fma.rn.f32 	%f1866, %f2870, 0f3F333333, 0f322BCC77;
	div.rn.f32 	%f2872, %f2872, %f1866;
$L__BB0_293:
	mul.f32 	%f1867, %f713, 0fC0000000;
	mul.f32 	%f1868, %f58, %f1867;
	mul.f32 	%f1869, %f1868, %f716;
	mul.f32 	%f1870, %f714, 0f40800000;
	fma.rn.f32 	%f1871, %f1870, %f715, 0fBF800000;
	mul.f32 	%f1872, %f715, %f112;
	mul.f32 	%f1873, %f1872, %f2872;
	mul.f32 	%f1874, %f1869, %f112;
	sub.f32 	%f1875, %f1873, %f1874;
	fma.rn.f32 	%f1876, %f1869, %f2872, %f1875;
	fma.rn.f32 	%f1877, %f725, %f1871, %f1876;
	add.f32 	%f2875, %f2875, %f1877;
$L__BB0_294:
	setp.eq.s32 	%p208, %r342, 0;
	@%p208 bra 	$L__BB0_296;
	max.f32 	%f2457, %f2877, 0f358637BD;
	div.rn.f32 	%f2458, %f2876, %f2457;
	max.f32 	%f2459, %f2458, 0f3DCCCCCD;
	min.f32 	%f2460, %f2459, 0f42C80000;
	rcp.rn.f32 	%f2461, %f2460;
	add.f32 	%f2462, %f2873, %f2874;
	mul.f32 	%f2463, %f2, %f2462;
	mul.f32 	%f2878, %f2463, %f2461;
	bra.uni 	$L__BB0_297;
$L__BB0_296:
	add.f32 	%f2464, %f2873, %f2874;
	mul.f32 	%f2878, %f2, %f2464;
$L__BB0_297:
	setp.leu.f32 	%p209, %f815, 0f358637BD;
	ld.global.f32 	%f2466, [%rd9];
	mul.f32 	%f2467, %f65, %f2878;
	mul.f32 	%f2468, %f2878, %f2467;
	fma.rn.f32 	%f2469, %f816, %f2466, %f2468;
	st.global.f32 	[%rd9], %f2469;
	sqrt.rn.f32 	%f2470, %f2735;
	mul.f32 	%f739, %f814, %f2470;
	add.f32 	%f2471, %f817, %f2469;
	rsqrt.approx.f32 	%f2472, %f2471;
	mul.f32 	%f2473, %f2878, %f739;
	mul.f32 	%f740, %f2472, %f2473;
	mov.f32 	%f2880, 0f00000000;
	@%p209 bra 	$L__BB0_323;
	add.f32 	%f2474, %f739, %f739;
	mul.f32 	%f2475, %f815, %f2474;
	sqrt.rn.f32 	%f2476, %f2475;
	mul.f32 	%f2880, %f2879, %f2476;
	setp.eq.s32 	%p210, %r1322, 1;
	@%p210 bra 	$L__BB0_322;
	add.s32 	%r1282, %r1341, 1;
	setp.eq.s32 	%p211, %r1341, 3;
	@%p211 bra 	$L__BB0_303;
	setp.eq.s32 	%p212, %r1341, 2;
	mov.u32 	%r1268, %r1339;
	@%p212 bra 	$L__BB0_304;
	setp.ne.s32 	%p213, %r1341, 1;
	mov.u32 	%r1268, %r1337;
	@%p213 bra 	$L__BB0_304;
	mov.u32 	%r1268, %r1327;
	bra.uni 	$L__BB0_304;
$L__BB0_303:
	mov.u32 	%r1268, %r1329;
$L__BB0_304:
	setp.ne.s32 	%p214, %r1282, 4;
	@%p214 bra 	$L__BB0_310;
	add.s32 	%r1336, %r1336, 1;
	setp.ne.s32 	%p215, %r1336, 0;
	st.global.u32 	[%rd5], %r1336;
	@%p215 bra 	$L__BB0_309;
	add.s32 	%r1325, %r1325, 1;
	setp.ne.s32 	%p216, %r1325, 0;
	st.global.u32 	[%rd5+4], %r1325;
	@%p216 bra 	$L__BB0_309;
	add.s32 	%r1324, %r1324, 1;
	setp.ne.s32 	%p217, %r1324, 0;
	st.global.u32 	[%rd5+8], %r1324;
	mov.b32 	%r1325, 0;
	@%p217 bra 	$L__BB0_309;
	add.s32 	%r1323, %r1323, 1;
	st.global.u32 	[%rd5+12], %r1323;
	mov.b32 	%r1324, 0;
	mov.u32 	%r1325, %r1324;
$L__BB0_309:
	mov.b32 	%r665, -766435501;
	mul.hi.u32 	%r666, %r665, %r1336;
	mul.lo.s32 	%r667, %r1336, -766435501;
	mov.b32 	%r668, -845247145;
	mul.hi.u32 	%r669, %r668, %r1324;
	mul.lo.s32 	%r670, %r1324, -845247145;
	xor.b32  	%r671, %r669, %r1325;
	xor.b32  	%r672, %r671, %r17;
	xor.b32  	%r673, %r1323, %r666;
	xor.b32  	%r674, %r673, %r18;
	mul.hi.u32 	%r675, %r665, %r672;
	mul.lo.s32 	%r676, %r672, -766435501;
	mul.hi.u32 	%r677, %r668, %r674;
	mul.lo.s32 	%r678, %r674, -845247145;
	xor.b32  	%r679, %r670, %r677;
	xor.b32  	%r680, %r679, %r21;
	xor.b32  	%r681, %r675, %r667;
	xor.b32  	%r682, %r681, %r22;
	mul.hi.u32 	%r683, %r665, %r680;
	mul.lo.s32 	%r684, %r680, -766435501;
	mul.hi.u32 	%r685, %r668, %r682;
	mul.lo.s32 	%r686, %r682, -845247145;
	xor.b32  	%r687, %r678, %r23;
	xor.b32  	%r688, %r687, %r685;
	xor.b32  	%r689, %r24, %r676;
	xor.b32  	%r690, %r689, %r683;
	mul.hi.u32 	%r691, %r665, %r688;
	mul.lo.s32 	%r692, %r688, -766435501;
	mul.hi.u32 	%r693, %r668, %r690;
	mul.lo.s32 	%r694, %r690, -845247145;
	xor.b32  	%r695, %r686, %r25;
	xor.b32  	%r696, %r695, %r693;
	xor.b32  	%r697, %r684, %r26;
	xor.b32  	%r698, %r697, %r691;
	mul.hi.u32 	%r699, %r665, %r696;
	mul.lo.s32 	%r700, %r696, -766435501;
	mul.hi.u32 	%r701, %r668, %r698;
	mul.lo.s32 	%r702, %r698, -845247145;
	xor.b32  	%r703, %r694, %r27;
	xor.b32  	%r704, %r703, %r701;
	xor.b32  	%r705, %r692, %r28;
	xor.b32  	%r706, %r705, %r699;
	mul.hi.u32 	%r707, %r665, %r704;
	mul.lo.s32 	%r708, %r704, -766435501;
	mul.hi.u32 	%r709, %r668, %r706;
	mul.lo.s32 	%r710, %r706, -845247145;
	xor.b32  	%r711, %r702, %r29;
	xor.b32  	%r712, %r711, %r709;
	xor.b32  	%r713, %r700, %r30;
	xor.b32  	%r714, %r713, %r707;
	mul.hi.u32 	%r715, %r665, %r712;
	mul.lo.s32 	%r716, %r712, -766435501;
	mul.hi.u32 	%r717, %r668, %r714;
	mul.lo.s32 	%r718, %r714, -845247145;
	xor.b32  	%r719, %r710, %r31;
	xor.b32  	%r720, %r719, %r717;
	xor.b32  	%r721, %r708, %r32;
	xor.b32  	%r722, %r721, %r715;
	mul.hi.u32 	%r723, %r665, %r720;
	mul.lo.s32 	%r724, %r720, -766435501;
	mul.hi.u32 	%r725, %r668, %r722;
	mul.lo.s32 	%r726, %r722, -845247145;
	xor.b32  	%r727, %r718, %r33;
	xor.b32  	%r728, %r727, %r725;
	xor.b32  	%r729, %r716, %r34;
	xor.b32  	%r730, %r729, %r723;
	mul.hi.u32 	%r731, %r665, %r728;
	mul.lo.s32 	%r732, %r728, -766435501;
	mul.hi.u32 	%r733, %r668, %r730;
	mul.lo.s32 	%r734, %r730, -845247145;
	xor.b32  	%r735, %r726, %r35;
	xor.b32  	%r736, %r735, %r733;
	xor.b32  	%r737, %r724, %r36;
	xor.b32  	%r738, %r737, %r731;
	mul.hi.u32 	%r739, %r665, %r736;
	mul.lo.s32 	%r1329, %r736, -766435501;
	mul.hi.u32 	%r740, %r668, %r738;
	mul.lo.s32 	%r1327, %r738, -845247145;
	xor.b32  	%r741, %r734, %r37;
	xor.b32  	%r1326, %r741, %r740;
	xor.b32  	%r742, %r732, %r38;
	xor.b32  	%r1328, %r742, %r739;
	st.global.v4.u32 	[%rd5+16], {%r1326, %r1327, %r1328, %r1329};
	mov.b32 	%r1282, 0;
	mov.u32 	%r1337, %r1326;
	mov.u32 	%r1339, %r1328;
$L__BB0_310:
	add.s32 	%r1341, %r1282, 1;
	st.global.u32 	[%rd5+40], %r1341;
	setp.eq.s32 	%p218, %r1282, 3;
	@%p218 bra 	$L__BB0_314;
	setp.eq.s32 	%p219, %r1282, 2;
	mov.u32 	%r1294, %r1337;
	mov.u32 	%r1296, %r1328;
	mov.u32 	%r1298, %r1328;
	@%p219 bra 	$L__BB0_315;
	setp.ne.s32 	%p220, %r1282, 1;
	mov.u32 	%r1294, %r1326;
	mov.u32 	%r1296, %r1339;
	mov.u32 	%r1298, %r1326;
	@%p220 bra 	$L__BB0_315;
	mov.u32 	%r1294, %r1337;
	mov.u32 	%r1296, %r1339;
	mov.u32 	%r1298, %r1327;
	bra.uni 	$L__BB0_315;
$L__BB0_314:
	mov.u32 	%r1294, %r1337;
	mov.u32 	%r1296, %r1339;
	mov.u32 	%r1298, %r1329;
$L__BB0_315:
	setp.ne.s32 	%p221, %r1341, 4;
	@%p221 bra 	$L__BB0_321;
	add.s32 	%r1336, %r1336, 1;
	setp.ne.s32 	%p222, %r1336, 0;
	st.global.u32 	[%rd5], %r1336;
	@%p222 bra 	$L__BB0_320;
	add.s32 	%r1325, %r1325, 1;
	setp.ne.s32 	%p223, %r1325, 0;
	st.global.u32 	[%rd5+4], %r1325;
	@%p223 bra 	$L__BB0_320;
	add.s32 	%r1324, %r1324, 1;
	setp.ne.s32 	%p224, %r1324, 0;
	st.global.u32 	[%rd5+8], %r1324;
	mov.b32 	%r1325, 0;
	@%p224 bra 	$L__BB0_320;
	add.s32 	%r1323, %r1323, 1;
	st.global.u32 	[%rd5+12], %r1323;
	mov.b32 	%r1324, 0;
	mov.u32 	%r1325, %r1324;
$L__BB0_320:
	mov.b32 	%r746, -766435501;
	mul.hi.u32 	%r747, %r746, %r1336;
	mul.lo.s32 	%r748, %r1336, -766435501;
	mov.b32 	%r749, -845247145;
	mul.hi.u32 	%r750, %r749, %r1324;
	mul.lo.s32 	%r751, %r1324, -845247145;
	xor.b32  	%r752, %r750, %r1325;
	xor.b32  	%r753, %r752, %r17;
	xor.b32  	%r754, %r1323, %r747;
	xor.b32  	%r755, %r754, %r18;
	mul.hi.u32 	%r756, %r746, %r753;
	mul.lo.s32 	%r757, %r753, -766435501;
	mul.hi.u32 	%r758, %r749, %r755;
	mul.lo.s32 	%r759, %r755, -845247145;
	xor.b32  	%r760, %r751, %r758;
	xor.b32  	%r761, %r760, %r21;
	xor.b32  	%r762, %r756, %r748;
	xor.b32  	%r763, %r762, %r22;
	mul.hi.u32 	%r764, %r746, %r761;
	mul.lo.s32 	%r765, %r761, -766435501;
	mul.hi.u32 	%r766, %r749, %r763;
	mul.lo.s32 	%r767, %r763, -845247145;
	xor.b32  	%r768, %r759, %r766;
	xor.b32  	%r769, %r768, %r23;
	xor.b32  	%r770, %r757, %r764;
	xor.b32  	%r771, %r770, %r24;
	mul.hi.u32 	%r772, %r746, %r769;
	mul.lo.s32 	%r773, %r769, -766435501;
	mul.hi.u32 	%r774, %r749, %r771;
	mul.lo.s32 	%r775, %r771, -845247145;
	xor.b32  	%r776, %r767, %r774;
	xor.b32  	%r777, %r776, %r25;
	xor.b32  	%r778, %r765, %r772;
	xor.b32  	%r779, %r778, %r26;
	mul.hi.u32 	%r780, %r746, %r777;
	mul.lo.s32 	%r781, %r777, -766435501;
	mul.hi.u32 	%r782, %r749, %r779;
	mul.lo.s32 	%r783, %r779, -845247145;
	xor.b32  	%r784, %r775, %r782;
	xor.b32  	%r785, %r784, %r27;
	xor.b32  	%r786, %r773, %r780;
	xor.b32  	%r787, %r786, %r28;
	mul.hi.u32 	%r788, %r746, %r785;
	mul.lo.s32 	%r789, %r785, -766435501;
	mul.hi.u32 	%r790, %r749, %r787;
	mul.lo.s32 	%r791, %r787, -845247145;
	xor.b32  	%r792, %r783, %r790;
	xor.b32  	%r793, %r792, %r29;
	xor.b32  	%r794, %r781, %r788;
	xor.b32  	%r795, %r794, %r30;
	mul.hi.u32 	%r796, %r746, %r793;
	mul.lo.s32 	%r797, %r793, -766435501;
	mul.hi.u32 	%r798, %r749, %r795;
	mul.lo.s32 	%r799, %r795, -845247145;
	xor.b32  	%r800, %r791, %r798;
	xor.b32  	%r801, %r800, %r31;
	xor.b32  	%r802, %r789, %r796;
	xor.b32  	%r803, %r802, %r32;
	mul.hi.u32 	%r804, %r746, %r801;
	mul.lo.s32 	%r805, %r801, -766435501;
	mul.hi.u32 	%r806, %r749, %r803;
	mul.lo.s32 	%r807, %r803, -845247145;
	xor.b32  	%r808, %r799, %r806;
	xor.b32  	%r809, %r808, %r33;
	xor.b32  	%r810, %r797, %r804;
	xor.b32  	%r811, %r810, %r34;
	mul.hi.u32 	%r812, %r746, %r809;
	mul.lo.s32 	%r813, %r809, -766435501;
	mul.hi.u32 	%r814, %r749, %r811;
	mul.lo.s32 	%r815, %r811, -845247145;
	xor.b32  	%r816, %r807, %r814;
	xor.b32  	%r817, %r816, %r35;
	xor.b32  	%r818, %r805, %r812;
	xor.b32  	%r819, %r818, %r36;
	mul.hi.u32 	%r820, %r746, %r817;
	mul.lo.s32 	%r1329, %r817, -766435501;
	mul.hi.u32 	%r821, %r749, %r819;
	mul.lo.s32 	%r1327, %r819, -845247145;
	xor.b32  	%r822, %r815, %r821;
	xor.b32  	%r1326, %r822, %r37;
	xor.b32  	%r823, %r813, %r820;
	xor.b32  	%r1328, %r823, %r38;
	st.global.v4.u32 	[%rd5+16], {%r1326, %r1327, %r1328, %r1329};
	mov.b32 	%r1341, 0;
	st.global.u32 	[%rd5+40], %r1341;
	mov.u32 	%r1294, %r1326;
	mov.u32 	%r1296, %r1328;
$L__BB0_321:
	cvt.rn.f32.u32 	%f2477, %r1268;
	fma.rn.f32 	%f2478, %f2477, 0f2F800000, 0f2F000000;
	cvt.rn.f32.u32 	%f2479, %r1298;
	fma.rn.f32 	%f2480, %f2479, 0f30C90FDB, 0f30490FDB;
	setp.lt.f32 	%p225, %f2478, 0f00800000;
	mul.f32 	%f2481, %f2478, 0f4B000000;
	selp.f32 	%f2482, %f2481, %f2478, %p225;
	selp.f32 	%f2483, 0fC1B80000, 0f00000000, %p225;
	mov.b32 	%r825, %f2482;
	add.s32 	%r826, %r825, -1059760811;
	and.b32  	%r827, %r826, -8388608;
	sub.s32 	%r828, %r825, %r827;
	mov.b32 	%f2484, %r828;
	cvt.rn.f32.s32 	%f2485, %r827;
	fma.rn.f32 	%f2486, %f2485, 0f34000000, %f2483;
	add.f32 	%f2487, %f2484, 0fBF800000;
	fma.rn.f32 	%f2488, %f2487, 0fBE055027, 0f3E1039F6;
	fma.rn.f32 	%f2489, %f2488, %f2487, 0fBDF8CDCC;
	fma.rn.f32 	%f2490, %f2489, %f2487, 0f3E0F2955;
	fma.rn.f32 	%f2491, %f2490, %f2487, 0fBE2AD8B9;
	fma.rn.f32 	%f2492, %f2491, %f2487, 0f3E4CED0B;
	fma.rn.f32 	%f2493, %f2492, %f2487, 0fBE7FFF22;
	fma.rn.f32 	%f2494, %f2493, %f2487, 0f3EAAAA78;
	fma.rn.f32 	%f2495, %f2494, %f2487, 0fBF000000;
	mul.f32 	%f2496, %f2487, %f2495;
	fma.rn.f32 	%f2497, %f2496, %f2487, %f2487;
	fma.rn.f32 	%f2498, %f2486, 0f3F317218, %f2497;
	setp.gt.u32 	%p226, %r825, 2139095039;
	fma.rn.f32 	%f2499, %f2482, 0f7F800000, 0f7F800000;
	selp.f32 	%f2500, %f2499, %f2498, %p226;
	setp.eq.f32 	%p227, %f2482, 0f00000000;
	mul.f32 	%f2501, %f2500, 0fC0000000;
	selp.f32 	%f2502, 0f7F800000, %f2501, %p227;
	sqrt.rn.f32 	%f2503, %f2502;
	sin.approx.f32 	%f2504, %f2480;
	cos.approx.f32 	%f2505, %f2480;
	mul.f32 	%f2879, %f2503, %f2504;
	mul.f32 	%f2506, %f2503, %f2505;
	st.global.f32 	[%rd5+52], %f2506;
	mov.b32 	%r1322, 1;
	st.global.u32 	[%rd5+44], %r1322;
	mov.u32 	%r1337, %r1294;
	mov.u32 	%r1339, %r1296;
	bra.uni 	$L__BB0_323;
$L__BB0_322:
	mov.b32 	%r1322, 0;
	st.global.u32 	[%rd5+44], %r1322;
	ld.global.f32 	%f2879, [%rd5+52];
$L__BB0_323:
	setp.eq.s32 	%p228, %r1256, %r75;
	add.f32 	%f2507, %f2881, %f740;
	add.f32 	%f2508, %f2507, %f2880;
	max.f32 	%f2509, %f2508, 0fC1700000;
	min.f32 	%f2881, %f2509, 0f40A00000;
	st.global.f32 	[%rd4], %f2881;
	selp.f32 	%f2883, %f2875, %f2883, %p228;
	bar.sync 	0;
	add.s32 	%r1255, %r1255, 1;
	setp.ne.s32 	%p229, %r1255, %r107;
	@%p229 bra 	$L__BB0_73;
$L__BB0_324:
	add.s32 	%r1232, %r1232, 1;
	setp.ne.s32 	%p230, %r1232, %r74;
	mov.u32 	%r1256, %r1363;
	@%p230 bra 	$L__BB0_69;
	ld.param.f32 	%f2712, [_Z31svpf_fully_fused_step_v2_kernelPfS_S_S_S_S_P24curandStatePhilox4_32_10fffffS_S_S_S_S_S_S_fffffffffffffffffiiiiiifffiS_fiffffffiiiii_param_42];
	ld.param.u32 	%r1191, [_Z31svpf_fully_fused_step_v2_kernelPfS_S_S_S_S_P24curandStatePhilox4_32_10fffffS_S_S_S_S_S_S_fffffffffffffffffiiiiiifffiS_fiffffffiiiii_param_41];
	ld.param.f32 	%f2711, [_Z31svpf_fully_fused_step_v2_kernelPfS_S_S_S_S_P24curandStatePhilox4_32_10fffffS_S_S_S_S_S_S_fffffffffffffffffiiiiiifffiS_fiffffffiiiii_param_11];
	setp.eq.s32 	%p231, %r1191, 0;
	setp.leu.f32 	%p232, %f2711, %f2712;
	or.pred  	%p233, %p231, %p232;
	setp.lt.s32 	%p234, %r350, 11;
	or.pred  	%p235, %p233, %p234;
	@%p235 bra 	$L__BB0_364;
	add.s32 	%r1376, %r1341, 1;
	st.global.u32 	[%rd5+40], %r1376;
	setp.eq.s32 	%p236, %r1341, 3;
	@%p236 bra 	$L__BB0_330;
	setp.eq.s32 	%p237, %r1341, 2;
	mov.u32 	%r1364, %r1328;
	@%p237 bra 	$L__BB0_331;
	setp.ne.s32 	%p238, %r1341, 1;
	mov.u32 	%r1364, %r1326;
	@%p238 bra 	$L__BB0_331;
	mov.u32 	%r1364, %r1327;
	bra.uni 	$L__BB0_331;
$L__BB0_330:
	mov.u32 	%r1364, %r1329;
$L__BB0_331:
	setp.ne.s32 	%p239, %r1376, 4;
	@%p239 bra 	$L__BB0_337;
	add.s32 	%r1336, %r1336, 1;
	setp.ne.s32 	%p240, %r1336, 0;
	st.global.u32 	[%rd5], %r1336;
	@%p240 bra 	$L__BB0_336;
	add.s32 	%r1325, %r1325, 1;
	setp.ne.s32 	%p241, %r1325, 0;
	st.global.u32 	[%rd5+4], %r1325;
	@%p241 bra 	$L__BB0_336;
	add.s32 	%r1324, %r1324, 1;
	setp.ne.s32 	%p242, %r1324, 0;
	st.global.u32 	[%rd5+8], %r1324;
	mov.b32 	%r1325, 0;
	@%p242 bra 	$L__BB0_336;
	add.s32 	%r1323, %r1323, 1;
	st.global.u32 	[%rd5+12], %r1323;
	mov.b32 	%r1324, 0;
	mov.u32 	%r1325, %r1324;
$L__BB0_336:
	mov.b32 	%r833, -766435501;
	mul.hi.u32 	%r834, %r833, %r1336;
	mul.lo.s32 	%r835, %r1336, -766435501;
	mov.b32 	%r836, -845247145;
	mul.hi.u32 	%r837, %r836, %r1324;
	mul.lo.s32 	%r838, %r1324, -845247145;
	xor.b32  	%r839, %r837, %r1325;
	xor.b32  	%r840, %r839, %r17;
	xor.b32  	%r841, %r1323, %r834;
	xor.b32  	%r842, %r841, %r18;
	mul.hi.u32 	%r843, %r833, %r840;
	mul.lo.s32 	%r844, %r840, -766435501;
	mul.hi.u32 	%r845, %r836, %r842;
	mul.lo.s32 	%r846, %r842, -845247145;
	xor.b32  	%r847, %r838, %r845;
	xor.b32  	%r848, %r847, %r21;
	xor.b32  	%r849, %r843, %r835;
	xor.b32  	%r850, %r849, %r22;
	mul.hi.u32 	%r851, %r833, %r848;
	mul.lo.s32 	%r852, %r848, -766435501;
	mul.hi.u32 	%r853, %r836, %r850;
	mul.lo.s32 	%r854, %r850, -845247145;
	xor.b32  	%r855, %r846, %r853;
	xor.b32  	%r856, %r855, %r23;
	xor.b32  	%r857, %r844, %r851;
	xor.b32  	%r858, %r857, %r24;
	mul.hi.u32 	%r859, %r833, %r856;
	mul.lo.s32 	%r860, %r856, -766435501;
	mul.hi.u32 	%r861, %r836, %r858;
	mul.lo.s32 	%r862, %r858, -845247145;
	xor.b32  	%r863, %r854, %r861;
	xor.b32  	%r864, %r863, %r25;
	xor.b32  	%r865, %r852, %r859;
	xor.b32  	%r866, %r865, %r26;
	mul.hi.u32 	%r867, %r833, %r864;
	mul.lo.s32 	%r868, %r864, -766435501;
	mul.hi.u32 	%r869, %r836, %r866;
	mul.lo.s32 	%r870, %r866, -845247145;
	xor.b32  	%r871, %r862, %r869;
	xor.b32  	%r872, %r871, %r27;
	xor.b32  	%r873, %r860, %r867;
	xor.b32  	%r874, %r873, %r28;
	mul.hi.u32 	%r875, %r833, %r872;
	mul.lo.s32 	%r876, %r872, -766435501;
	mul.hi.u32 	%r877, %r836, %r874;
	mul.lo.s32 	%r878, %r874, -845247145;
	xor.b32  	%r879, %r870, %r877;
	xor.b32  	%r880, %r879, %r29;
	xor.b32  	%r881, %r868, %r875;
	xor.b32  	%r882, %r881, %r30;
	mul.hi.u32 	%r883, %r833, %r880;
	mul.lo.s32 	%r884, %r880, -766435501;
	mul.hi.u32 	%r885, %r836, %r882;
	mul.lo.s32 	%r886, %r882, -845247145;
	xor.b32  	%r887, %r878, %r885;
	xor.b32  	%r888, %r887, %r31;
	xor.b32  	%r889, %r876, %r883;
	xor.b32  	%r890, %r889, %r32;
	mul.hi.u32 	%r891, %r833, %r888;
	mul.lo.s32 	%r892, %r888, -766435501;
	mul.hi.u32 	%r893, %r836, %r890;
	mul.lo.s32 	%r894, %r890, -845247145;
	xor.b32  	%r895, %r886, %r893;
	xor.b32  	%r896, %r895, %r33;
	xor.b32  	%r897, %r884, %r891;
	xor.b32  	%r898, %r897, %r34;
	mul.hi.u32 	%r899, %r833, %r896;
	mul.lo.s32 	%r900, %r896, -766435501;
	mul.hi.u32 	%r901, %r836, %r898;
	mul.lo.s32 	%r902, %r898, -845247145;
	xor.b32  	%r903, %r894, %r901;
	xor.b32  	%r904, %r903, %r35;
	xor.b32  	%r905, %r892, %r899;
	xor.b32  	%r906, %r905, %r36;
	mul.hi.u32 	%r907, %r833, %r904;
	mul.lo.s32 	%r1329, %r904, -766435501;
	mul.hi.u32 	%r908, %r836, %r906;
	mul.lo.s32 	%r1327, %r906, -845247145;
	xor.b32  	%r909, %r902, %r908;
	xor.b32  	%r1326, %r909, %r37;
	xor.b32  	%r910, %r900, %r907;
	xor.b32  	%r1328, %r910, %r38;
	st.global.v4.u32 	[%rd5+16], {%r1326, %r1327, %r1328, %r1329};
	mov.b32 	%r1376, 0;
	st.global.u32 	[%rd5+40], %r1376;
$L__BB0_337:
	ld.param.f32 	%f2713, [_Z31svpf_fully_fused_step_v2_kernelPfS_S_S_S_S_P24curandStatePhilox4_32_10fffffS_S_S_S_S_S_S_fffffffffffffffffiiiiiifffiS_fiffffffiiiii_param_43];
	cvt.rn.f32.u32 	%f2510, %r1364;
	fma.rn.f32 	%f2511, %f2510, 0f2F800000, 0f2F000000;
	setp.geu.f32 	%p243, %f2511, %f2713;
	@%p243 bra 	$L__BB0_364;
	ld.shared.f32 	%f2512, [_ZZ31svpf_fully_fused_step_v2_kernelPfS_S_S_S_S_P24curandStatePhilox4_32_10fffffS_S_S_S_S_S_S_fffffffffffffffffiiiiiifffiS_fiffffffiiiiiE12sh_guide_var];
	max.f32 	%f751, %f2512, 0f358637BD;
	setp.eq.s32 	%p244, %r1322, 1;
	@%p244 bra 	$L__BB0_362;
	add.s32 	%r1389, %r1376, 1;
	setp.eq.s32 	%p245, %r1376, 3;
	@%p245 bra 	$L__BB0_343;
	setp.eq.s32 	%p246, %r1376, 2;
	mov.u32 	%r1377, %r1328;
	@%p246 bra 	$L__BB0_344;
	setp.ne.s32 	%p247, %r1376, 1;
	mov.u32 	%r1377, %r1326;
	@%p247 bra 	$L__BB0_344;
	mov.u32 	%r1377, %r1327;
	bra.uni 	$L__BB0_344;
$L__BB0_343:
	mov.u32 	%r1377, %r1329;
$L__BB0_344:
	setp.ne.s32 	%p248, %r1389, 4;
	@%p248 bra 	$L__BB0_350;
	add.s32 	%r1336, %r1336, 1;
	setp.ne.s32 	%p249, %r1336, 0;
	st.global.u32 	[%rd5], %r1336;
	@%p249 bra 	$L__BB0_349;
	add.s32 	%r1325, %r1325, 1;
	setp.ne.s32 	%p250, %r1325, 0;
	st.global.u32 	[%rd5+4], %r1325;
	@%p250 bra 	$L__BB0_349;
	add.s32 	%r1324, %r1324, 1;
	setp.ne.s32 	%p251, %r1324, 0;
	st.global.u32 	[%rd5+8], %r1324;
	mov.b32 	%r1325, 0;
	@%p251 bra 	$L__BB0_349;
	add.s32 	%r1323, %r1323, 1;
	st.global.u32 	[%rd5+12], %r1323;
	mov.b32 	%r1324, 0;
	mov.u32 	%r1325, %r1324;
$L__BB0_349:
	mov.b32 	%r914, -766435501;
	mul.hi.u32 	%r915, %r914, %r1336;
	mul.lo.s32 	%r916, %r1336, -766435501;
	mov.b32 	%r917, -845247145;
	mul.hi.u32 	%r918, %r917, %r1324;
	mul.lo.s32 	%r919, %r1324, -845247145;
	xor.b32  	%r920, %r918, %r1325;
	xor.b32  	%r921, %r920, %r17;
	xor.b32  	%r922, %r1323, %r915;
	xor.b32  	%r923, %r922, %r18;
	mul.hi.u32 	%r924, %r914, %r921;
	mul.lo.s32 	%r925, %r921, -766435501;
	mul.hi.u32 	%r926, %r917, %r923;
	mul.lo.s32 	%r927, %r923, -845247145;
	xor.b32  	%r928, %r919, %r926;
	xor.b32  	%r929, %r928, %r21;
	xor.b32  	%r930, %r924, %r916;
	xor.b32  	%r931, %r930, %r22;
	mul.hi.u32 	%r932, %r914, %r929;
	mul.lo.s32 	%r933, %r929, -766435501;
	mul.hi.u32 	%r934, %r917, %r931;
	mul.lo.s32 	%r935, %r931, -845247145;
	xor.b32  	%r936, %r927, %r934;
	xor.b32  	%r937, %r936, %r23;
	xor.b32  	%r938, %r925, %r932;
	xor.b32  	%r939, %r938, %r24;
	mul.hi.u32 	%r940, %r914, %r937;
	mul.lo.s32 	%r941, %r937, -766435501;
	mul.hi.u32 	%r942, %r917, %r939;
	mul.lo.s32 	%r943, %r939, -845247145;
	xor.b32  	%r944, %r935, %r942;
	xor.b32  	%r945, %r944, %r25;
	xor.b32  	%r946, %r933, %r940;
	xor.b32  	%r947, %r946, %r26;
	mul.hi.u32 	%r948, %r914, %r945;
	mul.lo.s32 	%r949, %r945, -766435501;
	mul.hi.u32 	%r950, %r917, %r947;
	mul.lo.s32 	%r951, %r947, -845247145;
	xor.b32  	%r952, %r943, %r950;
	xor.b32  	%r953, %r952, %r27;
	xor.b32  	%r954, %r941, %r948;
	xor.b32  	%r955, %r954, %r28;
	mul.hi.u32 	%r956, %r914, %r953;
	mul.lo.s32 	%r957, %r953, -766435501;
	mul.hi.u32 	%r958, %r917, %r955;
	mul.lo.s32 	%r959, %r955, -845247145;
	xor.b32  	%r960, %r951, %r958;
	xor.b32  	%r961, %r960, %r29;
	xor.b32  	%r962, %r949, %r956;
	xor.b32  	%r963, %r962, %r30;
	mul.hi.u32 	%r964, %r914, %r961;
	mul.lo.s32 	%r965, %r961, -766435501;
	mul.hi.u32 	%r966, %r917, %r963;
	mul.lo.s32 	%r967, %r963, -845247145;
	xor.b32  	%r968, %r959, %r966;
	xor.b32  	%r969, %r968, %r31;
	xor.b32  	%r970, %r957, %r964;
	xor.b32  	%r971, %r970, %r32;
	mul.hi.u32 	%r972, %r914, %r969;
	mul.lo.s32 	%r973, %r969, -766435501;
	mul.hi.u32 	%r974, %r917, %r971;
	mul.lo.s32 	%r975, %r971, -845247145;
	xor.b32  	%r976, %r967, %r974;
	xor.b32  	%r977, %r976, %r33;
	xor.b32  	%r978, %r965, %r972;
	xor.b32  	%r979, %r978, %r34;
	mul.hi.u32 	%r980, %r914, %r977;
	mul.lo.s32 	%r981, %r977, -766435501;
	mul.hi.u32 	%r982, %r917, %r979;
	mul.lo.s32 	%r983, %r979, -845247145;
	xor.b32  	%r984, %r975, %r982;
	xor.b32  	%r985, %r984, %r35;
	xor.b32  	%r986, %r973, %r980;
	xor.b32  	%r987, %r986, %r36;
	mul.hi.u32 	%r988, %r914, %r985;
	mul.lo.s32 	%r1329, %r985, -766435501;
	mul.hi.u32 	%r989, %r917, %r987;
	mul.lo.s32 	%r1327, %r987, -845247145;
	xor.b32  	%r990, %r983, %r989;
	xor.b32  	%r1326, %r990, %r37;
	xor.b32  	%r991, %r981, %r988;
	xor.b32  	%r1328, %r991, %r38;
	st.global.v4.u32 	[%rd5+16], {%r1326, %r1327, %r1328, %r1329};
	mov.b32 	%r1389, 0;
$L__BB0_350:
	add.s32 	%r329, %r1389, 1;
	st.global.u32 	[%rd5+40], %r329;
	setp.eq.s32 	%p252, %r1389, 3;
	@%p252 bra 	$L__BB0_354;
	setp.eq.s32 	%p253, %r1389, 2;
	@%p253 bra 	$L__BB0_355;
	setp.ne.s32 	%p254, %r1389, 1;
	mov.u32 	%r1328, %r1326;
	@%p254 bra 	$L__BB0_355;
	mov.u32 	%r1328, %r1327;
	bra.uni 	$L__BB0_355;
$L__BB0_354:
	mov.u32 	%r1328, %r1329;
$L__BB0_355:
	setp.ne.s32 	%p255, %r329, 4;
	@%p255 bra 	$L__BB0_361;
	add.s32 	%r331, %r1336, 1;
	setp.ne.s32 	%p256, %r331, 0;
	st.global.u32 	[%rd5], %r331;
	@%p256 bra 	$L__BB0_360;
	add.s32 	%r1325, %r1325, 1;
	setp.ne.s32 	%p257, %r1325, 0;
	st.global.u32 	[%rd5+4], %r1325;
	@%p257 bra 	$L__BB0_360;
	add.s32 	%r1324, %r1324, 1;
	setp.ne.s32 	%p258, %r1324, 0;
	st.global.u32 	[%rd5+8], %r1324;
	mov.b32 	%r1325, 0;
	@%p258 bra 	$L__BB0_360;
	add.s32 	%r1323, %r1323, 1;
	st.global.u32 	[%rd5+12], %r1323;
	mov.b32 	%r1324, 0;
	mov.u32 	%r1325, %r1324;
$L__BB0_360:
	mov.b32 	%r994, -766435501;
	mul.hi.u32 	%r995, %r994, %r331;
	mul.lo.s32 	%r996, %r331, -766435501;
	mov.b32 	%r997, -845247145;
	mul.hi.u32 	%r998, %r997, %r1324;
	mul.lo.s32 	%r999, %r1324, -845247145;
	xor.b32  	%r1000, %r998, %r1325;
	xor.b32  	%r1001, %r1000, %r17;
	xor.b32  	%r1002, %r1323, %r995;
	xor.b32  	%r1003, %r1002, %r18;
	mul.hi.u32 	%r1004, %r994, %r1001;
	mul.lo.s32 	%r1005, %r1001, -766435501;
	mul.hi.u32 	%r1006, %r997, %r1003;
	mul.lo.s32 	%r1007, %r1003, -845247145;
	xor.b32  	%r1008, %r999, %r1006;
	xor.b32  	%r1009, %r1008, %r21;
	xor.b32  	%r1010, %r1004, %r996;
	xor.b32  	%r1011, %r1010, %r22;
	mul.hi.u32 	%r1012, %r994, %r1009;
	mul.lo.s32 	%r1013, %r1009, -766435501;
	mul.hi.u32 	%r1014, %r997, %r1011;
	mul.lo.s32 	%r1015, %r1011, -845247145;
	xor.b32  	%r1016, %r1007, %r1014;
	xor.b32  	%r1017, %r1016, %r23;
	xor.b32  	%r1018, %r1005, %r1012;
	xor.b32  	%r1019, %r1018, %r24;
	mul.hi.u32 	%r1020, %r994, %r1017;
	mul.lo.s32 	%r1021, %r1017, -766435501;
	mul.hi.u32 	%r1022, %r997, %r1019;
	mul.lo.s32 	%r1023, %r1019, -845247145;
	xor.b32  	%r1024, %r1015, %r1022;
	xor.b32  	%r1025, %r1024, %r25;
	xor.b32  	%r1026, %r1013, %r1020;
	xor.b32  	%r1027, %r1026, %r26;
	mul.hi.u32 	%r1028, %r994, %r1025;
	mul.lo.s32 	%r1029, %r1025, -766435501;
	mul.hi.u32 	%r1030, %r997, %r1027;
	mul.lo.s32 	%r1031, %r1027, -845247145;
	xor.b32  	%r1032, %r1023, %r1030;
	xor.b32  	%r1033, %r1032, %r27;
	xor.b32  	%r1034, %r1021, %r1028;
	xor.b32  	%r1035, %r1034, %r28;
	mul.hi.u32 	%r1036, %r994, %r1033;
	mul.lo.s32 	%r1037, %r1033, -766435501;
	mul.hi.u32 	%r1038, %r997, %r1035;
	mul.lo.s32 	%r1039, %r1035, -845247145;
	xor.b32  	%r1040, %r1031, %r1038;
	xor.b32  	%r1041, %r1040, %r29;
	xor.b32  	%r1042, %r1029, %r1036;
	xor.b32  	%r1043, %r1042, %r30;
	mul.hi.u32 	%r1044, %r994, %r1041;
	mul.lo.s32 	%r1045, %r1041, -766435501;
	mul.hi.u32 	%r1046, %r997, %r1043;
	mul.lo.s32 	%r1047, %r1043, -845247145;
	xor.b32  	%r1048, %r1039, %r1046;
	xor.b32  	%r1049, %r1048, %r31;
	xor.b32  	%r1050, %r1037, %r1044;
	xor.b32  	%r1051, %r1050, %r32;
	mul.hi.u32 	%r1052, %r994, %r1049;
	mul.lo.s32 	%r1053, %r1049, -766435501;
	mul.hi.u32 	%r1054, %r997, %r1051;
	mul.lo.s32 	%r1055, %r1051, -845247145;
	xor.b32  	%r1056, %r1047, %r1054;
	xor.b32  	%r1057, %r1056, %r33;
	xor.b32  	%r1058, %r1045, %r1052;
	xor.b32  	%r1059, %r1058, %r34;
	mul.hi.u32 	%r1060, %r994, %r1057;
	mul.lo.s32 	%r1061, %r1057, -766435501;
	mul.hi.u32 	%r1062, %r997, %r1059;
	mul.lo.s32 	%r1063, %r1059, -845247145;
	xor.b32  	%r1064, %r1055, %r1062;
	xor.b32  	%r1065, %r1064, %r35;
	xor.b32  	%r1066, %r1053, %r1060;
	xor.b32  	%r1067, %r1066, %r36;
	mul.hi.u32 	%r1068, %r994, %r1065;
	mul.lo.s32 	%r1069, %r1065, -766435501;
	mul.hi.u32 	%r1070, %r997, %r1067;
	mul.lo.s32 	%r1071, %r1067, -845247145;
	xor.b32  	%r1072, %r1063, %r1070;
	xor.b32  	%r1073, %r1072, %r37;
	xor.b32  	%r1074, %r1061, %r1068;
	xor.b32  	%r1075, %r1074, %r38;
	st.global.v4.u32 	[%rd5+16], {%r1073, %r1071, %r1075, %r1069};
	mov.b32 	%r1076, 0;
	st.global.u32 	[%rd5+40], %r1076;
$L__BB0_361:
	cvt.rn.f32.u32 	%f2513, %r1377;
	fma.rn.f32 	%f2514, %f2513, 0f2F800000, 0f2F000000;
	cvt.rn.f32.u32 	%f2515, %r1328;
	fma.rn.f32 	%f2516, %f2515, 0f30C90FDB, 0f30490FDB;
	setp.lt.f32 	%p259, %f2514, 0f00800000;
	mul.f32 	%f2517, %f2514, 0f4B000000;
	selp.f32 	%f2518, %f2517, %f2514, %p259;
	selp.f32 	%f2519, 0fC1B80000, 0f00000000, %p259;
	mov.b32 	%r1077, %f2518;
	add.s32 	%r1078, %r1077, -1059760811;
	and.b32  	%r1079, %r1078, -8388608;
	sub.s32 	%r1080, %r1077, %r1079;
	mov.b32 	%f2520, %r1080;
	cvt.rn.f32.s32 	%f2521, %r1079;
	fma.rn.f32 	%f2522, %f2521, 0f34000000, %f2519;
	add.f32 	%f2523, %f2520, 0fBF800000;
	fma.rn.f32 	%f2524, %f2523, 0fBE055027, 0f3E1039F6;
	fma.rn.f32 	%f2525, %f2524, %f2523, 0fBDF8CDCC;
	fma.rn.f32 	%f2526, %f2525, %f2523, 0f3E0F2955;
	fma.rn.f32 	%f2527, %f2526, %f2523, 0fBE2AD8B9;
	fma.rn.f32 	%f2528, %f2527, %f2523, 0f3E4CED0B;
	fma.rn.f32 	%f2529, %f2528, %f2523, 0fBE7FFF22;
	fma.rn.f32 	%f2530, %f2529, %f2523, 0f3EAAAA78;
	fma.rn.f32 	%f2531, %f2530, %f2523, 0fBF000000;
	mul.f32 	%f2532, %f2523, %f2531;
	fma.rn.f32 	%f2533, %f2532, %f2523, %f2523;
	fma.rn.f32 	%f2534, %f2522, 0f3F317218, %f2533;
	setp.gt.u32 	%p260, %r1077, 2139095039;
	fma.rn.f32 	%f2535, %f2518, 0f7F800000, 0f7F800000;
	selp.f32 	%f2536, %f2535, %f2534, %p260;
	setp.eq.f32 	%p261, %f2518, 0f00000000;
	mul.f32 	%f2537, %f2536, 0fC0000000;
	selp.f32 	%f2538, 0f7F800000, %f2537, %p261;
	sqrt.rn.f32 	%f2539, %f2538;
	sin.approx.f32 	%f2540, %f2516;
	cos.approx.f32 	%f2541, %f2516;
	mul.f32 	%f2884, %f2539, %f2540;
	mul.f32 	%f2542, %f2539, %f2541;
	st.global.f32 	[%rd5+52], %f2542;
	mov.b32 	%r1081, 1;
	st.global.u32 	[%rd5+44], %r1081;
	bra.uni 	$L__BB0_363;
$L__BB0_362:
	mov.b32 	%r1082, 0;
	st.global.u32 	[%rd5+44], %r1082;
	ld.global.f32 	%f2884, [%rd5+52];
$L__BB0_363:
	ld.param.f32 	%f2714, [_Z31svpf_fully_fused_step_v2_kernelPfS_S_S_S_S_P24curandStatePhilox4_32_10fffffS_S_S_S_S_S_S_fffffffffffffffffiiiiiifffiS_fiffffffiiiii_param_44];
	sqrt.rn.f32 	%f2543, %f751;
	fma.rn.f32 	%f2544, %f2543, %f2884, %f16;
	mov.f32 	%f2545, 0f3F800000;
	sub.f32 	%f2546, %f2545, %f2714;
	mul.f32 	%f2547, %f2714, %f2544;
	fma.rn.f32 	%f2548, %f2546, %f2881, %f2547;
	max.f32 	%f2549, %f2548, 0fC1700000;
	min.f32 	%f2881, %f2549, 0f40A00000;
	st.global.f32 	[%rd4], %f2881;
$L__BB0_364:
	setp.ne.s32 	%p262, %r71, 0;
	bar.sync 	0;
	mov.b32 	%r1083, %f2883;
	shfl.sync.down.b32	%r1084|%p263, %r1083, 16, 31, -1;
	mov.b32 	%f2550, %r1084;
	add.f32 	%f2551, %f2883, %f2550;
	mov.b32 	%r1085, %f2551;
	shfl.sync.down.b32	%r1086|%p264, %r1085, 8, 31, -1;
	mov.b32 	%f2552, %r1086;
	add.f32 	%f2553, %f2551, %f2552;
	mov.b32 	%r1087, %f2553;
	shfl.sync.down.b32	%r1088|%p265, %r1087, 4, 31, -1;
	mov.b32 	%f2554, %r1088;
	add.f32 	%f2555, %f2553, %f2554;
	mov.b32 	%r1089, %f2555;
	shfl.sync.down.b32	%r1090|%p266, %r1089, 2, 31, -1;
	mov.b32 	%f2556, %r1090;
	add.f32 	%f2557, %f2555, %f2556;
	mov.b32 	%r1091, %f2557;
	shfl.sync.down.b32	%r1092|%p267, %r1091, 1, 31, -1;
	mov.b32 	%f2558, %r1092;
	add.f32 	%f757, %f2557, %f2558;
	@%p262 bra 	$L__BB0_366;
	st.shared.f32 	[%r72], %f757;
$L__BB0_366:
	setp.ge.u32 	%p268, %r1, %r70;
	bar.sync 	0;
	mov.f32 	%f2887, 0f00000000;
	@%p268 bra 	$L__BB0_368;
	ld.shared.f32 	%f2887, [%r73];
$L__BB0_368:
	setp.gt.u32 	%p269, %r1, 31;
	@%p269 bra 	$L__BB0_370;
	mov.b32 	%r1093, %f2887;
	shfl.sync.down.b32	%r1094|%p270, %r1093, 16, 31, -1;
	mov.b32 	%f2560, %r1094;
	add.f32 	%f2561, %f2887, %f2560;
	mov.b32 	%r1095, %f2561;
	shfl.sync.down.b32	%r1096|%p271, %r1095, 8, 31, -1;
	mov.b32 	%f2562, %r1096;
	add.f32 	%f2563, %f2561, %f2562;
	mov.b32 	%r1097, %f2563;
	shfl.sync.down.b32	%r1098|%p272, %r1097, 4, 31, -1;
	mov.b32 	%f2564, %r1098;
	add.f32 	%f2565, %f2563, %f2564;
	mov.b32 	%r1099, %f2565;
	shfl.sync.down.b32	%r1100|%p273, %r1099, 2, 31, -1;
	mov.b32 	%f2566, %r1100;
	add.f32 	%f2567, %f2565, %f2566;
	mov.b32 	%r1101, %f2567;
	shfl.sync.down.b32	%r1102|%p274, %r1101, 1, 31, -1;
	mov.b32 	%f2568, %r1102;
	add.f32 	%f2887, %f2567, %f2568;
$L__BB0_370:
	setp.ne.s32 	%p275, %r1, 0;
	bar.sync 	0;
	@%p275 bra 	$L__BB0_372;
	ld.param.u64 	%rd47, [_Z31svpf_fully_fused_step_v2_kernelPfS_S_S_S_S_P24curandStatePhilox4_32_10fffffS_S_S_S_S_S_S_fffffffffffffffffiiiiiifffiS_fiffffffiiiii_param_16];
	mul.f32 	%f2569, %f2, %f2887;
	mul.f32 	%f2570, %f2, %f2569;
	max.f32 	%f2571, %f2570, 0f00000000;
	sqrt.rn.f32 	%f2572, %f2571;
	cvta.to.global.u64 	%rd39, %rd47;
	st.global.f32 	[%rd39], %f2572;
$L__BB0_372:
	setp.ne.s32 	%p276, %r71, 0;
	bar.sync 	0;
	mul.f32 	%f762, %f2881, 0f3F000000;
	mov.b32 	%r1103, %f2881;
	shfl.sync.down.b32	%r1104|%p277, %r1103, 16, 31, -1;
	mov.b32 	%f2573, %r1104;
	add.f32 	%f2574, %f2881, %f2573;
	mov.b32 	%r1105, %f2574;
	shfl.sync.down.b32	%r1106|%p278, %r1105, 8, 31, -1;
	mov.b32 	%f2575, %r1106;
	add.f32 	%f2576, %f2574, %f2575;
	mov.b32 	%r1107, %f2576;
	shfl.sync.down.b32	%r1108|%p279, %r1107, 4, 31, -1;
	mov.b32 	%f2577, %r1108;
	add.f32 	%f2578, %f2576, %f2577;
	mov.b32 	%r1109, %f2578;
	shfl.sync.down.b32	%r1110|%p280, %r1109, 2, 31, -1;
	mov.b32 	%f2579, %r1110;
	add.f32 	%f2580, %f2578, %f2579;
	mov.b32 	%r1111, %f2580;
	shfl.sync.down.b32	%r1112|%p281, %r1111, 1, 31, -1;
	mov.b32 	%f2581, %r1112;
	add.f32 	%f763, %f2580, %f2581;
	@%p276 bra 	$L__BB0_374;
	st.shared.f32 	[%r72], %f763;
$L__BB0_374:
	setp.ge.u32 	%p282, %r1, %r70;
	bar.sync 	0;
	mov.f32 	%f2889, 0f00000000;
	@%p282 bra 	$L__BB0_376;
	ld.shared.f32 	%f2889, [%r73];
$L__BB0_376:
	setp.gt.u32 	%p283, %r1, 31;
	@%p283 bra 	$L__BB0_378;
	mov.b32 	%r1113, %f2889;
	shfl.sync.down.b32	%r1114|%p284, %r1113, 16, 31, -1;
	mov.b32 	%f2583, %r1114;
	add.f32 	%f2584, %f2889, %f2583;
	mov.b32 	%r1115, %f2584;
	shfl.sync.down.b32	%r1116|%p285, %r1115, 8, 31, -1;
	mov.b32 	%f2585, %r1116;
	add.f32 	%f2586, %f2584, %f2585;
	mov.b32 	%r1117, %f2586;
	shfl.sync.down.b32	%r1118|%p286, %r1117, 4, 31, -1;
	mov.b32 	%f2587, %r1118;
	add.f32 	%f2588, %f2586, %f2587;
	mov.b32 	%r1119, %f2588;
	shfl.sync.down.b32	%r1120|%p287, %r1119, 2, 31, -1;
	mov.b32 	%f2589, %r1120;
	add.f32 	%f2590, %f2588, %f2589;
	mov.b32 	%r1121, %f2590;
	shfl.sync.down.b32	%r1122|%p288, %r1121, 1, 31, -1;
	mov.b32 	%f2591, %r1122;
	add.f32 	%f2889, %f2590, %f2591;
$L__BB0_378:
	fma.rn.f32 	%f2592, %f762, 0f3BBB989D, 0f3F000000;
	cvt.sat.f32.f32 	%f2593, %f2592;
	mov.f32 	%f2594, 0f4B400001;
	mov.f32 	%f2595, 0f437C0000;
	fma.rm.f32 	%f2596, %f2593, %f2595, %f2594;
	add.f32 	%f2597, %f2596, 0fCB40007F;
	neg.f32 	%f2598, %f2597;
	fma.rn.f32 	%f2599, %f762, 0f3FB8AA3B, %f2598;
	fma.rn.f32 	%f2600, %f762, 0f32A57060, %f2599;
	ex2.approx.ftz.f32 	%f2601, %f2600;
	mov.b32 	%r1123, %f2596;
	shl.b32 	%r1124, %r1123, 23;
	mov.b32 	%f2602, %r1124;
	mul.f32 	%f2603, %f2601, %f2602;
	setp.ne.s32 	%p289, %r71, 0;
	bar.sync 	0;
	mov.b32 	%r1125, %f2603;
	shfl.sync.down.b32	%r1126|%p290, %r1125, 16, 31, -1;
	mov.b32 	%f2604, %r1126;
	add.f32 	%f2605, %f2603, %f2604;
	mov.b32 	%r1127, %f2605;
	shfl.sync.down.b32	%r1128|%p291, %r1127, 8, 31, -1;
	mov.b32 	%f2606, %r1128;
	add.f32 	%f2607, %f2605, %f2606;
	mov.b32 	%r1129, %f2607;
	shfl.sync.down.b32	%r1130|%p292, %r1129, 4, 31, -1;
	mov.b32 	%f2608, %r1130;
	add.f32 	%f2609, %f2607, %f2608;
	mov.b32 	%r1131, %f2609;
	shfl.sync.down.b32	%r1132|%p293, %r1131, 2, 31, -1;
	mov.b32 	%f2610, %r1132;
	add.f32 	%f2611, %f2609, %f2610;
	mov.b32 	%r1133, %f2611;
	shfl.sync.down.b32	%r1134|%p294, %r1133, 1, 31, -1;
	mov.b32 	%f2612, %r1134;
	add.f32 	%f768, %f2611, %f2612;
	@%p289 bra 	$L__BB0_380;
	st.shared.f32 	[%r72], %f768;
$L__BB0_380:
	setp.ge.u32 	%p295, %r1, %r70;
	bar.sync 	0;
	mov.f32 	%f2891, 0f00000000;
	@%p295 bra 	$L__BB0_382;
	ld.shared.f32 	%f2891, [%r73];
$L__BB0_382:
	setp.gt.u32 	%p296, %r1, 31;
	@%p296 bra 	$L__BB0_384;
	mov.b32 	%r1135, %f2891;
	shfl.sync.down.b32	%r1136|%p297, %r1135, 16, 31, -1;
	mov.b32 	%f2614, %r1136;
	add.f32 	%f2615, %f2891, %f2614;
	mov.b32 	%r1137, %f2615;
	shfl.sync.down.b32	%r1138|%p298, %r1137, 8, 31, -1;
	mov.b32 	%f2616, %r1138;
	add.f32 	%f2617, %f2615, %f2616;
	mov.b32 	%r1139, %f2617;
	shfl.sync.down.b32	%r1140|%p299, %r1139, 4, 31, -1;
	mov.b32 	%f2618, %r1140;
	add.f32 	%f2619, %f2617, %f2618;
	mov.b32 	%r1141, %f2619;
	shfl.sync.down.b32	%r1142|%p300, %r1141, 2, 31, -1;
	mov.b32 	%f2620, %r1142;
	add.f32 	%f2621, %f2619, %f2620;
	mov.b32 	%r1143, %f2621;
	shfl.sync.down.b32	%r1144|%p301, %r1143, 1, 31, -1;
	mov.b32 	%f2622, %r1144;
	add.f32 	%f2891, %f2621, %f2622;
$L__BB0_384:
	setp.ne.s32 	%p302, %r71, 0;
	bar.sync 	0;
	ld.global.f32 	%f773, [%rd6];
	mov.b32 	%r1145, %f773;
	shfl.sync.down.b32	%r1146|%p303, %r1145, 16, 31, -1;
	mov.b32 	%f2623, %r1146;
	max.f32 	%f2624, %f773, %f2623;
	mov.b32 	%r1147, %f2624;
	shfl.sync.down.b32	%r1148|%p304, %r1147, 8, 31, -1;
	mov.b32 	%f2625, %r1148;
	max.f32 	%f2626, %f2624, %f2625;
	mov.b32 	%r1149, %f2626;
	shfl.sync.down.b32	%r1150|%p305, %r1149, 4, 31, -1;
	mov.b32 	%f2627, %r1150;
	max.f32 	%f2628, %f2626, %f2627;
	mov.b32 	%r1151, %f2628;
	shfl.sync.down.b32	%r1152|%p306, %r1151, 2, 31, -1;
	mov.b32 	%f2629, %r1152;
	max.f32 	%f2630, %f2628, %f2629;
	mov.b32 	%r1153, %f2630;
	shfl.sync.down.b32	%r1154|%p307, %r1153, 1, 31, -1;
	mov.b32 	%f2631, %r1154;
	max.f32 	%f774, %f2630, %f2631;
	@%p302 bra 	$L__BB0_386;
	st.shared.f32 	[%r72], %f774;
$L__BB0_386:
	setp.ge.u32 	%p308, %r1, %r70;
	bar.sync 	0;
	mov.f32 	%f2893, 0fD01502F9;
	@%p308 bra 	$L__BB0_388;
	ld.shared.f32 	%f2893, [%r73];
$L__BB0_388:
	setp.gt.u32 	%p309, %r1, 31;
	@%p309 bra 	$L__BB0_390;
	mov.b32 	%r1155, %f2893;
	shfl.sync.down.b32	%r1156|%p310, %r1155, 16, 31, -1;
	mov.b32 	%f2633, %r1156;
	max.f32 	%f2634, %f2893, %f2633;
	mov.b32 	%r1157, %f2634;
	shfl.sync.down.b32	%r1158|%p311, %r1157, 8, 31, -1;
	mov.b32 	%f2635, %r1158;
	max.f32 	%f2636, %f2634, %f2635;
	mov.b32 	%r1159, %f2636;
	shfl.sync.down.b32	%r1160|%p312, %r1159, 4, 31, -1;
	mov.b32 	%f2637, %r1160;
	max.f32 	%f2638, %f2636, %f2637;
	mov.b32 	%r1161, %f2638;
	shfl.sync.down.b32	%r1162|%p313, %r1161, 2, 31, -1;
	mov.b32 	%f2639, %r1162;
	max.f32 	%f2640, %f2638, %f2639;
	mov.b32 	%r1163, %f2640;
	shfl.sync.down.b32	%r1164|%p314, %r1163, 1, 31, -1;
	mov.b32 	%f2641, %r1164;
	max.f32 	%f2893, %f2640, %f2641;
$L__BB0_390:
	setp.ne.s32 	%p315, %r1, 0;
	bar.sync 	0;
	@%p315 bra 	$L__BB0_392;
	st.shared.f32 	[%r68], %f2893;
$L__BB0_392:
	setp.ne.s32 	%p316, %r71, 0;
	bar.sync 	0;
	ld.shared.f32 	%f779, [%r68];
	sub.f32 	%f2642, %f773, %f779;
	fma.rn.f32 	%f2643, %f2642, 0f3BBB989D, 0f3F000000;
	cvt.sat.f32.f32 	%f2644, %f2643;
	mov.f32 	%f2645, 0f4B400001;
	mov.f32 	%f2646, 0f437C0000;
	fma.rm.f32 	%f2647, %f2644, %f2646, %f2645;
	add.f32 	%f2648, %f2647, 0fCB40007F;
	neg.f32 	%f2649, %f2648;
	fma.rn.f32 	%f2650, %f2642, 0f3FB8AA3B, %f2649;
	fma.rn.f32 	%f2651, %f2642, 0f32A57060, %f2650;
	mov.b32 	%r1165, %f2647;
	shl.b32 	%r1166, %r1165, 23;
	mov.b32 	%f2652, %r1166;
	ex2.approx.ftz.f32 	%f2653, %f2651;
	mul.f32 	%f2654, %f2653, %f2652;
	mov.b32 	%r1167, %f2654;
	shfl.sync.down.b32	%r1168|%p317, %r1167, 16, 31, -1;
	mov.b32 	%f2655, %r1168;
	add.f32 	%f2656, %f2654, %f2655;
	mov.b32 	%r1169, %f2656;
	shfl.sync.down.b32	%r1170|%p318, %r1169, 8, 31, -1;
	mov.b32 	%f2657, %r1170;
	add.f32 	%f2658, %f2656, %f2657;
	mov.b32 	%r1171, %f2658;
	shfl.sync.down.b32	%r1172|%p319, %r1171, 4, 31, -1;
	mov.b32 	%f2659, %r1172;
	add.f32 	%f2660, %f2658, %f2659;
	mov.b32 	%r1173, %f2660;
	shfl.sync.down.b32	%r1174|%p320, %r1173, 2, 31, -1;
	mov.b32 	%f2661, %r1174;
	add.f32 	%f2662, %f2660, %f2661;
	mov.b32 	%r1175, %f2662;
	shfl.sync.down.b32	%r1176|%p321, %r1175, 1, 31, -1;
	mov.b32 	%f2663, %r1176;
	add.f32 	%f780, %f2662, %f2663;
	@%p316 bra 	$L__BB0_394;
	st.shared.f32 	[%r72], %f780;
$L__BB0_394:
	setp.ge.u32 	%p322, %r1, %r70;
	bar.sync 	0;
	mov.f32 	%f2895, 0f00000000;
	@%p322 bra 	$L__BB0_396;
	ld.shared.f32 	%f2895, [%r73];
$L__BB0_396:
	setp.gt.u32 	%p323, %r1, 31;
	@%p323 bra 	$L__BB0_398;
	mov.b32 	%r1177, %f2895;
	shfl.sync.down.b32	%r1178|%p324, %r1177, 16, 31, -1;
	mov.b32 	%f2665, %r1178;
	add.f32 	%f2666, %f2895, %f2665;
	mov.b32 	%r1179, %f2666;
	shfl.sync.down.b32	%r1180|%p325, %r1179, 8, 31, -1;
	mov.b32 	%f2667, %r1180;
	add.f32 	%f2668, %f2666, %f2667;
	mov.b32 	%r1181, %f2668;
	shfl.sync.down.b32	%r1182|%p326, %r1181, 4, 31, -1;
	mov.b32 	%f2669, %r1182;
	add.f32 	%f2670, %f2668, %f2669;
	mov.b32 	%r1183, %f2670;
	shfl.sync.down.b32	%r1184|%p327, %r1183, 2, 31, -1;
	mov.b32 	%f2671, %r1184;
	add.f32 	%f2672, %f2670, %f2671;
	mov.b32 	%r1185, %f2672;
	shfl.sync.down.b32	%r1186|%p328, %r1185, 1, 31, -1;
	mov.b32 	%f2673, %r1186;
	add.f32 	%f2895, %f2672, %f2673;
$L__BB0_398:
	setp.ne.s32 	%p329, %r1, 0;
	bar.sync 	0;
	@%p329 bra 	$L__BB0_401;
	ld.param.u32 	%r1193, [_Z31svpf_fully_fused_step_v2_kernelPfS_S_S_S_S_P24curandStatePhilox4_32_10fffffS_S_S_S_S_S_S_fffffffffffffffffiiiiiifffiS_fiffffffiiiii_param_45];
	ld.param.u64 	%rd45, [_Z31svpf_fully_fused_step_v2_kernelPfS_S_S_S_S_P24curandStatePhilox4_32_10fffffS_S_S_S_S_S_S_fffffffffffffffffiiiiiifffiS_fiffffffiiiii_param_14];
	ld.param.u64 	%rd44, [_Z31svpf_fully_fused_step_v2_kernelPfS_S_S_S_S_P24curandStatePhilox4_32_10fffffS_S_S_S_S_S_S_fffffffffffffffffiiiiiifffiS_fiffffffiiiii_param_13];
	ld.param.u64 	%rd43, [_Z31svpf_fully_fused_step_v2_kernelPfS_S_S_S_S_P24curandStatePhilox4_32_10fffffS_S_S_S_S_S_S_fffffffffffffffffiiiiiifffiS_fiffffffiiiii_param_12];
	setp.lt.s32 	%p330, %r350, 11;
	mul.f32 	%f785, %f2, %f2889;
	mul.f32 	%f2674, %f2, %f2891;
	cvta.to.global.u64 	%rd40, %rd43;
	st.global.f32 	[%rd40], %f785;
	cvta.to.global.u64 	%rd41, %rd44;
	st.global.f32 	[%rd41], %f2674;
	max.f32 	%f2675, %f2895, 0f2EDBE6FF;
	mul.f32 	%f2676, %f2, %f2675;
	setp.lt.f32 	%p331, %f2676, 0f00800000;
	mul.f32 	%f2677, %f2676, 0f4B000000;
	selp.f32 	%f2678, %f2677, %f2676, %p331;
	selp.f32 	%f2679, 0fC1B80000, 0f00000000, %p331;
	mov.b32 	%r1187, %f2678;
	add.s32 	%r1188, %r1187, -1059760811;
	and.b32  	%r1189, %r1188, -8388608;
	sub.s32 	%r1190, %r1187, %r1189;
	mov.b32 	%f2680, %r1190;
	cvt.rn.f32.s32 	%f2681, %r1189;
	fma.rn.f32 	%f2682, %f2681, 0f34000000, %f2679;
	add.f32 	%f2683, %f2680, 0fBF800000;
	fma.rn.f32 	%f2684, %f2683, 0fBE055027, 0f3E1039F6;
	fma.rn.f32 	%f2685, %f2684, %f2683, 0fBDF8CDCC;
	fma.rn.f32 	%f2686, %f2685, %f2683, 0f3E0F2955;
	fma.rn.f32 	%f2687, %f2686, %f2683, 0fBE2AD8B9;
	fma.rn.f32 	%f2688, %f2687, %f2683, 0f3E4CED0B;
	fma.rn.f32 	%f2689, %f2688, %f2683, 0fBE7FFF22;
	fma.rn.f32 	%f2690, %f2689, %f2683, 0f3EAAAA78;
	fma.rn.f32 	%f2691, %f2690, %f2683, 0fBF000000;
	mul.f32 	%f2692, %f2683, %f2691;
	fma.rn.f32 	%f2693, %f2692, %f2683, %f2683;
	fma.rn.f32 	%f2694, %f2682, 0f3F317218, %f2693;
	setp.gt.u32 	%p332, %r1187, 2139095039;
	fma.rn.f32 	%f2695, %f2678, 0f7F800000, 0f7F800000;
	selp.f32 	%f2696, %f2695, %f2694, %p332;
	setp.eq.f32 	%p333, %f2678, 0f00000000;
	selp.f32 	%f2697, 0fFF800000, %f2696, %p333;
	add.f32 	%f2698, %f779, %f2697;
	cvta.to.global.u64 	%rd42, %rd45;
	st.global.f32 	[%rd42], %f2698;
	setp.eq.s32 	%p334, %r1193, 0;
	or.pred  	%p335, %p334, %p330;
	@%p335 bra 	$L__BB0_401;
	ld.param.f32 	%f2715, [_Z31svpf_fully_fused_step_v2_kernelPfS_S_S_S_S_P24curandStatePhilox4_32_10fffffS_S_S_S_S_S_S_fffffffffffffffffiiiiiifffiS_fiffffffiiiii_param_47];
	ld.global.f32 	%f2699, [%rd3];
	mov.f32 	%f2700, 0f3F800000;
	sub.f32 	%f2701, %f2700, %f2715;
	mul.f32 	%f2702, %f2701, %f2699;
	fma.rn.f32 	%f2703, %f2715, %f785, %f2702;
	max.f32 	%f2704, %f2703, 0fC1200000;
	min.f32 	%f2705, %f2704, 0f00000000;
	st.global.f32 	[%rd3], %f2705;
$L__BB0_401:
	ret;

}


// ===== COMPILED SASS (sm_100) =====

	.target	sm_100

	.elftype	@"ET_EXEC"


//--------------------- .note.nv.tkinfo           --------------------------
	.section	.note.nv.tkinfo,"",@"SHT_NOTE"
	.sectionflags	@"SHF_NOTE_NV_TKINFO"
	.tkinfo
        /*0018*/ 	.word	0x00000002
        /*0030*/ 	.string	""
        /*0030*/ 	.string	"ptxas"
        /*0030*/ 	.string	"Cuda compilation tools, release 13.0, V13.0.88"
        /*0030*/ 	.string	"Build cuda_13.0.r13.0/compiler.36424714_0"
        /*0030*/ 	.string	"-arch sm_100 -m 64 "



//--------------------- .note.nv.cuinfo           --------------------------
	.section	.note.nv.cuinfo,"",@"SHT_NOTE"
	.sectionflags	@"SHF_NOTE_NV_CUINFO"
        /*0018*/ 	.short	0x0002
        /*001a*/ 	.short	0x0064
        /*001c*/ 	.short	0x0082
	.zero		2


//--------------------- .nv.info                  --------------------------
	.section	.nv.info,"",@"SHT_CUDA_INFO"
	.align	4


	//----- nvinfo : EIATTR_REGCOUNT
	.align		4
        /*0000*/ 	.byte	0x04, 0x2f
        /*0002*/ 	.short	(.L_10 - .L_9)
	.align		4
.L_9:
        /*0004*/ 	.word	index@(_Z31svpf_fully_fused_step_v2_kernelPfS_S_S_S_S_P24curandStatePhilox4_32_10fffffS_S_S_S_S_S_S_fffffffffffffffffiiiiiifffiS_fiffffffiiiii)
        /*0008*/ 	.word	0x0000005d


	//----- nvinfo : EIATTR_FRAME_SIZE
	.align		4
.L_10:
        /*000c*/ 	.byte	0x04, 0x11
        /*000e*/ 	.short	(.L_12 - .L_11)
	.align		4
.L_11:
        /*0010*/ 	.word	index@($__internal_2_$__cuda_sm3x_div_rn_noftz_f32_slowpath)
        /*0014*/ 	.word	0x00000000


	//----- nvinfo : EIATTR_FRAME_SIZE
	.align		4
.L_12:
        /*0018*/ 	.byte	0x04, 0x11
        /*001a*/ 	.short	(.L_14 - .L_13)
	.align		4
.L_13:
        /*001c*/ 	.word	index@($__internal_1_$__cuda_sm20_sqrt_rn_f32_slowpath)
        /*0020*/ 	.word	0x00000000


	//----- nvinfo : EIATTR_FRAME_SIZE
	.align		4
.L_14:
        /*0024*/ 	.byte	0x04, 0x11
        /*0026*/ 	.short	(.L_16 - .L_15)
	.align		4
.L_15:
        /*0028*/ 	.word	index@($__internal_0_$__cuda_sm20_rcp_rn_f32_slowpath)
        /*002c*/ 	.word	0x00000000


	//----- nvinfo : EIATTR_FRAME_SIZE
	.align		4
.L_16:
        /*0030*/ 	.byte	0x04, 0x11
        /*0032*/ 	.short	(.L_18 - .L_17)
	.align		4
.L_17:
        /*0034*/ 	.word	index@(_Z31svpf_fully_fused_step_v2_kernelPfS_S_S_S_S_P24curandStatePhilox4_32_10fffffS_S_S_S_S_S_S_fffffffffffffffffiiiiiifffiS_fiffffffiiiii)
        /*0038*/ 	.word	0x00000000


	//----- nvinfo : EIATTR_MIN_STACK_SIZE
	.align		4
.L_18:
        /*003c*/ 	.byte	0x04, 0x12
        /*003e*/ 	.short	(.L_20 - .L_19)
	.align		4
.L_19:
        /*0040*/ 	.word	index@(_Z31svpf_fully_fused_step_v2_kernelPfS_S_S_S_S_P24curandStatePhilox4_32_10fffffS_S_S_S_S_S_S_fffffffffffffffffiiiiiifffiS_fiffffffiiiii)
        /*0044*/ 	.word	0x00000000
.L_20:


//--------------------- .nv.compat                --------------------------
	.section	.nv.compat,"",@"SHT_CUDA_COMPAT_INFO"
	.align	4
        /*0000*/ 	.byte	0x02, 0x09, 0x00, 0x00, 0x02, 0x02, 0x01, 0x00, 0x02, 0x05, 0x05, 0x00, 0x03, 0x07, 0x01, 0x01
        /*0010*/ 	.byte	0x02, 0x03, 0x00, 0x00, 0x02, 0x06, 0x01, 0x00, 0x04, 0x0b, 0x08, 0x00, 0x01, 0x00, 0x00, 0x00
        /*0020*/ 	.byte	0x00, 0x00, 0x00, 0x00


//--------------------- .nv.info._Z31svpf_fully_fused_step_v2_kernelPfS_S_S_S_S_P24curandStatePhilox4_32_10fffffS_S_S_S_S_S_S_fffffffffffffffffiiiiiifffiS_fiffffffiiiii --------------------------
	.section	.nv.info._Z31svpf_fully_fused_step_v2_kernelPfS_S_S_S_S_P24curandStatePhilox4_32_10fffffS_S_S_S_S_S_S_fffffffffffffffffiiiiiifffiS_fiffffffiiiii,"",@"SHT_CUDA_INFO"
	.sectionflags	@""
	.align	4


	//----- nvinfo : EIATTR_CUDA_API_VERSION
	.align		4
        /*0000*/ 	.byte	0x04, 0x37
        /*0002*/ 	.short	(.L_22 - .L_21)
.L_21:
        /*0004*/ 	.word	0x00000082


	//----- nvinfo : EIATTR_KPARAM_INFO
	.align		4
.L_22:
        /*0008*/ 	.byte	0x04, 0x17
        /*000a*/ 	.short	(.L_24 - .L_23)
.L_23:
        /*000c*/ 	.word	0x00000000
        /*0010*/ 	.short	0x003b
        /*0012*/ 	.short	0x0130
        /*0014*/ 	.byte	0x00, 0xf0, 0x11, 0x00


	//----- nvinfo : EIATTR_KPARAM_INFO
	.align		4
.L_24:
        /*0018*/ 	.byte	0x04, 0x17
        /*001a*/ 	.short	(.L_26 - .L_25)
.L_25:
        /*001c*/ 	.word	0x00000000
        /*0020*/ 	.short	0x003a
        /*0022*/ 	.short	0x012c
        /*0024*/ 	.byte	0x00, 0xf0, 0x11, 0x00


	//----- nvinfo : EIATTR_KPARAM_INFO
	.align		4
.L_26:
        /*0028*/ 	.byte	0x04, 0x17
        /*002a*/ 	.short	(.L_28 - .L_27)
.L_27:
        /*002c*/ 	.word	0x00000000
        /*0030*/ 	.short	0x0039
        /*0032*/ 	.short	0x0128
        /*0034*/ 	.byte	0x00, 0xf0, 0x11, 0x00


	//----- nvinfo : EIATTR_KPARAM_INFO
	.align		4
.L_28:
        /*0038*/ 	.byte	0x04, 0x17
        /*003a*/ 	.short	(.L_30 - .L_29)
.L_29:
        /*003c*/ 	.word	0x00000000
        /*0040*/ 	.short	0x0038
        /*0042*/ 	.short	0x0124
        /*0044*/ 	.byte	0x00, 0xf0, 0x11, 0x00


	//----- nvinfo : EIATTR_KPARAM_INFO
	.align		4
.L_30:
        /*0048*/ 	.byte	0x04, 0x17
        /*004a*/ 	.short	(.L_32 - .L_31)
.L_31:
        /*004c*/ 	.word	0x00000000
        /*0050*/ 	.short	0x0037
        /*0052*/ 	.short	0x0120
        /*0054*/ 	.byte	0x00, 0xf0, 0x11, 0x00


	//----- nvinfo : EIATTR_KPARAM_INFO
	.align		4
.L_32:
        /*0058*/ 	.byte	0x04, 0x17
        /*005a*/ 	.short	(.L_34 - .L_33)
.L_33:
        /*005c*/ 	.word	0x00000000
        /*0060*/ 	.short	0x0036
        /*0062*/ 	.short	0x011c
        /*0064*/ 	.byte	0x00, 0xf0, 0x11, 0x00


	//----- nvinfo : EIATTR_KPARAM_INFO
	.align		4
.L_34:
        /*0068*/ 	.byte	0x04, 0x17
        /*006a*/ 	.short	(.L_36 - .L_35)
.L_35:
        /*006c*/ 	.word	0x00000000
        /*0070*/ 	.short	0x0035
        /*0072*/ 	.short	0x0118
        /*0074*/ 	.byte	0x00, 0xf0, 0x11, 0x00


	//----- nvinfo : EIATTR_KPARAM_INFO
	.align		4
.L_36:
        /*0078*/ 	.byte	0x04, 0x17
        /*007a*/ 	.short	(.L_38 - .L_37)
.L_37:
        /*007c*/ 	.word	0x00000000
        /*0080*/ 	.short	0x0034
        /*0082*/ 	.short	0x0114
        /*0084*/ 	.byte	0x00, 0xf0, 0x11, 0x00


	//----- nvinfo : EIATTR_KPARAM_INFO
	.align		4
.L_38:
        /*0088*/ 	.byte	0x04, 0x17
        /*008a*/ 	.short	(.L_40 - .L_39)
.L_39:
        /*008c*/ 	.word	0x00000000
        /*0090*/ 	.short	0x0033
        /*0092*/ 	.short	0x0110
        /*0094*/ 	.byte	0x00, 0xf0, 0x11, 0x00


	//----- nvinfo : EIATTR_KPARAM_INFO
	.align		4
.L_40:
        /*0098*/ 	.byte	0x04, 0x17
        /*009a*/ 	.short	(.L_42 - .L_41)
.L_41:
        /*009c*/ 	.word	0x00000000
        /*00a0*/ 	.short	0x0032
        /*00a2*/ 	.short	0x010c
        /*00a4*/ 	.byte	0x00, 0xf0, 0x11, 0x00


	//----- nvinfo : EIATTR_KPARAM_INFO
	.align		4
.L_42:
        /*00a8*/ 	.byte	0x04, 0x17
        /*00aa*/ 	.short	(.L_44 - .L_43)
.L_43:
        /*00ac*/ 	.word	0x00000000
        /*00b0*/ 	.short	0x0031
        /*00b2*/ 	.short	0x0108
        /*00b4*/ 	.byte	0x00, 0xf0, 0x11, 0x00


	//----- nvinfo : EIATTR_KPARAM_INFO
	.align		4
.L_44:
        /*00b8*/ 	.byte	0x04, 0x17
        /*00ba*/ 	.short	(.L_46 - .L_45)
.L_45:
        /*00bc*/ 	.word	0x00000000
        /*00c0*/ 	.short	0x0030
        /*00c2*/ 	.short	0x0104
        /*00c4*/ 	.byte	0x00, 0xf0, 0x11, 0x00


	//----- nvinfo : EIATTR_KPARAM_INFO
	.align		4
.L_46:
        /*00c8*/ 	.byte	0x04, 0x17
        /*00ca*/ 	.short	(.L_48 - .L_47)
.L_47:
        /*00cc*/ 	.word	0x00000000
        /*00d0*/ 	.short	0x002f
        /*00d2*/ 	.short	0x0100
        /*00d4*/ 	.byte	0x00, 0xf0, 0x11, 0x00


	//----- nvinfo : EIATTR_KPARAM_INFO
	.align		4
.L_48:
        /*00d8*/ 	.byte	0x04, 0x17
        /*00da*/ 	.short	(.L_50 - .L_49)
.L_49:
        /*00dc*/ 	.word	0x00000000
        /*00e0*/ 	.short	0x002e
        /*00e2*/ 	.short	0x00f8
        /*00e4*/ 	.byte	0x00, 0xf5, 0x21, 0x00


	//----- nvinfo : EIATTR_KPARAM_INFO
	.align		4
.L_50:
        /*00e8*/ 	.byte	0x04, 0x17
        /*00ea*/ 	.short	(.L_52 - .L_51)
.L_51:
        /*00ec*/ 	.word	0x00000000
        /*00f0*/ 	.short	0x002d
        /*00f2*/ 	.short	0x00f0
        /*00f4*/ 	.byte	0x00, 0xf0, 0x11, 0x00


	//----- nvinfo : EIATTR_KPARAM_INFO
	.align		4
.L_52:
        /*00f8*/ 	.byte	0x04, 0x17
        /*00fa*/ 	.short	(.L_54 - .L_53)
.L_53:
        /*00fc*/ 	.word	0x00000000
        /*0100*/ 	.short	0x002c
        /*0102*/ 	.short	0x00ec
        /*0104*/ 	.byte	0x00, 0xf0, 0x11, 0x00


	//----- nvinfo : EIATTR_KPARAM_INFO
	.align		4
.L_54:
        /*0108*/ 	.byte	0x04, 0x17
        /*010a*/ 	.short	(.L_56 - .L_55)
.L_55:
        /*010c*/ 	.word	0x00000000
        /*0110*/ 	.short	0x002b
        /*0112*/ 	.short	0x00e8
        /*0114*/ 	.byte	0x00, 0xf0, 0x11, 0x00


	//----- nvinfo : EIATTR_KPARAM_INFO
	.align		4
.L_56:
        /*0118*/ 	.byte	0x04, 0x17
        /*011a*/ 	.short	(.L_58 - .L_57)
.L_57:
        /*011c*/ 	.word	0x00000000
        /*0120*/ 	.short	0x002a
        /*0122*/ 	.short	0x00e4
        /*0124*/ 	.byte	0x00, 0xf0, 0x11, 0x00


	//----- nvinfo : EIATTR_KPARAM_INFO
	.align		4
.L_58:
        /*0128*/ 	.byte	0x04, 0x17
        /*012a*/ 	.short	(.L_60 - .L_59)
.L_59:
        /*012c*/ 	.word	0x00000000
        /*0130*/ 	.short	0x0029
        /*0132*/ 	.short	0x00e0
        /*0134*/ 	.byte	0x00, 0xf0, 0x11, 0x00


	//----- nvinfo : EIATTR_KPARAM_INFO
	.align		4
.L_60:
        /*0138*/ 	.byte	0x04, 0x17
        /*013a*/ 	.short	(.L_62 - .L_61)
.L_61:
        /*013c*/ 	.word	0x00000000
        /*0140*/ 	.short	0x0028
        /*0142*/ 	.short	0x00dc
        /*0144*/ 	.byte	0x00, 0xf0, 0x11, 0x00


	//----- nvinfo : EIATTR_KPARAM_INFO
	.align		4
.L_62:
        /*0148*/ 	.byte	0x04, 0x17
        /*014a*/ 	.short	(.L_64 - .L_63)
.L_63:
        /*014c*/ 	.word	0x00000000
        /*0150*/ 	.short	0x0027
        /*0152*/ 	.short	0x00d8
        /*0154*/ 	.byte	0x00, 0xf0, 0x11, 0x00


	//----- nvinfo : EIATTR_KPARAM_INFO
	.align		4
.L_64:
        /*0158*/ 	.byte	0x04, 0x17
        /*015a*/ 	.short	(.L_66 - .L_65)
.L_65:
        /*015c*/ 	.word	0x00000000
        /*0160*/ 	.short	0x0026
        /*0162*/ 	.short	0x00d4
        /*0164*/ 	.byte	0x00, 0xf0, 0x11, 0x00


	//----- nvinfo : EIATTR_KPARAM_INFO
	.align		4
.L_66:
        /*0168*/ 	.byte	0x04, 0x17
        /*016a*/ 	.short	(.L_68 - .L_67)
.L_67:
        /*016c*/ 	.word	0x00000000
        /*0170*/ 	.short	0x0025
        /*0172*/ 	.short	0x00d0
        /*0174*/ 	.byte	0x00, 0xf0, 0x11, 0x00


	//----- nvinfo : EIATTR_KPARAM_INFO
	.align		4
.L_68:
        /*0178*/ 	.byte	0x04, 0x17
        /*017a*/ 	.short	(.L_70 - .L_69)
.L_69:
        /*017c*/ 	.word	0x00000000
        /*0180*/ 	.short	0x0024
        /*0182*/ 	.short	0x00cc
        /*0184*/ 	.byte	0x00, 0xf0, 0x11, 0x00


	//----- nvinfo : EIATTR_KPARAM_INFO
	.align		4
.L_70:
        /*0188*/ 	.byte	0x04, 0x17
        /*018a*/ 	.short	(.L_72 - .L_71)
.L_71:
        /*018c*/ 	.word	0x00000000
        /*0190*/ 	.short	0x0023
        /*0192*/ 	.short	0x00c8
        /*0194*/ 	.byte	0x00, 0xf0, 0x11, 0x00


	//----- nvinfo : EIATTR_KPARAM_INFO
	.align		4
.L_72:
        /*0198*/ 	.byte	0x04, 0x17
        /*019a*/ 	.short	(.L_74 - .L_73)
.L_73:
        /*019c*/ 	.word	0x00000000
        /*01a0*/ 	.short	0x0022
        /*01a2*/ 	.short	0x00c4
        /*01a4*/ 	.byte	0x00, 0xf0, 0x11, 0x00


	//----- nvinfo : EIATTR_KPARAM_INFO
	.align		4
.L_74:
        /*01a8*/ 	.byte	0x04, 0x17
        /*01aa*/ 	.short	(.L_76 - .L_75)
.L_75:
        /*01ac*/ 	.word	0x00000000
        /*01b0*/ 	.short	0x0021
        /*01b2*/ 	.short	0x00c0
        /*01b4*/ 	.byte	0x00, 0xf0, 0x11, 0x00


	//----- nvinfo : EIATTR_KPARAM_INFO
	.align		4
.L_76:
        /*01b8*/ 	.byte	0x04, 0x17
        /*01ba*/ 	.short	(.L_78 - .L_77)
.L_77:
        /*01bc*/ 	.word	0x00000000
        /*01c0*/ 	.short	0x0020
        /*01c2*/ 	.short	0x00bc
        /*01c4*/ 	.byte	0x00, 0xf0, 0x11, 0x00


	//----- nvinfo : EIATTR_KPARAM_INFO
	.align		4
.L_78:
        /*01c8*/ 	.byte	0x04, 0x17
        /*01ca*/ 	.short	(.L_80 - .L_79)
.L_79:
        /*01cc*/ 	.word	0x00000000
        /*01d0*/ 	.short	0x001f
        /*01d2*/ 	.short	0x00b8
        /*01d4*/ 	.byte	0x00, 0xf0, 0x11, 0x00


	//----- nvinfo : EIATTR_KPARAM_INFO
	.align		4
.L_80:
        /*01d8*/ 	.byte	0x04, 0x17
        /*01da*/ 	.short	(.L_82 - .L_81)
.L_81:
        /*01dc*/ 	.word	0x00000000
        /*01e0*/ 	.short	0x001e
        /*01e2*/ 	.short	0x00b4
        /*01e4*/ 	.byte	0x00, 0xf0, 0x11, 0x00


	//----- nvinfo : EIATTR_KPARAM_INFO
	.align		4
.L_82:
        /*01e8*/ 	.byte	0x04, 0x17
        /*01ea*/ 	.short	(.L_84 - .L_83)
.L_83:
        /*01ec*/ 	.word	0x00000000
        /*01f0*/ 	.short	0x001d
        /*01f2*/ 	.short	0x00b0
        /*01f4*/ 	.byte	0x00, 0xf0, 0x11, 0x00


	//----- nvinfo : EIATTR_KPARAM_INFO
	.align		4
.L_84:
        /*01f8*/ 	.byte	0x04, 0x17
        /*01fa*/ 	.short	(.L_86 - .L_85)
.L_85:
        /*01fc*/ 	.word	0x00000000
        /*0200*/ 	.short	0x001c
        /*0202*/ 	.short	0x00ac
        /*0204*/ 	.byte	0x00, 0xf0, 0x11, 0x00


	//----- nvinfo : EIATTR_KPARAM_INFO
	.align		4
.L_86:
        /*0208*/ 	.byte	0x04, 0x17
        /*020a*/ 	.short	(.L_88 - .L_87)
.L_87:
        /*020c*/ 	.word	0x00000000
        /*0210*/ 	.short	0x001b
        /*0212*/ 	.short	0x00a8
        /*0214*/ 	.byte	0x00, 0xf0, 0x11, 0x00


	//----- nvinfo : EIATTR_KPARAM_INFO
	.align		4
.L_88:
        /*0218*/ 	.byte	0x04, 0x17
        /*021a*/ 	.short	(.L_90 - .L_89)
.L_89:
        /*021c*/ 	.word	0x00000000
        /*0220*/ 	.short	0x001a
        /*0222*/ 	.short	0x00a4
        /*0224*/ 	.byte	0x00, 0xf0, 0x11, 0x00


	//----- nvinfo : EIATTR_KPARAM_INFO
	.align		4
.L_90:
        /*0228*/ 	.byte	0x04, 0x17
        /*022a*/ 	.short	(.L_92 - .L_91)
.L_91:
        /*022c*/ 	.word	0x00000000
        /*0230*/ 	.short	0x0019
        /*0232*/ 	.short	0x00a0
        /*0234*/ 	.byte	0x00, 0xf0, 0x11, 0x00


	//----- nvinfo : EIATTR_KPARAM_INFO
	.align		4
.L_92:
        /*0238*/ 	.byte	0x04, 0x17
        /*023a*/ 	.short	(.L_94 - .L_93)
.L_93:
        /*023c*/ 	.word	0x00000000
        /*0240*/ 	.short	0x0018
        /*0242*/ 	.short	0x009c
        /*0244*/ 	.byte	0x00, 0xf0, 0x11, 0x00


	//----- nvinfo : EIATTR_KPARAM_INFO
	.align		4
.L_94:
        /*0248*/ 	.byte	0x04, 0x17
        /*024a*/ 	.short	(.L_96 - .L_95)
.L_95:
        /*024c*/ 	.word	0x00000000
        /*0250*/ 	.short	0x0017
        /*0252*/ 	.short	0x0098
        /*0254*/ 	.byte	0x00, 0xf0, 0x11, 0x00


	//----- nvinfo : EIATTR_KPARAM_INFO
	.align		4
.L_96:
        /*0258*/ 	.byte	0x04, 0x17
        /*025a*/ 	.short	(.L_98 - .L_97)
.L_97:
        /*025c*/ 	.word	0x00000000
        /*0260*/ 	.short	0x0016
        /*0262*/ 	.short	0x0094
        /*0264*/ 	.byte	0x00, 0xf0, 0x11, 0x00


	//----- nvinfo : EIATTR_KPARAM_INFO
	.align		4
.L_98:
        /*0268*/ 	.byte	0x04, 0x17
        /*026a*/ 	.short	(.L_100 - .L_99)
.L_99:
        /*026c*/ 	.word	0x00000000
        /*0270*/ 	.short	0x0015
        /*0272*/ 	.short	0x0090
        /*0274*/ 	.byte	0x00, 0xf0, 0x11, 0x00


	//----- nvinfo : EIATTR_KPARAM_INFO
	.align		4
.L_100:
        /*0278*/ 	.byte	0x04, 0x17
        /*027a*/ 	.short	(.L_102 - .L_101)
.L_101:
        /*027c*/ 	.word	0x00000000
        /*0280*/ 	.short	0x0014
        /*0282*/ 	.short	0x008c
        /*0284*/ 	.byte	0x00, 0xf0, 0x11, 0x00


	//----- nvinfo : EIATTR_KPARAM_INFO
	.align		4
.L_102:
        /*0288*/ 	.byte	0x04, 0x17
        /*028a*/ 	.short	(.L_104 - .L_103)
.L_103:
        /*028c*/ 	.word	0x00000000
        /*0290*/ 	.short	0x0013
        /*0292*/ 	.short	0x0088
        /*0294*/ 	.byte	0x00, 0xf0, 0x11, 0x00


	//----- nvinfo : EIATTR_KPARAM_INFO
	.align		4
.L_104:
        /*0298*/ 	.byte	0x04, 0x17
        /*029a*/ 	.short	(.L_106 - .L_105)
.L_105:
        /*029c*/ 	.word	0x00000000
        /*02a0*/ 	.short	0x0012
        /*02a2*/ 	.short	0x0080
        /*02a4*/ 	.byte	0x00, 0xf5, 0x21, 0x00


	//----- nvinfo : EIATTR_KPARAM_INFO
	.align		4
.L_106:
        /*02a8*/ 	.byte	0x04, 0x17
        /*02aa*/ 	.short	(.L_108 - .L_107)
.L_107:
        /*02ac*/ 	.word	0x00000000
        /*02b0*/ 	.short	0x0011
        /*02b2*/ 	.short	0x0078
        /*02b4*/ 	.byte	0x00, 0xf5, 0x21, 0x00


	//----- nvinfo : EIATTR_KPARAM_INFO
	.align		4
.L_108:
        /*02b8*/ 	.byte	0x04, 0x17
        /*02ba*/ 	.short	(.L_110 - .L_109)
.L_109:
        /*02bc*/ 	.word	0x00000000
        /*02c0*/ 	.short	0x0010
        /*02c2*/ 	.short	0x0070
        /*02c4*/ 	.byte	0x00, 0xf5, 0x21, 0x00


	//----- nvinfo : EIATTR_KPARAM_INFO
	.align		4
.L_110:
        /*02c8*/ 	.byte	0x04, 0x17
        /*02ca*/ 	.short	(.L_112 - .L_111)
.L_111:
        /*02cc*/ 	.word	0x00000000
        /*02d0*/ 	.short	0x000f
        /*02d2*/ 	.short	0x0068
        /*02d4*/ 	.byte	0x00, 0xf5, 0x21, 0x00


	//----- nvinfo : EIATTR_KPARAM_INFO
	.align		4
.L_112:
        /*02d8*/ 	.byte	0x04, 0x17
        /*02da*/ 	.short	(.L_114 - .L_113)
.L_113:
        /*02dc*/ 	.word	0x00000000
        /*02e0*/ 	.short	0x000e
        /*02e2*/ 	.short	0x0060
        /*02e4*/ 	.byte	0x00, 0xf5, 0x21, 0x00


	//----- nvinfo : EIATTR_KPARAM_INFO
	.align		4
.L_114:
        /*02e8*/ 	.byte	0x04, 0x17
        /*02ea*/ 	.short	(.L_116 - .L_115)
.L_115:
        /*02ec*/ 	.word	0x00000000
        /*02f0*/ 	.short	0x000d
        /*02f2*/ 	.short	0x0058
        /*02f4*/ 	.byte	0x00, 0xf5, 0x21, 0x00


	//----- nvinfo : EIATTR_KPARAM_INFO
	.align		4
.L_116:
        /*02f8*/ 	.byte	0x04, 0x17
        /*02fa*/ 	.short	(.L_118 - .L_117)
.L_117:
        /*02fc*/ 	.word	0x00000000
        /*0300*/ 	.short	0x000c
        /*0302*/ 	.short	0x0050
        /*0304*/ 	.byte	0x00, 0xf5, 0x21, 0x00


	//----- nvinfo : EIATTR_KPARAM_INFO
	.align		4
.L_118:
        /*0308*/ 	.byte	0x04, 0x17
        /*030a*/ 	.short	(.L_120 - .L_119)
.L_119:
        /*030c*/ 	.word	0x00000000
        /*0310*/ 	.short	0x000b
        /*0312*/ 	.short	0x0048
        /*0314*/ 	.byte	0x00, 0xf0, 0x11, 0x00


	//----- nvinfo : EIATTR_KPARAM_INFO
	.align		4
.L_120:
        /*0318*/ 	.byte	0x04, 0x17
        /*031a*/ 	.short	(.L_122 - .L_121)
.L_121:
        /*031c*/ 	.word	0x00000000
        /*0320*/ 	.short	0x000a
        /*0322*/ 	.short	0x0044
        /*0324*/ 	.byte	0x00, 0xf0, 0x11, 0x00


	//----- nvinfo : EIATTR_KPARAM_INFO
	.align		4
.L_122:
        /*0328*/ 	.byte	0x04, 0x17
        /*032a*/ 	.short	(.L_124 - .L_123)
.L_123:
        /*032c*/ 	.word	0x00000000
        /*0330*/ 	.short	0x0009
        /*0332*/ 	.short	0x0040
        /*0334*/ 	.byte	0x00, 0xf0, 0x11, 0x00


	//----- nvinfo : EIATTR_KPARAM_INFO
	.align		4
.L_124:
        /*0338*/ 	.byte	0x04, 0x17
        /*033a*/ 	.short	(.L_126 - .L_125)
.L_125:
        /*033c*/ 	.word	0x00000000
        /*0340*/ 	.short	0x0008
        /*0342*/ 	.short	0x003c
        /*0344*/ 	.byte	0x00, 0xf0, 0x11, 0x00


	//----- nvinfo : EIATTR_KPARAM_INFO
	.align		4
.L_126:
        /*0348*/ 	.byte	0x04, 0x17
        /*034a*/ 	.short	(.L_128 - .L_127)
.L_127:
        /*034c*/ 	.word	0x00000000
        /*0350*/ 	.short	0x0007
        /*0352*/ 	.short	0x0038
        /*0354*/ 	.byte	0x00, 0xf0, 0x11, 0x00


	//----- nvinfo : EIATTR_KPARAM_INFO
	.align		4
.L_128:
        /*0358*/ 	.byte	0x04, 0x17
        /*035a*/ 	.short	(.L_130 - .L_129)
.L_129:
        /*035c*/ 	.word	0x00000000
        /*0360*/ 	.short	0x0006
        /*0362*/ 	.short	0x0030
        /*0364*/ 	.byte	0x00, 0xf5, 0x21, 0x00


	//----- nvinfo : EIATTR_KPARAM_INFO
	.align		4
.L_130:
        /*0368*/ 	.byte	0x04, 0x17
        /*036a*/ 	.short	(.L_132 - .L_131)
.L_131:
        /*036c*/ 	.word	0x00000000
        /*0370*/ 	.short	0x0005
        /*0372*/ 	.short	0x0028
        /*0374*/ 	.byte	0x00, 0xf5, 0x21, 0x00


	//----- nvinfo : EIATTR_KPARAM_INFO
	.align		4
.L_132:
        /*0378*/ 	.byte	0x04, 0x17
        /*037a*/ 	.short	(.L_134 - .L_133)
.L_133:
        /*037c*/ 	.word	0x00000000
        /*0380*/ 	.short	0x0004
        /*0382*/ 	.short	0x0020
        /*0384*/ 	.byte	0x00, 0xf5, 0x21, 0x00


	//----- nvinfo : EIATTR_KPARAM_INFO
	.align		4
.L_134:
        /*0388*/ 	.byte	0x04, 0x17
        /*038a*/ 	.short	(.L_136 - .L_135)
.L_135:
        /*038c*/ 	.word	0x00000000
        /*0390*/ 	.short	0x0003
        /*0392*/ 	.short	0x0018
        /*0394*/ 	.byte	0x00, 0xf5, 0x21, 0x00


	//----- nvinfo : EIATTR_KPARAM_INFO
	.align		4
.L_136:
        /*0398*/ 	.byte	0x04, 0x17
        /*039a*/ 	.short	(.L_138 - .L_137)
.L_137:
        /*039c*/ 	.word	0x00000000
        /*03a0*/ 	.short	0x0002
        /*03a2*/ 	.short	0x0010
        /*03a4*/ 	.byte	0x00, 0xf5, 0x21, 0x00


	//----- nvinfo : EIATTR_KPARAM_INFO
	.align		4
.L_138:
        /*03a8*/ 	.byte	0x04, 0x17
        /*03aa*/ 	.short	(.L_140 - .L_139)
.L_139:
        /*03ac*/ 	.word	0x00000000
        /*03b0*/ 	.short	0x0001
        /*03b2*/ 	.short	0x0008
        /*03b4*/ 	.byte	0x00, 0xf5, 0x21, 0x00


	//----- nvinfo : EIATTR_KPARAM_INFO
	.align		4
.L_140:
        /*03b8*/ 	.byte	0x04, 0x17
        /*03ba*/ 	.short	(.L_142 - .L_141)
.L_141:
        /*03bc*/ 	.word	0x00000000
        /*03c0*/ 	.short	0x0000
        /*03c2*/ 	.short	0x0000
        /*03c4*/ 	.byte	0x00, 0xf5, 0x21, 0x00


	//----- nvinfo : EIATTR_SPARSE_MMA_MASK
	.align		4
.L_142:
        /*03c8*/ 	.byte	0x03, 0x50
        /*03ca*/ 	.short	0x0000


	//----- nvinfo : EIATTR_MAXREG_COUNT
	.align		4
        /*03cc*/ 	.byte	0x03, 0x1b
        /*03ce*/ 	.short	0x00ff


	//----- nvinfo : EIATTR_NUM_BARRIERS
	.align		4
        /*03d0*/ 	.byte	0x02, 0x4c
        /*03d2*/ 	.byte	0x01
	.zero		1


	//----- nvinfo : EIATTR_MERCURY_ISA_VERSION
	.align		4
        /*03d4*/ 	.byte	0x03, 0x5f
        /*03d6*/ 	.short	0x0101


	//----- nvinfo : EIATTR_COOP_GROUP_MASK_REGIDS
	.align		4
        /*03d8*/ 	.byte	0x04, 0x29
        /*03da*/ 	.short	(.L_144 - .L_143)


	//   ....[0]....
.L_143:
        /*03dc*/ 	.word	0xffffffff


	//   ....[1]....
        /*03e0*/ 	.word	0xffffffff


	//   ....[2]....
        /*03e4*/ 	.word	0xffffffff


	//   ....[3]....
        /*03e8*/ 	.word	0xffffffff


	//   ....[4]....
        /*03ec*/ 	.word	0xffffffff


	//   ....[5]....
        /*03f0*/ 	.word	0xffffffff


	//   ....[6]....
        /*03f4*/ 	.word	0xffffffff


	//   ....[7]....
        /*03f8*/ 	.word	0xffffffff


	//   ....[8]....
        /*03fc*/ 	.word	0xffffffff


	//   ....[9]....
        /*0400*/ 	.word	0xffffffff


	//   ....[10]....
        /*0404*/ 	.word	0xffffffff


	//   ....[11]....
        /*0408*/ 	.word	0xffffffff


	//   ....[12]....
        /*040c*/ 	.word	0xffffffff


	//   ....[13]....
        /*0410*/ 	.word	0xffffffff


	//   ....[14]....
        /*0414*/ 	.word	0xffffffff


	//   ....[15]....
        /*0418*/ 	.word	0xffffffff


	//   ....[16]....
        /*041c*/ 	.word	0xffffffff


	//   ....[17]....
        /*0420*/ 	.word	0xffffffff


	//   ....[18]....
        /*0424*/ 	.word	0xffffffff


	//   ....[19]....
        /*0428*/ 	.word	0xffffffff


	//   ....[20]....
        /*042c*/ 	.word	0xffffffff


	//   ....[21]....
        /*0430*/ 	.word	0xffffffff


	//   ....[22]....
        /*0434*/ 	.word	0xffffffff


	//   ....[23]....
        /*0438*/ 	.word	0xffffffff


	//   ....[24]....
        /*043c*/ 	.word	0xffffffff


	//   ....[25]....
        /*0440*/ 	.word	0xffffffff


	//   ....[26]....
        /*0444*/ 	.word	0xffffffff


	//   ....[27]....
        /*0448*/ 	.word	0xffffffff


	//   ....[28]....
        /*044c*/ 	.word	0xffffffff


	//   ....[29]....
        /*0450*/ 	.word	0xffffffff


	//   ....[30]....
        /*0454*/ 	.word	0xffffffff


	//   ....[31]....
        /*0458*/ 	.word	0xffffffff


	//   ....[32]....
        /*045c*/ 	.word	0xffffffff


	//   ....[33]....
        /*0460*/ 	.word	0xffffffff


	//   ....[34]....
        /*0464*/ 	.word	0xffffffff


	//   ....[35]....
        /*0468*/ 	.word	0xffffffff


	//   ....[36]....
        /*046c*/ 	.word	0xffffffff


	//   ....[37]....
        /*0470*/ 	.word	0xffffffff


	//   ....[38]....
        /*0474*/ 	.word	0xffffffff


	//   ....[39]....
        /*0478*/ 	.word	0xffffffff


	//   ....[40]....
        /*047c*/ 	.word	0xffffffff


	//   ....[41]....
        /*0480*/ 	.word	0xffffffff


	//   ....[42]....
        /*0484*/ 	.word	0xffffffff


	//   ....[43]....
        /*0488*/ 	.word	0xffffffff


	//   ....[44]....
        /*048c*/ 	.word	0xffffffff


	//   ....[45]....
        /*0490*/ 	.word	0xffffffff


	//   ....[46]....
        /*0494*/ 	.word	0xffffffff


	//   ....[47]....
        /*0498*/ 	.word	0xffffffff


	//   ....[48]....
        /*049c*/ 	.word	0xffffffff


	//   ....[49]....
        /*04a0*/ 	.word	0xffffffff


	//   ....[50]....
        /*04a4*/ 	.word	0xffffffff


	//   ....[51]....
        /*04a8*/ 	.word	0xffffffff


	//   ....[52]....
        /*04ac*/ 	.word	0xffffffff


	//   ....[53]....
        /*04b0*/ 	.word	0xffffffff


	//   ....[54]....
        /*04b4*/ 	.word	0xffffffff


	//   ....[55]....
        /*04b8*/ 	.word	0xffffffff


	//   ....[56]....
        /*04bc*/ 	.word	0xffffffff


	//   ....[57]....
        /*04c0*/ 	.word	0xffffffff


	//   ....[58]....
        /*04c4*/ 	.word	0xffffffff


	//   ....[59]....
        /*04c8*/ 	.word	0xffffffff


	//   ....[60]....
        /*04cc*/ 	.word	0xffffffff


	//   ....[61]....
        /*04d0*/ 	.word	0xffffffff


	//   ....[62]....
        /*04d4*/ 	.word	0xffffffff


	//   ....[63]....
        /*04d8*/ 	.word	0xffffffff


	//   ....[64]....
        /*04dc*/ 	.word	0xffffffff


	//   ....[65]....
        /*04e0*/ 	.word	0xffffffff


	//   ....[66]....
        /*04e4*/ 	.word	0xffffffff


	//   ....[67]....
        /*04e8*/ 	.word	0xffffffff


	//   ....[68]....
        /*04ec*/ 	.word	0xffffffff


	//   ....[69]....
        /*04f0*/ 	.word	0xffffffff


	//   ....[70]....
        /*04f4*/ 	.word	0x05000025


	//   ....[71]....
        /*04f8*/ 	.word	0x05000025


	//   ....[72]....
        /*04fc*/ 	.word	0x05000025


	//   ....[73]....
        /*0500*/ 	.word	0x05000025


	//   ....[74]....
        /*0504*/ 	.word	0x05000025


	//   ....[75]....
        /*0508*/ 	.word	0x05000025


	//   ....[76]....
        /*050c*/ 	.word	0x05000025


	//   ....[77]....
        /*0510*/ 	.word	0x05000025


	//   ....[78]....
        /*0514*/ 	.word	0x05000025


	//   ....[79]....
        /*0518*/ 	.word	0x05000025


	//   ....[80]....
        /*051c*/ 	.word	0x05000025


	//   ....[81]....
        /*0520*/ 	.word	0x05000025


	//   ....[82]....
        /*0524*/ 	.word	0x05000025


	//   ....[83]....
        /*0528*/ 	.word	0x05000025


	//   ....[84]....
        /*052c*/ 	.word	0x05000025


	//   ....[85]....
        /*0530*/ 	.word	0x05000025


	//   ....[86]....
        /*0534*/ 	.word	0x05000025


	//   ....[87]....
        /*0538*/ 	.word	0x05000025


	//   ....[88]....
        /*053c*/ 	.word	0x05000025


	//   ....[89]....
        /*0540*/ 	.word	0x05000025


	//   ....[90]....
        /*0544*/ 	.word	0x05000025


	//   ....[91]....
        /*0548*/ 	.word	0x05000025


	//   ....[92]....
        /*054c*/ 	.word	0x05000025


	//   ....[93]....
        /*0550*/ 	.word	0x05000025


	//   ....[94]....
        /*0554*/ 	.word	0x05000025


	//   ....[95]....
        /*0558*/ 	.word	0x05000025


	//   ....[96]....
        /*055c*/ 	.word	0x05000025


	//   ....[97]....
        /*0560*/ 	.word	0x05000025


	//   ....[98]....
        /*0564*/ 	.word	0x05000025


	//   ....[99]....
        /*0568*/ 	.word	0x05000025


	//   ....[100]....
        /*056c*/ 	.word	0x05000025


	//   ....[101]....
        /*0570*/ 	.word	0x05000025


	//   ....[102]....
        /*0574*/ 	.word	0x05000025


	//   ....[103]....
        /*0578*/ 	.word	0x05000025


	//   ....[104]....
        /*057c*/ 	.word	0x05000025


	//----- nvinfo : EIATTR_COOP_GROUP_INSTR_OFFSETS
	.align		4
.L_144:
        /*0580*/ 	.byte	0x04, 0x28
        /*0582*/ 	.short	(.L_146 - .L_145)


	//   ....[0]....
.L_145:
        /*0584*/ 	.word	0x000029d0


	//   ....[1]....
        /*0588*/ 	.word	0x00002a00


	//   ....[2]....
        /*058c*/ 	.word	0x00002a20


	//   ....[3]....
        /*0590*/ 	.word	0x00002a50


	//   ....[4]....
        /*0594*/ 	.word	0x00002a70


	//   ....[5]....
        /*0598*/ 	.word	0x00002af0


	//   ....[6]....
        /*059c*/ 	.word	0x00002b10


	//   ....[7]....
        /*05a0*/ 	.word	0x00002b30


	//   ....[8]....
        /*05a4*/ 	.word	0x00002b50


	//   ....[9]....
        /*05a8*/ 	.word	0x00002b70


	//   ....[10]....
        /*05ac*/ 	.word	0x00002c50


	//   ....[11]....
        /*05b0*/ 	.word	0x00002c70


	//   ....[12]....
        /*05b4*/ 	.word	0x00002c90


	//   ....[13]....
        /*05b8*/ 	.word	0x00002cb0


	//   ....[14]....
        /*05bc*/ 	.word	0x00002cd0


	//   ....[15]....
        /*05c0*/ 	.word	0x00002d60


	//   ....[16]....
        /*05c4*/ 	.word	0x00002d80


	//   ....[17]....
        /*05c8*/ 	.word	0x00002da0


	//   ....[18]....
        /*05cc*/ 	.word	0x00002dc0


	//   ....[19]....
        /*05d0*/ 	.word	0x00002de0


	//   ....[20]....
        /*05d4*/ 	.word	0x00012950


	//   ....[21]....
        /*05d8*/ 	.word	0x000129b0


	//   ....[22]....
        /*05dc*/ 	.word	0x000129d0


	//   ....[23]....
        /*05e0*/ 	.word	0x000129f0


	//   ....[24]....
        /*05e4*/ 	.word	0x00012a10


	//   ....[25]....
        /*05e8*/ 	.word	0x00012aa0


	//   ....[26]....
        /*05ec*/ 	.word	0x00012ac0


	//   ....[27]....
        /*05f0*/ 	.word	0x00012ae0


	//   ....[28]....
        /*05f4*/ 	.word	0x00012b00


	//   ....[29]....
        /*05f8*/ 	.word	0x00012b20


	//   ....[30]....
        /*05fc*/ 	.word	0x00012ce0


	//   ....[31]....
        /*0600*/ 	.word	0x00012d50


	//   ....[32]....
        /*0604*/ 	.word	0x00012d70


	//   ....[33]....
        /*0608*/ 	.word	0x00012d90


	//   ....[34]....
        /*060c*/ 	.word	0x00012db0


	//   ....[35]....
        /*0610*/ 	.word	0x00012e40


	//   ....[36]....
        /*0614*/ 	.word	0x00012e60


	//   ....[37]....
        /*0618*/ 	.word	0x00012e80


	//   ....[38]....
        /*061c*/ 	.word	0x00012ea0


	//   ....[39]....
        /*0620*/ 	.word	0x00012ec0


	//   ....[40]....
        /*0624*/ 	.word	0x00012fa0


	//   ....[41]....
        /*0628*/ 	.word	0x00012fc0


	//   ....[42]....
        /*062c*/ 	.word	0x00012fe0


	//   ....[43]....
        /*0630*/ 	.word	0x00013000


	//   ....[44]....
        /*0634*/ 	.word	0x00013020


	//   ....[45]....
        /*0638*/ 	.word	0x000130b0


	//   ....[46]....
        /*063c*/ 	.word	0x000130d0


	//   ....[47]....
        /*0640*/ 	.word	0x000130f0


	//   ....[48]....
        /*0644*/ 	.word	0x00013110


	//   ....[49]....
        /*0648*/ 	.word	0x00013130


	//   ....[50]....
        /*064c*/ 	.word	0x00013190


	//   ....[51]....
        /*0650*/ 	.word	0x000131b0


	//   ....[52]....
        /*0654*/ 	.word	0x000131d0


	//   ....[53]....
        /*0658*/ 	.word	0x000131f0


	//   ....[54]....
        /*065c*/ 	.word	0x00013210


	//   ....[55]....
        /*0660*/ 	.word	0x00013290


	//   ....[56]....
        /*0664*/ 	.word	0x000132b0


	//   ....[57]....
        /*0668*/ 	.word	0x000132d0


	//   ....[58]....
        /*066c*/ 	.word	0x000132f0


	//   ....[59]....
        /*0670*/ 	.word	0x00013310


	//   ....[60]....
        /*0674*/ 	.word	0x00013430


	//   ....[61]....
        /*0678*/ 	.word	0x00013450


	//   ....[62]....
        /*067c*/ 	.word	0x00013470


	//   ....[63]....
        /*0680*/ 	.word	0x00013490


	//   ....[64]....
        /*0684*/ 	.word	0x000134b0


	//   ....[65]....
        /*0688*/ 	.word	0x00013530


	//   ....[66]....
        /*068c*/ 	.word	0x00013550


	//   ....[67]....
        /*0690*/ 	.word	0x00013570


	//   ....[68]....
        /*0694*/ 	.word	0x00013590


	//   ....[69]....
        /*0698*/ 	.word	0x000135b0


	//   ....[70]....
        /*069c*/ 	.word	0x00013990


	//   ....[71]....
        /*06a0*/ 	.word	0x00013a00


	//   ....[72]....
        /*06a4*/ 	.word	0x00013a70


	//   ....[73]....
        /*06a8*/ 	.word	0x00013ae0


	//   ....[74]....
        /*06ac*/ 	.word	0x00013b50


	//   ....[75]....
        /*06b0*/ 	.word	0x00013bd0


	//   ....[76]....
        /*06b4*/ 	.word	0x00013c40


	//   ....[77]....
        /*06b8*/ 	.word	0x00013cb0


	//   ....[78]....
        /*06bc*/ 	.word	0x00013d20


	//   ....[79]....
        /*06c0*/ 	.word	0x00013d90


	//   ....[80]....
        /*06c4*/ 	.word	0x00013e10


	//   ....[81]....
        /*06c8*/ 	.word	0x00013e80


	//   ....[82]....
        /*06cc*/ 	.word	0x00013ef0


	//   ....[83]....
        /*06d0*/ 	.word	0x00013f60


	//   ....[84]....
        /*06d4*/ 	.word	0x00013fd0


	//   ....[85]....
        /*06d8*/ 	.word	0x00014060


	//   ....[86]....
        /*06dc*/ 	.word	0x000140d0


	//   ....[87]....
        /*06e0*/ 	.word	0x00014140


	//   ....[88]....
        /*06e4*/ 	.word	0x000141b0


	//   ....[89]....
        /*06e8*/ 	.word	0x00014220


	//   ....[90]....
        /*06ec*/ 	.word	0x000142b0


	//   ....[91]....
        /*06f0*/ 	.word	0x00014320


	//   ....[92]....
        /*06f4*/ 	.word	0x00014390


	//   ....[93]....
        /*06f8*/ 	.word	0x00014400


	//   ....[94]....
        /*06fc*/ 	.word	0x00014470


	//   ....[95]....
        /*0700*/ 	.word	0x00014500


	//   ....[96]....
        /*0704*/ 	.word	0x00014570


	//   ....[97]....
        /*0708*/ 	.word	0x000145e0


	//   ....[98]....
        /*070c*/ 	.word	0x00014650


	//   ....[99]....
        /*0710*/ 	.word	0x000146c0


	//   ....[100]....
        /*0714*/ 	.word	0x00014750


	//   ....[101]....
        /*0718*/ 	.word	0x000147c0


	//   ....[102]....
        /*071c*/ 	.word	0x00014830


	//   ....[103]....
        /*0720*/ 	.word	0x000148a0


	//   ....[104]....
        /*0724*/ 	.word	0x00014910


	//----- nvinfo : EIATTR_VRC_CTA_INIT_COUNT
	.align		4
.L_146:
        /*0728*/ 	.byte	0x02, 0x4a
	.zero		1
	.zero		1


	//----- nvinfo : EIATTR_EXIT_INSTR_OFFSETS
	.align		4
        /*072c*/ 	.byte	0x04, 0x1c
        /*072e*/ 	.short	(.L_148 - .L_147)


	//   ....[0]....
.L_147:
        /*0730*/ 	.word	0x00000040


	//   ....[1]....
        /*0734*/ 	.word	0x000135f0


	//   ....[2]....
        /*0738*/ 	.word	0x00013890


	//   ....[3]....
        /*073c*/ 	.word	0x00013930


	//----- nvinfo : EIATTR_CRS_STACK_SIZE
	.align		4
.L_148:
        /*0740*/ 	.byte	0x04, 0x1e
        /*0742*/ 	.short	(.L_150 - .L_149)
.L_149:
        /*0744*/ 	.word	0x00000000


	//----- nvinfo : EIATTR_CBANK_PARAM_SIZE
	.align		4
.L_150:
        /*0748*/ 	.byte	0x03, 0x19
        /*074a*/ 	.short	0x0134


	//----- nvinfo : EIATTR_PARAM_CBANK
	.align		4
        /*074c*/ 	.byte	0x04, 0x0a
        /*074e*/ 	.short	(.L_152 - .L_151)
	.align		4
.L_151:
        /*0750*/ 	.word	index@(.nv.constant0._Z31svpf_fully_fused_step_v2_kernelPfS_S_S_S_S_P24curandStatePhilox4_32_10fffffS_S_S_S_S_S_S_fffffffffffffffffiiiiiifffiS_fiffffffiiiii)
        /*0754*/ 	.short	0x0380
        /*0756*/ 	.short	0x0134


	//----- nvinfo : EIATTR_SW_WAR
	.align		4
.L_152:
        /*0758*/ 	.byte	0x04, 0x36
        /*075a*/ 	.short	(.L_154 - .L_153)
.L_153:
        /*075c*/ 	.word	0x00000008
.L_154:


//--------------------- .nv.callgraph             --------------------------
	.section	.nv.callgraph,"",@"SHT_CUDA_CALLGRAPH"
	.align	4
	.sectionentsize	8
	.align		4
        /*0000*/ 	.word	0x00000000
	.align		4
        /*0004*/ 	.word	0xffffffff
	.align		4
        /*0008*/ 	.word	0x00000000
	.align		4
        /*000c*/ 	.word	0xfffffffe
	.align		4
        /*0010*/ 	.word	0x00000000
	.align		4
        /*0014*/ 	.word	0xfffffffd
	.align		4
        /*0018*/ 	.word	0x00000000
	.align		4
        /*001c*/ 	.word	0xfffffffc


//--------------------- .nv.constant4             --------------------------
	.section	.nv.constant4,"a",@progbits
	.align	8
	.align		8
.nv.constant4:
        /*0000*/ 	.dword	precalc_xorwow_matrix
	.align		8
        /*0008*/ 	.dword	precalc_xorwow_offset_matrix
	.align		8
        /*0010*/ 	.dword	mrg32k3aM1
	.align		8
        /*0018*/ 	.dword	mrg32k3aM2
	.align		8
        /*0020*/ 	.dword	mrg32k3aM1SubSeq
	.align		8
        /*0028*/ 	.dword	mrg32k3aM2SubSeq
	.align		8
        /*0030*/ 	.dword	mrg32k3aM1Seq
	.align		8
        /*0038*/ 	.dword	mrg32k3aM2Seq


//--------------------- .nv.constant3             --------------------------
	.section	.nv.constant3,"a",@progbits
	.align	8
.nv.constant3:
	.type		__cr_lgamma_table,@object
	.size		__cr_lgamma_table,(.L_8 - __cr_lgamma_table)
__cr_lgamma_table:
        /*0000*/ 	.byte	0x00, 0x00, 0x00, 0x00, 0x00, 0x00, 0x00, 0x00, 0x00, 0x00, 0x00, 0x00, 0x00, 0x00, 0x00, 0x00
        /*0010*/ 	.byte	0xef, 0x39, 0xfa, 0xfe, 0x42, 0x2e, 0xe6, 0x3f, 0x02, 0x20, 0x2a, 0xfa, 0x0b, 0xab, 0xfc, 0x3f
        /*0020*/ 	.byte	0xf9, 0x2c, 0x92, 0x7c, 0xa7, 0x6c, 0x09, 0x40, 0xc9, 0x79, 0x44, 0x3c, 0x64, 0x26, 0x13, 0x40
        /*0030*/ 	.byte	0xca, 0x01, 0xcf, 0x3a, 0x27, 0x51, 0x1a, 0x40, 0x30, 0xcc, 0x2d, 0xf3, 0xe1, 0x0c, 0x21, 0x40
        /*0040*/ 	.byte	0x0d, 0xb7, 0xfc, 0x82, 0x8e, 0x35, 0x25, 0x40
.L_8:


//--------------------- .text._Z31svpf_fully_fused_step_v2_kernelPfS_S_S_S_S_P24curandStatePhilox4_32_10fffffS_S_S_S_S_S_S_fffffffffffffffffiiiiiifffiS_fiffffffiiiii --------------------------
	.section	.text._Z31svpf_fully_fused_step_v2_kernelPfS_S_S_S_S_P24curandStatePhilox4_32_10fffffS_S_S_S_S_S_S_fffffffffffffffffiiiiiifffiS_fiffffffiiiii,"ax",@progbits
	.align	128
        .global         _Z31svpf_fully_fused_step_v2_kernelPfS_S_S_S_S_P24curandStatePhilox4_32_10fffffS_S_S_S_S_S_S_fffffffffffffffffiiiiiifffiS_fiffffffiiiii
        .type           _Z31svpf_fully_fused_step_v2_kernelPfS_S_S_S_S_P24curandStatePhilox4_32_10fffffS_S_S_S_S_S_S_fffffffffffffffffiiiiiifffiS_fiffffffiiiii,@function
        .size           _Z31svpf_fully_fused_step_v2_kernelPfS_S_S_S_S_P24curandStatePhilox4_32_10fffffS_S_S_S_S_S_S_fffffffffffffffffiiiiiifffiS_fiffffffiiiii,(.L_x_488 - _Z31svpf_fully_fused_step_v2_kernelPfS_S_S_S_S_P24curandStatePhilox4_32_10fffffS_S_S_S_S_S_S_fffffffffffffffffiiiiiifffiS_fiffffffiiiii)
        .other          _Z31svpf_fully_fused_step_v2_kernelPfS_S_S_S_S_P24curandStatePhilox4_32_10fffffS_S_S_S_S_S_S_fffffffffffffffffiiiiiifffiS_fiffffffiiiii,@"STO_CUDA_ENTRY STV_DEFAULT"
_Z31svpf_fully_fused_step_v2_kernelPfS_S_S_S_S_P24curandStatePhilox4_32_10fffffS_S_S_S_S_S_S_fffffffffffffffffiiiiiifffiS_fiffffffiiiii:
.text._Z31svpf_fully_fused_step_v2_kernelPfS_S_S_S_S_P24curandStatePhilox4_32_10fffffS_S_S_S_S_S_S_fffffffffffffffffiiiiiifffiS_fiffffffiiiii:
[----:B------:R-:W-:Y:S01]  /*0000*/  LDC R1, c[0x0][0x37c] ;  /* 0x0000df00ff017b82 */ /* 0x000fe20000000800 */
[----:B------:R-:W0:Y:S01]  /*0010*/  S2R R4, SR_TID.X ;  /* 0x0000000000047919 */ /* 0x000e220000002100 */
[----:B------:R-:W0:Y:S02]  /*0020*/  LDCU UR4, c[0x0][0x4ac] ;  /* 0x00009580ff0477ac */ /* 0x000e240008000800 */
[----:B0-----:R-:W-:-:S13]  /*0030*/  ISETP.GE.AND P0, PT, R4, UR4, PT ;  /* 0x0000000404007c0c */ /* 0x001fda000bf06270 */
[----:B------:R-:W-:Y:S05]  /*0040*/  @P0 EXIT ;  /* 0x000000000000094d */ /* 0x000fea0003800000 */
[----:B------:R-:W-:Y:S01]  /*0050*/  I2FP.F32.U32 R0, UR4 ;  /* 0x0000000400007c45 */ /* 0x000fe20008201000 */
[----:B------:R-:W0:Y:S03]  /*0060*/  LDCU UR5, c[0x0][0x408] ;  /* 0x00008100ff0577ac */ /* 0x000e260008000800 */
[----:B------:R-:W-:Y:S01]  /*0070*/  IADD3 R2, PT, PT, R0, 0x1800000, RZ ;  /* 0x0180000000027810 */ /* 0x000fe20007ffe0ff */
[----:B------:R-:W1:Y:S03]  /*0080*/  LDCU UR6, c[0x0][0x440] ;  /* 0x00008800ff0677ac */ /* 0x000e660008000800 */
[----:B------:R-:W-:-:S04]  /*0090*/  LOP3.LUT R2, R2, 0x7f800000, RZ, 0xc0, !PT ;  /* 0x7f80000002027812 */ /* 0x000fc800078ec0ff */
[----:B------:R-:W-:Y:S02]  /*00a0*/  ISETP.GT.U32.AND P0, PT, R2, 0x1ffffff, PT ;  /* 0x01ffffff0200780c */ /* 0x000fe40003f04070 */
[----:B0-----:R-:W-:Y:S02]  /*00b0*/  MOV R54, UR5 ;  /* 0x0000000500367c02 */ /* 0x001fe40008000f00 */
[----:B-1----:R-:W-:-:S09]  /*00c0*/  MOV R53, UR6 ;  /* 0x0000000600357c02 */ /* 0x002fd20008000f00 */
[----:B------:R-:W-:Y:S05]  /*00d0*/  @P0 BRA `(.L_x_0) ;  /* 0x0000000000140947 */ /* 0x000fea0003800000 */
[----:B------:R-:W-:Y:S02]  /*00e0*/  MOV R38, R0 ;  /* 0x0000000000267202 */ /* 0x000fe40000000f00 */
[----:B------:R-:W-:-:S07]  /*00f0*/  MOV R36, 0x110 ;  /* 0x0000011000247802 */ /* 0x000fce0000000f00 */
[----:B------:R-:W-:Y:S05]  /*0100*/  CALL.REL.NOINC `($__internal_0_$__cuda_sm20_rcp_rn_f32_slowpath) ;  /* 0x0000014800107944 */ /* 0x000fea0003c00000 */
[----:B------:R-:W-:Y:S01]  /*0110*/  MOV R5, R37 ;  /* 0x0000002500057202 */ /* 0x000fe20000000f00 */
[----:B------:R-:W-:Y:S06]  /*0120*/  BRA `(.L_x_1) ;  /* 0x0000000000107947 */ /* 0x000fec0003800000 */
.L_x_0:
[----:B------:R-:W0:Y:S02]  /*0130*/  MUFU.RCP R5, R0 ;  /* 0x0000000000057308 */ /* 0x000e240000001000 */
[----:B0-----:R-:W-:-:S04]  /*0140*/  FFMA R2, R0, R5, -1 ;  /* 0xbf80000000027423 */ /* 0x001fc80000000005 */
[----:B------:R-:W-:-:S04]  /*0150*/  FADD.FTZ R2, -R2, -RZ ;  /* 0x800000ff02027221 */ /* 0x000fc80000010100 */
[----:B------:R-:W-:-:S07]  /*0160*/  FFMA R5, R5, R2, R5 ;  /* 0x0000000205057223 */ /* 0x000fce0000000005 */
.L_x_1:
[----:B------:R-:W0:Y:S01]  /*0170*/  LDCU UR10, c[0x0][0x4ac] ;  /* 0x00009580ff0a77ac */ /* 0x000e220008000800 */
[----:B------:R-:W-:Y:S01]  /*0180*/  ISETP.NE.AND P0, PT, R4, RZ, PT ;  /* 0x000000ff0400720c */ /* 0x000fe20003f05270 */
[----:B------:R-:W-:Y:S01]  /*0190*/  BSSY.RECONVERGENT B2, `(.L_x_2) ;  /* 0x00000d0000027945 */ /* 0x000fe20003800200 */
[----:B------:R-:W1:Y:S01]  /*01a0*/  LDCU.64 UR18, c[0x0][0x358] ;  /* 0x00006b00ff1277ac */ /* 0x000e620008000a00 */
[----:B0-----:R-:W-:-:S10]  /*01b0*/  USHF.L.U32 UR10, UR10, 0x2, URZ ;  /* 0x000000020a0a7899 */ /* 0x001fd400080006ff */
[----:B------:R-:W-:Y:S05]  /*01c0*/  @P0 BRA `(.L_x_3) ;  /* 0x0000000c00300947 */ /* 0x000fea0003800000 */
[----:B------:R-:W0:Y:S01]  /*01d0*/  LDCU UR4, c[0x0][0x470] ;  /* 0x00008e00ff0477ac */ /* 0x000e220008000800 */
[----:B------:R-:W1:Y:S08]  /*01e0*/  LDC.64 R10, c[0x0][0x400] ;  /* 0x00010000ff0a7b82 */ /* 0x000e700000000a00 */
[----:B------:R-:W2:Y:S01]  /*01f0*/  LDC.64 R8, c[0x0][0x3f8] ;  /* 0x0000fe00ff087b82 */ /* 0x000ea20000000a00 */
[----:B0-----:R-:W-:Y:S01]  /*0200*/  ISETP.NE.AND P0, PT, RZ, UR4, PT ;  /* 0x00000004ff007c0c */ /* 0x001fe2000bf05270 */
[----:B------:R-:W0:Y:S01]  /*0210*/  LDCU UR4, c[0x0][0x410] ;  /* 0x00008200ff0477ac */ /* 0x000e220008000800 */
[----:B-1----:R-:W3:Y:S11]  /*0220*/  LDG.E R6, desc[UR18][R10.64] ;  /* 0x000000120a067981 */ /* 0x002ef6000c1e1900 */
[----:B------:R-:W1:Y:S01]  /*0230*/  @P0 LDC.64 R2, c[0x0][0x478] ;  /* 0x00011e00ff020b82 */ /* 0x000e620000000a00 */
[----:B--2---:R2:W5:Y:S01]  /*0240*/  LDG.E R8, desc[UR18][R8.64] ;  /* 0x0000001208087981 */ /* 0x004562000c1e1900 */
[----:B0-----:R-:W-:-:S06]  /*0250*/  MOV R7, UR4 ;  /* 0x0000000400077c02 */ /* 0x001fcc0008000f00 */
[----:B-1----:R-:W4:Y:S01]  /*0260*/  @P0 LDG.E R7, desc[UR18][R2.64] ;  /* 0x0000001202070981 */ /* 0x002f22000c1e1900 */
[----:B------:R-:W0:Y:S01]  /*0270*/  S2UR UR5, SR_CgaCtaId ;  /* 0x00000000000579c3 */ /* 0x000e220000008800 */
[----:B------:R-:W-:Y:S02]  /*0280*/  UMOV UR4, 0x400 ;  /* 0x0000040000047882 */ /* 0x000fe40000000000 */
[----:B0-----:R-:W-:Y:S01]  /*0290*/  ULEA UR4, UR5, UR4, 0x18 ;  /* 0x0000000405047291 */ /* 0x001fe2000f8ec0ff */
[----:B---3--:R-:W-:-:S08]  /*02a0*/  FSETP.GEU.AND P0, PT, R6, 9.9999999747524270788e-07, PT ;  /* 0x358637bd0600780b */ /* 0x008fd00003f0e000 */
[----:B----4-:R2:W-:Y:S05]  /*02b0*/  STS [UR4+0x14], R7 ;  /* 0x00001407ff007988 */ /* 0x0105ea0008000804 */
[----:B------:R-:W-:Y:S05]  /*02c0*/  @P0 BRA `(.L_x_4) ;  /* 0x0000000000400947 */ /* 0x000fea0003800000 */
[----:B------:R-:W0:Y:S02]  /*02d0*/  LDC.64 R2, c[0x0][0x408] ;  /* 0x00010200ff027b82 */ /* 0x000e240000000a00 */
[----:B0-----:R-:W-:Y:S01]  /*02e0*/  FFMA R2, -R2, R2, 1 ;  /* 0x3f80000002027423 */ /* 0x001fe20000000102 */
[----:B------:R-:W-:-:S03]  /*02f0*/  FMUL R3, R3, R3 ;  /* 0x0000000303037220 */ /* 0x000fc60000400000 */
[----:B--2---:R-:W0:Y:S08]  /*0300*/  MUFU.RCP R9, R2 ;  /* 0x0000000200097308 */ /* 0x004e300000001000 */
[----:B------:R-:W1:Y:S01]  /*0310*/  FCHK P0, R3, R2 ;  /* 0x0000000203007302 */ /* 0x000e620000000000 */
[----:B0-----:R-:W-:-:S04]  /*0320*/  FFMA R6, -R2, R9, 1 ;  /* 0x3f80000002067423 */ /* 0x001fc80000000109 */
[----:B------:R-:W-:-:S04]  /*0330*/  FFMA R6, R9, R6, R9 ;  /* 0x0000000609067223 */ /* 0x000fc80000000009 */
[----:B------:R-:W-:-:S04]  /*0340*/  FFMA R9, R3, R6, RZ ;  /* 0x0000000603097223 */ /* 0x000fc800000000ff */
[----:B-----5:R-:W-:-:S04]  /*0350*/  FFMA R8, -R2, R9, R3 ;  /* 0x0000000902087223 */ /* 0x020fc80000000103 */
[----:B------:R-:W-:Y:S01]  /*0360*/  FFMA R6, R6, R8, R9 ;  /* 0x0000000806067223 */ /* 0x000fe20000000009 */
[----:B-1----:R-:W-:Y:S06]  /*0370*/  @!P0 BRA `(.L_x_5) ;  /* 0x00000000000c8947 */ /* 0x002fec0003800000 */
[----:B------:R-:W-:-:S07]  /*0380*/  MOV R38, 0x3a0 ;  /* 0x000003a000267802 */ /* 0x000fce0000000f00 */
[----:B------:R-:W-:Y:S05]  /*0390*/  CALL.REL.NOINC `($__internal_2_$__cuda_sm3x_div_rn_noftz_f32_slowpath) ;  /* 0x0000014800987944 */ /* 0x000fea0003c00000 */
[----:B------:R-:W-:-:S07]  /*03a0*/  MOV R6, R2 ;  /* 0x0000000200067202 */ /* 0x000fce0000000f00 */
.L_x_5:
[----:B------:R-:W0:Y:S02]  /*03b0*/  LDCU UR4, c[0x0][0x410] ;  /* 0x00008200ff0477ac */ /* 0x000e240008000800 */
[----:B0-----:R-:W-:-:S07]  /*03c0*/  MOV R8, UR4 ;  /* 0x0000000400087c02 */ /* 0x001fce0008000f00 */
.L_x_4:
[----:B------:R-:W0:Y:S01]  /*03d0*/  LDCU UR4, c[0x0][0x4b0] ;  /* 0x00009600ff0477ac */ /* 0x000e220008000800 */
[----:B--2---:R-:W-:Y:S01]  /*03e0*/  HFMA2 R9, -RZ, RZ, 1.875, 0 ;  /* 0x3f800000ff097431 */ /* 0x004fe200000001ff */
[----:B------:R-:W1:Y:S01]  /*03f0*/  LDCU UR5, c[0x0][0x484] ;  /* 0x00009080ff0577ac */ /* 0x000e620008000800 */
[----:B0-----:R-:W-:-:S04]  /*0400*/  UISETP.GE.AND UP0, UPT, UR4, 0x1, UPT ;  /* 0x000000010400788c */ /* 0x001fc8000bf06270 */
[----:B-1----:R-:W-:-:S09]  /*0410*/  UISETP.EQ.OR UP0, UPT, UR5, URZ, !UP0 ;  /* 0x000000ff0500728c */ /* 0x002fd2000c702670 */
[----:B------:R-:W-:Y:S05]  /*0420*/  BRA.U UP0, `(.L_x_6) ;  /* 0x0000000100a07547 */ /* 0x000fea000b800000 */
[----:B------:R-:W0:Y:S01]  /*0430*/  LDC R3, c[0x0][0x3c4] ;  /* 0x0000f100ff037b82 */ /* 0x000e220000000800 */
[----:B------:R-:W1:Y:S02]  /*0440*/  LDCU UR4, c[0x0][0x3b8] ;  /* 0x00007700ff0477ac */ /* 0x000e640008000800 */
[----:B-1----:R-:W-:Y:S02]  /*0450*/  MOV R12, UR4 ;  /* 0x00000004000c7c02 */ /* 0x002fe40008000f00 */
[----:B0-----:R-:W-:-:S04]  /*0460*/  FMNMX R3, R3, 9.9999997473787516356e-05, !PT ;  /* 0x38d1b71703037809 */ /* 0x001fc80007800000 */
[----:B------:R-:W0:Y:S08]  /*0470*/  MUFU.RCP R2, R3 ;  /* 0x0000000300027308 */ /* 0x000e300000001000 */
[----:B------:R-:W1:Y:S01]  /*0480*/  FCHK P0, |R12|, R3 ;  /* 0x000000030c007302 */ /* 0x000e620000000200 */
[----:B0-----:R-:W-:-:S04]  /*0490*/  FFMA R11, -R3, R2, 1 ;  /* 0x3f800000030b7423 */ /* 0x001fc80000000102 */
[----:B------:R-:W-:-:S04]  /*04a0*/  FFMA R2, R2, R11, R2 ;  /* 0x0000000b02027223 */ /* 0x000fc80000000002 */
[----:B------:R-:W-:-:S04]  /*04b0*/  FFMA R10, R2, |UR4|, RZ ;  /* 0x40000004020a7c23 */ /* 0x000fc800080000ff */
[----:B------:R-:W-:-:S04]  /*04c0*/  FFMA R11, -R3, R10, |UR4| ;  /* 0x40000004030b7e23 */ /* 0x000fc8000800010a */
[----:B------:R-:W-:Y:S01]  /*04d0*/  FFMA R2, R2, R11, R10 ;  /* 0x0000000b02027223 */ /* 0x000fe2000000000a */
[----:B-1----:R-:W-:Y:S06]  /*04e0*/  @!P0 BRA `(.L_x_7) ;  /* 0x0000000000108947 */ /* 0x002fec0003800000 */
[----:B------:R-:W-:Y:S01]  /*04f0*/  MOV R2, R3 ;  /* 0x0000000300027202 */ /* 0x000fe20000000f00 */
[----:B------:R-:W-:Y:S01]  /*0500*/  FADD R3, -RZ, |UR4| ;  /* 0x40000004ff037e21 */ /* 0x000fe20008000100 */
[----:B------:R-:W-:-:S07]  /*0510*/  MOV R38, 0x530 ;  /* 0x0000053000267802 */ /* 0x000fce0000000f00 */
[----:B-----5:R-:W-:Y:S05]  /*0520*/  CALL.REL.NOINC `($__internal_2_$__cuda_sm3x_div_rn_noftz_f32_slowpath) ;  /* 0x0000014800347944 */ /* 0x020fea0003c00000 */
.L_x_7:
[----:B------:R-:W0:Y:S01]  /*0530*/  LDC R3, c[0x0][0x488] ;  /* 0x00012200ff037b82 */ /* 0x000e220000000800 */
[----:B------:R-:W-:Y:S01]  /*0540*/  BSSY.RECONVERGENT B3, `(.L_x_6) ;  /* 0x0000016000037945 */ /* 0x000fe20003800200 */
[----:B0-----:R-:W-:-:S13]  /*0550*/  FSETP.GT.AND P0, PT, R2, R3, PT ;  /* 0x000000030200720b */ /* 0x001fda0003f04000 */
[----:B------:R-:W-:Y:S05]  /*0560*/  @!P0 BRA `(.L_x_8) ;  /* 0x00000000004c8947 */ /* 0x000fea0003800000 */
[----:B------:R-:W-:Y:S01]  /*0570*/  HFMA2 R10, -RZ, RZ, 1.666015625, -0.052093505859375 ;  /* 0x3eaaaaabff0a7431 */ /* 0x000fe200000001ff */
[----:B------:R-:W-:Y:S01]  /*0580*/  MOV R9, 0x3f800000 ;  /* 0x3f80000000097802 */ /* 0x000fe20000000f00 */
[----:B------:R-:W-:Y:S01]  /*0590*/  FADD R3, R2, -R3 ;  /* 0x8000000302037221 */ /* 0x000fe20000000000 */
[----:B------:R-:W-:Y:S03]  /*05a0*/  BSSY.RECONVERGENT B4, `(.L_x_9) ;  /* 0x000000b000047945 */ /* 0x000fe60003800200 */
[----:B------:R-:W0:Y:S01]  /*05b0*/  FCHK P0, R3, 3 ;  /* 0x4040000003007902 */ /* 0x000e220000000000 */
[----:B------:R-:W-:-:S04]  /*05c0*/  FFMA R9, R10, -3, R9 ;  /* 0xc04000000a097823 */ /* 0x000fc80000000009 */
[----:B------:R-:W-:-:S04]  /*05d0*/  FFMA R2, R9, R10, 0.3333333432674407959 ;  /* 0x3eaaaaab09027423 */ /* 0x000fc8000000000a */
[----:B------:R-:W-:-:S04]  /*05e0*/  FFMA R9, R3, R2, RZ ;  /* 0x0000000203097223 */ /* 0x000fc800000000ff */
[----:B------:R-:W-:-:S04]  /*05f0*/  FFMA R10, R9, -3, R3 ;  /* 0xc0400000090a7823 */ /* 0x000fc80000000003 */
[----:B------:R-:W-:Y:S01]  /*0600*/  FFMA R2, R2, R10, R9 ;  /* 0x0000000a02027223 */ /* 0x000fe20000000009 */
[----:B0-----:R-:W-:Y:S06]  /*0610*/  @!P0 BRA `(.L_x_10) ;  /* 0x00000000000c8947 */ /* 0x001fec0003800000 */
[----:B------:R-:W-:Y:S02]  /*0620*/  MOV R2, 0x40400000 ;  /* 0x4040000000027802 */ /* 0x000fe40000000f00 */
[----:B------:R-:W-:-:S07]  /*0630*/  MOV R38, 0x650 ;  /* 0x0000065000267802 */ /* 0x000fce0000000f00 */
[----:B-----5:R-:W-:Y:S05]  /*0640*/  CALL.REL.NOINC `($__internal_2_$__cuda_sm3x_div_rn_noftz_f32_slowpath) ;  /* 0x0000014400ec7944 */ /* 0x020fea0003c00000 */
.L_x_10:
[----:B------:R-:W-:Y:S05]  /*0650*/  BSYNC.RECONVERGENT B4 ;  /* 0x0000000000047941 */ /* 0x000fea0003800200 */
.L_x_9:
[----:B------:R-:W0:Y:S01]  /*0660*/  LDC R9, c[0x0][0x48c] ;  /* 0x00012300ff097b82 */ /* 0x000e220000000800 */
[----:B------:R-:W-:Y:S01]  /*0670*/  FMNMX R2, R2, 1, PT ;  /* 0x3f80000002027809 */ /* 0x000fe20003800000 */
[----:B0-----:R-:W-:-:S04]  /*0680*/  FADD R9, R9, -1 ;  /* 0xbf80000009097421 */ /* 0x001fc80000000000 */
[----:B------:R-:W-:-:S07]  /*0690*/  FFMA R9, R2, R9, 1 ;  /* 0x3f80000002097423 */ /* 0x000fce0000000009 */
.L_x_8:
[----:B------:R-:W-:Y:S05]  /*06a0*/  BSYNC.RECONVERGENT B3 ;  /* 0x0000000000037941 */ /* 0x000fea0003800200 */
.L_x_6:
[----:B------:R-:W0:Y:S01]  /*06b0*/  S2UR UR5, SR_CgaCtaId ;  /* 0x00000000000579c3 */ /* 0x000e220000008800 */
[----:B------:R-:W-:-:S07]  /*06c0*/  UMOV UR4, 0x400 ;  /* 0x0000040000047882 */ /* 0x000fce0000000000 */
[----:B------:R-:W1:Y:S01]  /*06d0*/  LDC R13, c[0x0][0x40c] ;  /* 0x00010300ff0d7b82 */ /* 0x000e620000000800 */
[----:B0-----:R-:W-:Y:S01]  /*06e0*/  ULEA UR4, UR5, UR4, 0x18 ;  /* 0x0000000405047291 */ /* 0x001fe2000f8ec0ff */
[----:B------:R-:W0:Y:S01]  /*06f0*/  LDCU UR5, c[0x0][0x44c] ;  /* 0x00008980ff0577ac */ /* 0x000e220008000800 */
[----:B-1----:R-:W-:-:S07]  /*0700*/  FMUL R9, R9, R13 ;  /* 0x0000000d09097220 */ /* 0x002fce0000400000 */
[----:B------:R1:W-:Y:S01]  /*0710*/  STS [UR4+0x10], R9 ;  /* 0x00001009ff007988 */ /* 0x0003e20008000804 */
[----:B0-----:R-:W-:-:S09]  /*0720*/  UISETP.NE.AND UP0, UPT, UR5, URZ, UPT ;  /* 0x000000ff0500728c */ /* 0x001fd2000bf05270 */
[----:B-1----:R-:W-:Y:S05]  /*0730*/  BRA.U !UP0, `(.L_x_11) ;  /* 0x0000000508c47547 */ /* 0x002fea000b800000 */
[----:B------:R-:W0:Y:S01]  /*0740*/  LDC R2, c[0x0][0x3b8] ;  /* 0x0000ee00ff027b82 */ /* 0x000e220000000800 */
[----:B------:R-:W-:Y:S02]  /*0750*/  HFMA2 R10, -RZ, RZ, 1.5048828125, 33.21875 ;  /* 0x3e055027ff0a7431 */ /* 0x000fe400000001ff */
[----:B-----5:R-:W-:Y:S01]  /*0760*/  FADD R8, R8, -R7 ;  /* 0x8000000708087221 */ /* 0x020fe20000000000 */
[----:B------:R-:W-:Y:S04]  /*0770*/  BSSY.RECONVERGENT B3, `(.L_x_12) ;  /* 0x000002e000037945 */ /* 0x000fe80003800200 */
[----:B------:R-:W1:Y:S01]  /*0780*/  LDC R16, c[0x0][0x408] ;  /* 0x00010200ff107b82 */ /* 0x000e620000000800 */
[----:B0-----:R-:W-:-:S05]  /*0790*/  FFMA R2, R2, R2, 9.9999999392252902908e-09 ;  /* 0x322bcc7702027423 */ /* 0x001fca0000000002 */
[----:B------:R-:W-:-:S13]  /*07a0*/  FSETP.GEU.AND P0, PT, R2, 1.175494350822287508e-38, PT ;  /* 0x008000000200780b */ /* 0x000fda0003f0e000 */
[----:B------:R-:W-:-:S05]  /*07b0*/  @!P0 FMUL R2, R2, 8388608 ;  /* 0x4b00000002028820 */ /* 0x000fca0000400000 */
[C---:B------:R-:W-:Y:S02]  /*07c0*/  IADD3 R3, PT, PT, R2.reuse, -0x3f2aaaab, RZ ;  /* 0xc0d5555502037810 */ /* 0x040fe40007ffe0ff */
[----:B------:R-:W-:Y:S02]  /*07d0*/  FSETP.NEU.AND P2, PT, R2, RZ, PT ;  /* 0x000000ff0200720b */ /* 0x000fe40003f4d000 */
[----:B------:R-:W-:-:S04]  /*07e0*/  LOP3.LUT R9, R3, 0xff800000, RZ, 0xc0, !PT ;  /* 0xff80000003097812 */ /* 0x000fc800078ec0ff */
[----:B------:R-:W-:-:S05]  /*07f0*/  IADD3 R3, PT, PT, R2, -R9, RZ ;  /* 0x8000000902037210 */ /* 0x000fca0007ffe0ff */
[----:B------:R-:W-:Y:S01]  /*0800*/  FADD R11, R3, -1 ;  /* 0xbf800000030b7421 */ /* 0x000fe20000000000 */
[----:B-1----:R-:W-:-:S03]  /*0810*/  FMUL R3, R16, R16 ;  /* 0x0000001010037220 */ /* 0x002fc60000400000 */
[----:B------:R-:W-:Y:S01]  /*0820*/  FFMA R10, R11, -R10, 0.14084610342979431152 ;  /* 0x3e1039f60b0a7423 */ /* 0x000fe2000000080a */
[----:B------:R-:W-:-:S03]  /*0830*/  FMUL R6, R3, R6 ;  /* 0x0000000603067220 */ /* 0x000fc60000400000 */
[----:B------:R-:W-:Y:S01]  /*0840*/  FFMA R10, R11, R10, -0.12148627638816833496 ;  /* 0xbdf8cdcc0b0a7423 */ /* 0x000fe2000000000a */
[----:B------:R-:W-:-:S03]  /*0850*/  FFMA R6, R13, R13, R6 ;  /* 0x0000000d0d067223 */ /* 0x000fc60000000006 */
[----:B------:R-:W-:Y:S01]  /*0860*/  FFMA R10, R11, R10, 0.13980610668659210205 ;  /* 0x3e0f29550b0a7423 */ /* 0x000fe2000000000a */
[----:B------:R-:W-:-:S03]  /*0870*/  FADD R3, R6, 6.9299998283386230469 ;  /* 0x40ddc28f06037421 */ /* 0x000fc60000000000 */
[----:B------:R-:W-:Y:S01]  /*0880*/  FFMA R10, R11, R10, -0.16684235632419586182 ;  /* 0xbe2ad8b90b0a7423 */ /* 0x000fe2000000000a */
[----:B------:R-:W-:Y:S01]  /*0890*/  FADD R15, R3, 9.9999999392252902908e-09 ;  /* 0x322bcc77030f7421 */ /* 0x000fe20000000000 */
[----:B------:R-:W-:Y:S02]  /*08a0*/  FSEL R3, RZ, -23, P0 ;  /* 0xc1b80000ff037808 */ /* 0x000fe40000000000 */
[C---:B------:R-:W-:Y:S01]  /*08b0*/  FFMA R10, R11.reuse, R10, 0.20012299716472625732 ;  /* 0x3e4ced0b0b0a7423 */ /* 0x040fe2000000000a */
[----:B------:R-:W0:Y:S01]  /*08c0*/  MUFU.RCP R13, R15 ;  /* 0x0000000f000d7308 */ /* 0x000e220000001000 */
[----:B------:R-:W-:Y:S02]  /*08d0*/  ISETP.GT.U32.AND P0, PT, R2, 0x7f7fffff, PT ;  /* 0x7f7fffff0200780c */ /* 0x000fe40003f04070 */
[----:B------:R-:W-:-:S04]  /*08e0*/  FFMA R10, R11, R10, -0.24999669194221496582 ;  /* 0xbe7fff220b0a7423 */ /* 0x000fc8000000000a */
[C---:B------:R-:W-:Y:S01]  /*08f0*/  FFMA R10, R11.reuse, R10, 0.33333182334899902344 ;  /* 0x3eaaaa780b0a7423 */ /* 0x040fe2000000000a */
[----:B------:R-:W1:Y:S03]  /*0900*/  FCHK P1, R6, R15 ;  /* 0x0000000f06007302 */ /* 0x000e660000020000 */
[C---:B------:R-:W-:Y:S01]  /*0910*/  FFMA R12, R11.reuse, R10, -0.5 ;  /* 0xbf0000000b0c7423 */ /* 0x040fe2000000000a */
[----:B------:R-:W-:Y:S02]  /*0920*/  I2FP.F32.S32 R10, R9 ;  /* 0x00000009000a7245 */ /* 0x000fe40000201400 */
[----:B------:R-:W-:Y:S01]  /*0930*/  MOV R9, 0x7f800000 ;  /* 0x7f80000000097802 */ /* 0x000fe20000000f00 */
[----:B------:R-:W-:Y:S01]  /*0940*/  FMUL R12, R11, R12 ;  /* 0x0000000c0b0c7220 */ /* 0x000fe20000400000 */
[----:B0-----:R-:W-:Y:S01]  /*0950*/  FFMA R14, -R15, R13, 1 ;  /* 0x3f8000000f0e7423 */ /* 0x001fe2000000010d */
[----:B------:R-:W-:-:S02]  /*0960*/  FFMA R3, R10, 1.1920928955078125e-07, R3 ;  /* 0x340000000a037823 */ /* 0x000fc40000000003 */
[----:B------:R-:W-:Y:S01]  /*0970*/  FFMA R12, R11, R12, R11 ;  /* 0x0000000c0b0c7223 */ /* 0x000fe2000000000b */
[----:B------:R-:W-:Y:S01]  /*0980*/  FFMA R13, R13, R14, R13 ;  /* 0x0000000e0d0d7223 */ /* 0x000fe2000000000d */
[----:B------:R-:W-:Y:S02]  /*0990*/  FFMA R14, R8, R16, R7 ;  /* 0x00000010080e7223 */ /* 0x000fe40000000007 */
[----:B------:R-:W-:Y:S01]  /*09a0*/  FFMA R3, R3, 0.69314718246459960938, R12 ;  /* 0x3f31721803037823 */ /* 0x000fe2000000000c */
[----:B------:R-:W-:Y:S01]  /*09b0*/  @P0 FFMA R3, R2, R9, +INF ;  /* 0x7f80000002030423 */ /* 0x000fe20000000009 */
[----:B------:R-:W-:-:S04]  /*09c0*/  FFMA R10, R6, R13, RZ ;  /* 0x0000000d060a7223 */ /* 0x000fc800000000ff */
[----:B------:R-:W-:Y:S01]  /*09d0*/  FFMA R2, -R15, R10, R6 ;  /* 0x0000000a0f027223 */ /* 0x000fe20000000106 */
[----:B------:R-:W-:-:S03]  /*09e0*/  FSEL R7, R3, -INF , P2 ;  /* 0xff80000003077808 */ /* 0x000fc60001000000 */
[----:B------:R-:W-:Y:S01]  /*09f0*/  FFMA R2, R13, R2, R10 ;  /* 0x000000020d027223 */ /* 0x000fe2000000000a */
[----:B-1----:R-:W-:Y:S06]  /*0a00*/  @!P1 BRA `(.L_x_13) ;  /* 0x0000000000109947 */ /* 0x002fec0003800000 */
[----:B------:R-:W-:Y:S02]  /*0a10*/  MOV R2, R15 ;  /* 0x0000000f00027202 */ /* 0x000fe40000000f00 */
[----:B------:R-:W-:Y:S02]  /*0a20*/  MOV R3, R6 ;  /* 0x0000000600037202 */ /* 0x000fe40000000f00 */
[----:B------:R-:W-:-:S07]  /*0a30*/  MOV R38, 0xa50 ;  /* 0x00000a5000267802 */ /* 0x000fce0000000f00 */
[----:B------:R-:W-:Y:S05]  /*0a40*/  CALL.REL.NOINC `($__internal_2_$__cuda_sm3x_div_rn_noftz_f32_slowpath) ;  /* 0x0000014000ec7944 */ /* 0x000fea0003c00000 */
.L_x_13:
[----:B------:R-:W-:Y:S05]  /*0a50*/  BSYNC.RECONVERGENT B3 ;  /* 0x0000000000037941 */ /* 0x000fea0003800200 */
.L_x_12:
[----:B------:R-:W0:Y:S01]  /*0a60*/  LDC R3, c[0x0][0x3c4] ;  /* 0x0000f100ff037b82 */ /* 0x000e220000000800 */
[----:B------:R-:W1:Y:S01]  /*0a70*/  LDCU UR6, c[0x0][0x3b8] ;  /* 0x00007700ff0677ac */ /* 0x000e620008000800 */
[----:B------:R-:W-:Y:S01]  /*0a80*/  FADD R12, R14, -1.2699999809265136719 ;  /* 0xbfa28f5c0e0c7421 */ /* 0x000fe20000000000 */
[----:B------:R-:W-:Y:S01]  /*0a90*/  FADD R13, -R2, 1 ;  /* 0x3f800000020d7421 */ /* 0x000fe20000000100 */
[----:B------:R-:W-:Y:S02]  /*0aa0*/  UMOV UR4, 0x400 ;  /* 0x0000040000047882 */ /* 0x000fe40000000000 */
[----:B------:R-:W-:Y:S01]  /*0ab0*/  FADD R7, R7, -R12 ;  /* 0x8000000c07077221 */ /* 0x000fe20000000000 */
[----:B------:R-:W-:Y:S01]  /*0ac0*/  FMUL R13, R6, R13 ;  /* 0x0000000d060d7220 */ /* 0x000fe20000400000 */
[----:B------:R-:W2:Y:S02]  /*0ad0*/  LDC.64 R8, c[0x0][0x3f8] ;  /* 0x0000fe00ff087b82 */ /* 0x000ea40000000a00 */
[----:B------:R-:W-:-:S06]  /*0ae0*/  FFMA R12, R7, R2, R14 ;  /* 0x00000002070c7223 */ /* 0x000fcc000000000e */
[----:B------:R-:W3:Y:S01]  /*0af0*/  LDC.64 R10, c[0x0][0x400] ;  /* 0x00010000ff0a7b82 */ /* 0x000ee20000000a00 */
[----:B-1----:R-:W-:Y:S02]  /*0b00*/  MOV R14, UR6 ;  /* 0x00000006000e7c02 */ /* 0x002fe40008000f00 */
[----:B0-----:R-:W-:-:S05]  /*0b10*/  FMNMX R3, R3, 9.9999997473787516356e-05, !PT ;  /* 0x38d1b71703037809 */ /* 0x001fca0007800000 */
[----:B------:R-:W0:Y:S01]  /*0b20*/  S2UR UR5, SR_CgaCtaId ;  /* 0x00000000000579c3 */ /* 0x000e220000008800 */
[----:B------:R-:W1:Y:S01]  /*0b30*/  MUFU.RCP R16, R3 ;  /* 0x0000000300107308 */ /* 0x000e620000001000 */
[----:B--2---:R2:W-:Y:S07]  /*0b40*/  STG.E desc[UR18][R8.64], R12 ;  /* 0x0000000c08007986 */ /* 0x0045ee000c101912 */
[----:B------:R-:W4:Y:S01]  /*0b50*/  FCHK P0, |R14|, R3 ;  /* 0x000000030e007302 */ /* 0x000f220000000200 */
[----:B---3--:R2:W-:Y:S01]  /*0b60*/  STG.E desc[UR18][R10.64], R13 ;  /* 0x0000000d0a007986 */ /* 0x0085e2000c101912 */
[----:B-1----:R-:W-:Y:S01]  /*0b70*/  FFMA R7, -R3, R16, 1 ;  /* 0x3f80000003077423 */ /* 0x002fe20000000110 */
[----:B0-----:R-:W-:-:S03]  /*0b80*/  ULEA UR4, UR5, UR4, 0x18 ;  /* 0x0000000405047291 */ /* 0x001fc6000f8ec0ff */
[----:B------:R-:W-:-:S04]  /*0b90*/  FFMA R2, R16, R7, R16 ;  /* 0x0000000710027223 */ /* 0x000fc80000000010 */
[----:B------:R-:W-:-:S04]  /*0ba0*/  FFMA R6, R2, |UR6|, RZ ;  /* 0x4000000602067c23 */ /* 0x000fc800080000ff */
[----:B------:R-:W-:Y:S01]  /*0bb0*/  FFMA R7, -R3, R6, |UR6| ;  /* 0x4000000603077e23 */ /* 0x000fe20008000106 */
[----:B------:R2:W-:Y:S03]  /*0bc0*/  STS.64 [UR4], R12 ;  /* 0x0000000cff007988 */ /* 0x0005e60008000a04 */
[----:B------:R-:W-:Y:S01]  /*0bd0*/  FFMA R2, R2, R7, R6 ;  /* 0x0000000702027223 */ /* 0x000fe20000000006 */
[----:B----4-:R-:W-:Y:S06]  /*0be0*/  @!P0 BRA `(.L_x_14) ;  /* 0x0000000000108947 */ /* 0x010fec0003800000 */
[----:B------:R-:W-:Y:S01]  /*0bf0*/  MOV R2, R3 ;  /* 0x0000000300027202 */ /* 0x000fe20000000f00 */
[----:B------:R-:W-:Y:S01]  /*0c00*/  FADD R3, -RZ, |UR6| ;  /* 0x40000006ff037e21 */ /* 0x000fe20008000100 */
[----:B------:R-:W-:-:S07]  /*0c10*/  MOV R38, 0xc30 ;  /* 0x00000c3000267802 */ /* 0x000fce0000000f00 */
[----:B--2---:R-:W-:Y:S05]  /*0c20*/  CALL.REL.NOINC `($__internal_2_$__cuda_sm3x_div_rn_noftz_f32_slowpath) ;  /* 0x0000014000747944 */ /* 0x004fea0003c00000 */
.L_x_14:
[----:B------:R-:W0:Y:S02]  /*0c30*/  LDC R3, c[0x0][0x43c] ;  /* 0x00010f00ff037b82 */ /* 0x000e240000000800 */
[----:B0-----:R-:W-:-:S13]  /*0c40*/  FSETP.GT.AND P0, PT, R2, R3, PT ;  /* 0x000000030200720b */ /* 0x001fda0003f04000 */
[----:B------:R-:W-:Y:S05]  /*0c50*/  @!P0 BRA `(.L_x_15) ;  /* 0x0000000000648947 */ /* 0x000fea0003800000 */
[----:B------:R-:W-:Y:S01]  /*0c60*/  HFMA2 R7, -RZ, RZ, 1.666015625, -0.052093505859375 ;  /* 0x3eaaaaabff077431 */ /* 0x000fe200000001ff */
[----:B------:R-:W-:Y:S01]  /*0c70*/  MOV R6, 0x40400000 ;  /* 0x4040000000067802 */ /* 0x000fe20000000f00 */
[----:B------:R-:W-:Y:S01]  /*0c80*/  FADD R3, R2, -R3 ;  /* 0x8000000302037221 */ /* 0x000fe20000000000 */
[----:B------:R-:W-:Y:S03]  /*0c90*/  BSSY.RECONVERGENT B3, `(.L_x_16) ;  /* 0x000000b000037945 */ /* 0x000fe60003800200 */
[----:B------:R-:W0:Y:S01]  /*0ca0*/  FCHK P0, R3, 3 ;  /* 0x4040000003007902 */ /* 0x000e220000000000 */
[----:B------:R-:W-:-:S04]  /*0cb0*/  FFMA R6, R7, -R6, 1 ;  /* 0x3f80000007067423 */ /* 0x000fc80000000806 */
[----:B------:R-:W-:-:S04]  /*0cc0*/  FFMA R6, R6, R7, 0.3333333432674407959 ;  /* 0x3eaaaaab06067423 */ /* 0x000fc80000000007 */
[----:B------:R-:W-:-:S04]  /*0cd0*/  FFMA R2, R3, R6, RZ ;  /* 0x0000000603027223 */ /* 0x000fc800000000ff */
[----:B------:R-:W-:-:S04]  /*0ce0*/  FFMA R7, R2, -3, R3 ;  /* 0xc040000002077823 */ /* 0x000fc80000000003 */
[----:B------:R-:W-:Y:S01]  /*0cf0*/  FFMA R2, R6, R7, R2 ;  /* 0x0000000706027223 */ /* 0x000fe20000000002 */
[----:B0-----:R-:W-:Y:S06]  /*0d00*/  @!P0 BRA `(.L_x_17) ;  /* 0x00000000000c8947 */ /* 0x001fec0003800000 */
[----:B------:R-:W-:Y:S02]  /*0d10*/  MOV R2, 0x40400000 ;  /* 0x4040000000027802 */ /* 0x000fe40000000f00 */
[----:B------:R-:W-:-:S07]  /*0d20*/  MOV R38, 0xd40 ;  /* 0x00000d4000267802 */ /* 0x000fce0000000f00 */
[----:B--2---:R-:W-:Y:S05]  /*0d30*/  CALL.REL.NOINC `($__internal_2_$__cuda_sm3x_div_rn_noftz_f32_slowpath) ;  /* 0x0000014000307944 */ /* 0x004fea0003c00000 */
.L_x_17:
[----:B------:R-:W-:Y:S05]  /*0d40*/  BSYNC.RECONVERGENT B3 ;  /* 0x0000000000037941 */ /* 0x000fea0003800200 */
.L_x_16:
[----:B------:R-:W0:Y:S01]  /*0d50*/  S2UR UR5, SR_CgaCtaId ;  /* 0x00000000000579c3 */ /* 0x000e220000008800 */
[----:B------:R-:W1:Y:S01]  /*0d60*/  LDCU UR6, c[0x0][0x438] ;  /* 0x00008700ff0677ac */ /* 0x000e620008000800 */
[----:B------:R-:W-:Y:S01]  /*0d70*/  FMNMX R2, R2, 1, PT ;  /* 0x3f80000002027809 */ /* 0x000fe20003800000 */
[----:B------:R-:W-:-:S05]  /*0d80*/  UMOV UR4, 0x400 ;  /* 0x0000040000047882 */ /* 0x000fca0000000000 */
[----:B------:R-:W1:Y:S01]  /*0d90*/  LDC R7, c[0x0][0x434] ;  /* 0x00010d00ff077b82 */ /* 0x000e620000000800 */
[----:B0-----:R-:W-:Y:S01]  /*0da0*/  ULEA UR4, UR5, UR4, 0x18 ;  /* 0x0000000405047291 */ /* 0x001fe2000f8ec0ff */
[----:B-1----:R-:W-:-:S04]  /*0db0*/  FADD R3, -R7, UR6 ;  /* 0x0000000607037e21 */ /* 0x002fc80008000100 */
[----:B------:R-:W-:-:S05]  /*0dc0*/  FFMA R2, R2, R3, R7 ;  /* 0x0000000302027223 */ /* 0x000fca0000000007 */
[----:B------:R0:W-:Y:S01]  /*0dd0*/  STS [UR4+0x8], R2 ;  /* 0x00000802ff007988 */ /* 0x0001e20008000804 */
[----:B------:R-:W-:Y:S05]  /*0de0*/  BRA `(.L_x_3) ;  /* 0x0000000000287947 */ /* 0x000fea0003800000 */
.L_x_15:
[----:B------:R-:W0:Y:S01]  /*0df0*/  S2UR UR5, SR_CgaCtaId ;  /* 0x00000000000579c3 */ /* 0x000e220000008800 */
[----:B------:R-:W-:-:S07]  /*0e00*/  UMOV UR4, 0x400 ;  /* 0x0000040000047882 */ /* 0x000fce0000000000 */
[----:B------:R-:W1:Y:S01]  /*0e10*/  LDC R2, c[0x0][0x434] ;  /* 0x00010d00ff027b82 */ /* 0x000e620000000800 */
[----:B0-----:R-:W-:-:S09]  /*0e20*/  ULEA UR4, UR5, UR4, 0x18 ;  /* 0x0000000405047291 */ /* 0x001fd2000f8ec0ff */
[----:B-1----:R3:W-:Y:S01]  /*0e30*/  STS [UR4+0x8], R2 ;  /* 0x00000802ff007988 */ /* 0x0027e20008000804 */
[----:B------:R-:W-:Y:S05]  /*0e40*/  BRA `(.L_x_3) ;  /* 0x0000000000107947 */ /* 0x000fea0003800000 */
.L_x_11:
[----:B------:R-:W0:Y:S01]  /*0e50*/  LDC R2, c[0x0][0x3c0] ;  /* 0x0000f000ff027b82 */ /* 0x000e220000000800 */
[----:B------:R-:W-:Y:S01]  /*0e60*/  HFMA2 R3, -RZ, RZ, 1.875, 0 ;  /* 0x3f800000ff037431 */ /* 0x000fe200000001ff */
[----:B------:R-:W-:Y:S04]  /*0e70*/  STS [UR4+0x8], RZ ;  /* 0x000008ffff007988 */ /* 0x000fe80008000804 */
[----:B0-----:R4:W-:Y:S02]  /*0e80*/  STS.64 [UR4], R2 ;  /* 0x00000002ff007988 */ /* 0x0019e40008000a04 */
.L_x_3:
[----:B-1----:R-:W-:Y:S05]  /*0e90*/  BSYNC.RECONVERGENT B2 ;  /* 0x0000000000027941 */ /* 0x002fea0003800200 */
.L_x_2:
[----:B------:R-:W1:Y:S08]  /*0ea0*/  S2UR UR5, SR_CgaCtaId ;  /* 0x00000000000579c3 */ /* 0x000e700000008800 */
[----:B------:R-:W-:Y:S06]  /*0eb0*/  BAR.SYNC.DEFER_BLOCKING 0x0 ;  /* 0x0000000000007b1d */ /* 0x000fec0000010000 */
[----:B------:R-:W-:-:S02]  /*0ec0*/  UMOV UR4, 0x400 ;  /* 0x0000040000047882 */ /* 0x000fc40000000000 */
[----:B-1----:R-:W-:Y:S02]  /*0ed0*/  ULEA UR6, UR5, UR4, 0x18 ;  /* 0x0000000405067291 */ /* 0x002fe4000f8ec0ff */
[----:B------:R-:W-:-:S04]  /*0ee0*/  UIADD3 UR4, UPT, UPT, UR4, 0x20, URZ ;  /* 0x0000002004047890 */ /* 0x000fc8000fffe0ff */
[----:B------:R-:W-:-:S03]  /*0ef0*/  ULEA UR4, UR5, UR4, 0x18 ;  /* 0x0000000405047291 */ /* 0x000fc6000f8ec0ff */
[----:B------:R-:W1:Y:S01]  /*0f00*/  LDS.64 R50, [UR6+0x10] ;  /* 0x00001006ff327984 */ /* 0x000e620008000a00 */
[----:B------:R-:W-:-:S03]  /*0f10*/  UIADD3 UR8, UPT, UPT, UR4, UR10, URZ ;  /* 0x0000000a04087290 */ /* 0x000fc6000fffe0ff */
[----:B------:R-:W0:Y:S01]  /*0f20*/  LDS R6, [UR6] ;  /* 0x00000006ff067984 */ /* 0x000e220008000800 */
[----:B------:R-:W-:-:S03]  /*0f30*/  UIADD3 UR22, UPT, UPT, UR8, UR10, URZ ;  /* 0x0000000a08167290 */ /* 0x000fc6000fffe0ff */
[----:B------:R-:W2:Y:S01]  /*0f40*/  LDS R52, [UR6+0x8] ;  /* 0x00000806ff347984 */ /* 0x000ea20008000800 */
[----:B-1----:R-:W-:-:S05]  /*0f50*/  FMUL R38, R50, R50 ;  /* 0x0000003232267220 */ /* 0x002fca0000400000 */
[----:B0--34-:R-:W-:-:S04]  /*0f60*/  IADD3 R2, PT, PT, R38, 0x1800000, RZ ;  /* 0x0180000026027810 */ /* 0x019fc80007ffe0ff */
[----:B------:R-:W-:-:S04]  /*0f70*/  LOP3.LUT R2, R2, 0x7f800000, RZ, 0xc0, !PT ;  /* 0x7f80000002027812 */ /* 0x000fc800078ec0ff */
[----:B------:R-:W-:-:S13]  /*0f80*/  ISETP.GT.U32.AND P0, PT, R2, 0x1ffffff, PT ;  /* 0x01ffffff0200780c */ /* 0x000fda0003f04070 */
[----:B--2---:R-:W-:Y:S05]  /*0f90*/  @P0 BRA `(.L_x_18) ;  /* 0x0000000000100947 */ /* 0x004fea0003800000 */
[----:B------:R-:W-:-:S07]  /*0fa0*/  MOV R36, 0xfc0 ;  /* 0x00000fc000247802 */ /* 0x000fce0000000f00 */
[----:B-----5:R-:W-:Y:S05]  /*0fb0*/  CALL.REL.NOINC `($__internal_0_$__cuda_sm20_rcp_rn_f32_slowpath) ;  /* 0x0000013800647944 */ /* 0x020fea0003c00000 */
[----:B------:R-:W-:Y:S01]  /*0fc0*/  MOV R43, R37 ;  /* 0x00000025002b7202 */ /* 0x000fe20000000f00 */
[----:B------:R-:W-:Y:S06]  /*0fd0*/  BRA `(.L_x_19) ;  /* 0x0000000000107947 */ /* 0x000fec0003800000 */
.L_x_18:
[----:B------:R-:W0:Y:S02]  /*0fe0*/  MUFU.RCP R43, R38 ;  /* 0x00000026002b7308 */ /* 0x000e240000001000 */
[----:B0-----:R-:W-:-:S04]  /*0ff0*/  FFMA R2, R38, R43, -1 ;  /* 0xbf80000026027423 */ /* 0x001fc8000000002b */
[----:B------:R-:W-:-:S04]  /*1000*/  FADD.FTZ R2, -R2, -RZ ;  /* 0x800000ff02027221 */ /* 0x000fc80000010100 */
[----:B------:R-:W-:-:S07]  /*1010*/  FFMA R43, R43, R2, R43 ;  /* 0x000000022b2b7223 */ /* 0x000fce000000002b */
.L_x_19:
[----:B------:R-:W0:Y:S01]  /*1020*/  LDC.64 R44, c[0x0][0x380] ;  /* 0x0000e000ff2c7b82 */ /* 0x000e220000000a00 */
[----:B------:R-:W-:Y:S01]  /*1030*/  HFMA2 R3, -RZ, RZ, 0.96630859375, -0.0022525787353515625 ;  /* 0x3bbb989dff037431 */ /* 0x000fe200000001ff */
[----:B-----5:R-:W-:Y:S01]  /*1040*/  MOV R8, 0x437c0000 ;  /* 0x437c000000087802 */ /* 0x020fe20000000f00 */
[----:B------:R-:W1:Y:S05]  /*1050*/  LDCU UR4, c[0x0][0x3bc] ;  /* 0x00007780ff0477ac */ /* 0x000e6a0008000800 */
[----:B------:R-:W1:Y:S01]  /*1060*/  LDC R10, c[0x0][0x420] ;  /* 0x00010800ff0a7b82 */ /* 0x000e620000000800 */
[----:B0-----:R-:W-:-:S05]  /*1070*/  IMAD.WIDE.U32 R44, R4, 0x4, R44 ;  /* 0x00000004042c7825 */ /* 0x001fca00078e002c */
[----:B------:R-:W2:Y:S01]  /*1080*/  LDG.E R56, desc[UR18][R44.64] ;  /* 0x000000122c387981 */ /* 0x000ea2000c1e1900 */
[----:B------:R-:W-:Y:S01]  /*1090*/  BSSY.RECONVERGENT B2, `(.L_x_20) ;  /* 0x0000016000027945 */ /* 0x000fe20003800200 */
[----:B--2---:R-:W-:-:S04]  /*10a0*/  FMUL R2, R56, 0.5 ;  /* 0x3f00000038027820 */ /* 0x004fc80000400000 */
[----:B------:R-:W-:-:S04]  /*10b0*/  FFMA.SAT R3, R2, R3, 0.5 ;  /* 0x3f00000002037423 */ /* 0x000fc80000002003 */
[----:B------:R-:W-:-:S04]  /*10c0*/  FFMA.RM R3, R3, R8, 12582913 ;  /* 0x4b40000103037423 */ /* 0x000fc80000004008 */
[C---:B------:R-:W-:Y:S01]  /*10d0*/  FADD R7, R3.reuse, -12583039 ;  /* 0xcb40007f03077421 */ /* 0x040fe20000000000 */
[----:B------:R-:W-:-:S03]  /*10e0*/  SHF.L.U32 R3, R3, 0x17, RZ ;  /* 0x0000001703037819 */ /* 0x000fc600000006ff */
[----:B------:R-:W-:-:S04]  /*10f0*/  FFMA R7, R2, 1.4426950216293334961, -R7 ;  /* 0x3fb8aa3b02077823 */ /* 0x000fc80000000807 */
[----:B------:R-:W-:-:S04]  /*1100*/  FFMA R7, R2, 1.925963033500011079e-08, R7 ;  /* 0x32a5706002077823 */ /* 0x000fc80000000007 */
[----:B------:R-:W0:Y:S02]  /*1110*/  MUFU.EX2 R2, R7 ;  /* 0x0000000700027308 */ /* 0x000e240000000800 */
[----:B0-----:R-:W-:Y:S01]  /*1120*/  FFMA R2, R3, R2, 9.9999999392252902908e-09 ;  /* 0x322bcc7703027423 */ /* 0x001fe20000000002 */
[----:B-1----:R-:W-:-:S05]  /*1130*/  FMUL R3, R10, UR4 ;  /* 0x000000040a037c20 */ /* 0x002fca0008400000 */
[----:B------:R-:W0:Y:S08]  /*1140*/  MUFU.RCP R9, R2 ;  /* 0x0000000200097308 */ /* 0x000e300000001000 */
[----:B------:R-:W1:Y:S01]  /*1150*/  FCHK P0, R3, R2 ;  /* 0x0000000203007302 */ /* 0x000e620000000000 */
[----:B0-----:R-:W-:-:S04]  /*1160*/  FFMA R8, -R2, R9, 1 ;  /* 0x3f80000002087423 */ /* 0x001fc80000000109 */
[----:B------:R-:W-:-:S04]  /*1170*/  FFMA R8, R9, R8, R9 ;  /* 0x0000000809087223 */ /* 0x000fc80000000009 */
[----:B------:R-:W-:-:S04]  /*1180*/  FFMA R55, R3, R8, RZ ;  /* 0x0000000803377223 */ /* 0x000fc800000000ff */
[----:B------:R-:W-:-:S04]  /*1190*/  FFMA R7, -R2, R55, R3 ;  /* 0x0000003702077223 */ /* 0x000fc80000000103 */
[----:B------:R-:W-:Y:S01]  /*11a0*/  FFMA R55, R8, R7, R55 ;  /* 0x0000000708377223 */ /* 0x000fe20000000037 */
[----:B-1----:R-:W-:Y:S06]  /*11b0*/  @!P0 BRA `(.L_x_21) ;  /* 0x00000000000c8947 */ /* 0x002fec0003800000 */
[----:B------:R-:W-:-:S07]  /*11c0*/  MOV R38, 0x11e0 ;  /* 0x000011e000267802 */ /* 0x000fce0000000f00 */
[----:B------:R-:W-:Y:S05]  /*11d0*/  CALL.REL.NOINC `($__internal_2_$__cuda_sm3x_div_rn_noftz_f32_slowpath) ;  /* 0x0000013c00087944 */ /* 0x000fea0003c00000 */
[----:B------:R-:W-:-:S07]  /*11e0*/  MOV R55, R2 ;  /* 0x0000000200377202 */ /* 0x000fce0000000f00 */
.L_x_21:
[----:B------:R-:W-:Y:S05]  /*11f0*/  BSYNC.RECONVERGENT B2 ;  /* 0x0000000000027941 */ /* 0x000fea0003800200 */
.L_x_20:
[----:B------:R-:W0:Y:S01]  /*1200*/  LDC R7, c[0x0][0x428] ;  /* 0x00010a00ff077b82 */ /* 0x000e220000000800 */
[----:B------:R-:W0:Y:S01]  /*1210*/  LDCU UR4, c[0x0][0x424] ;  /* 0x00008480ff0477ac */ /* 0x000e220008000800 */
[----:B------:R-:W-:Y:S01]  /*1220*/  FADD R58, -R51, R56 ;  /* 0x00000038333a7221 */ /* 0x000fe20000000100 */
[----:B------:R-:W-:Y:S01]  /*1230*/  LEA R3, R4, UR22, 0x2 ;  /* 0x0000001604037c11 */ /* 0x000fe2000f8e10ff */
[----:B------:R-:W1:Y:S02]  /*1240*/  LDCU UR5, c[0x0][0x408] ;  /* 0x00008100ff0577ac */ /* 0x000e640008000800 */
[----:B-1----:R-:W-:Y:S01]  /*1250*/  FFMA R2, R58, UR5, R51 ;  /* 0x000000053a027c23 */ /* 0x002fe20008000033 */
[----:B0-----:R-:W-:-:S03]  /*1260*/  FMNMX R7, R7, UR4, !PT ;  /* 0x0000000407077c09 */ /* 0x001fc6000f800000 */
[----:B------:R-:W-:Y:S01]  /*1270*/  FADD R2, R2, R55 ;  /* 0x0000003702027221 */ /* 0x000fe20000000000 */
[----:B------:R-:W-:-:S04]  /*1280*/  FSETP.GT.AND P0, PT, R7, RZ, PT ;  /* 0x000000ff0700720b */ /* 0x000fc80003f04000 */
[----:B------:R0:W-:Y:S01]  /*1290*/  STS [R3], R2 ;  /* 0x0000000203007388 */ /* 0x0001e20000000800 */
[----:B------:R-:W-:Y:S08]  /*12a0*/  BAR.SYNC.DEFER_BLOCKING 0x0 ;  /* 0x0000000000007b1d */ /* 0x000ff00000010000 */
[----:B0-----:R-:W-:Y:S05]  /*12b0*/  @!P0 BRA `(.L_x_22) ;  /* 0x0000000000688947 */ /* 0x001fea0003800000 */
[----:B------:R-:W-:Y:S01]  /*12c0*/  SHF.L.U32 R2, R4, 0x1, RZ ;  /* 0x0000000104027819 */ /* 0x000fe200000006ff */
[----:B------:R-:W-:Y:S01]  /*12d0*/  HFMA2 R8, -RZ, RZ, 1.3828125, -0.00013840198516845703125 ;  /* 0x3d888889ff087431 */ /* 0x000fe200000001ff */
[----:B------:R-:W-:Y:S01]  /*12e0*/  MOV R7, 0x3f800000 ;  /* 0x3f80000000077802 */ /* 0x000fe20000000f00 */
[----:B------:R-:W-:Y:S01]  /*12f0*/  BSSY.RECONVERGENT B2, `(.L_x_23) ;  /* 0x000000d000027945 */ /* 0x000fe20003800200 */
[----:B------:R-:W-:-:S04]  /*1300*/  LOP3.LUT R2, R2, 0x1e, RZ, 0xc0, !PT ;  /* 0x0000001e02027812 */ /* 0x000fc800078ec0ff */
[----:B------:R-:W-:Y:S01]  /*1310*/  I2FP.F32.U32 R3, R2 ;  /* 0x0000000200037245 */ /* 0x000fe20000201000 */
[----:B------:R-:W-:-:S03]  /*1320*/  FFMA R7, R8, -15, R7 ;  /* 0xc170000008077823 */ /* 0x000fc60000000007 */
[----:B------:R-:W0:Y:S01]  /*1330*/  FCHK P0, R3, 15 ;  /* 0x4170000003007902 */ /* 0x000e220000000000 */
[----:B------:R-:W-:-:S04]  /*1340*/  FFMA R2, R7, R8, 0.066666670143604278564 ;  /* 0x3d88888907027423 */ /* 0x000fc80000000008 */
[----:B------:R-:W-:-:S04]  /*1350*/  FFMA R7, R3, R2, RZ ;  /* 0x0000000203077223 */ /* 0x000fc800000000ff */
[----:B------:R-:W-:-:S04]  /*1360*/  FFMA R8, R7, -15, R3 ;  /* 0xc170000007087823 */ /* 0x000fc80000000003 */
[----:B------:R-:W-:Y:S01]  /*1370*/  FFMA R2, R2, R8, R7 ;  /* 0x0000000802027223 */ /* 0x000fe20000000007 */
[----:B0-----:R-:W-:Y:S06]  /*1380*/  @!P0 BRA `(.L_x_24) ;  /* 0x00000000000c8947 */ /* 0x001fec0003800000 */
[----:B------:R-:W-:Y:S02]  /*1390*/  MOV R2, 0x41700000 ;  /* 0x4170000000027802 */ /* 0x000fe40000000f00 */
[----:B------:R-:W-:-:S07]  /*13a0*/  MOV R38, 0x13c0 ;  /* 0x000013c000267802 */ /* 0x000fce0000000f00 */
[----:B------:R-:W-:Y:S05]  /*13b0*/  CALL.REL.NOINC `($__internal_2_$__cuda_sm3x_div_rn_noftz_f32_slowpath) ;  /* 0x0000013800907944 */ /* 0x000fea0003c00000 */
.L_x_24:
[----:B------:R-:W-:Y:S05]  /*13c0*/  BSYNC.RECONVERGENT B2 ;  /* 0x0000000000027941 */ /* 0x000fea0003800200 */
.L_x_23:
[----:B------:R-:W0:Y:S01]  /*13d0*/  LDC R3, c[0x0][0x408] ;  /* 0x00010200ff037b82 */ /* 0x000e220000000800 */
[----:B------:R-:W0:Y:S01]  /*13e0*/  LDCU UR4, c[0x0][0x424] ;  /* 0x00008480ff0477ac */ /* 0x000e220008000800 */
[----:B------:R-:W-:-:S06]  /*13f0*/  FADD R2, R2, -1 ;  /* 0xbf80000002027421 */ /* 0x000fcc0000000000 */
[----:B------:R-:W1:Y:S01]  /*1400*/  LDC R7, c[0x0][0x428] ;  /* 0x00010a00ff077b82 */ /* 0x000e620000000800 */
[----:B0-----:R-:W-:-:S05]  /*1410*/  FFMA R3, R2, UR4, R3 ;  /* 0x0000000402037c23 */ /* 0x001fca0008000003 */
[----:B------:R-:W-:Y:S01]  /*1420*/  FMNMX R3, R3, 0.80000001192092895508, !PT ;  /* 0x3f4ccccd03037809 */ /* 0x000fe20007800000 */
[----:B-1----:R-:W-:-:S03]  /*1430*/  FFMA R7, R2, R7, 1 ;  /* 0x3f80000002077423 */ /* 0x002fc60000000007 */
[----:B------:R-:W-:Y:S01]  /*1440*/  FMNMX R54, R3, 0.99900001287460327148, PT ;  /* 0x3f7fbe7703367809 */ /* 0x000fe20003800000 */
[----:B------:R-:W-:-:S07]  /*1450*/  FMUL R50, R50, R7 ;  /* 0x0000000732327220 */ /* 0x000fce0000400000 */
.L_x_22:
[----:B------:R-:W0:Y:S02]  /*1460*/  LDC.64 R46, c[0x0][0x3b0] ;  /* 0x0000ec00ff2e7b82 */ /* 0x000e240000000a00 */
[----:B0-----:R-:W-:-:S05]  /*1470*/  IMAD.WIDE.U32 R46, R4, 0x40, R46 ;  /* 0x00000040042e7825 */ /* 0x001fca00078e002e */
[----:B------:R-:W2:Y:S02]  /*1480*/  LDG.E R38, desc[UR18][R46.64] ;  /* 0x000000122e267981 */ /* 0x000ea4000c1e1900 */
[----:B--2---:R-:W-:-:S04]  /*1490*/  IADD3 R7, PT, PT, R38, 0x1, RZ ;  /* 0x0000000126077810 */ /* 0x004fc80007ffe0ff */
[----:B------:R-:W-:-:S13]  /*14a0*/  ISETP.NE.AND P0, PT, R7, RZ, PT ;  /* 0x000000ff0700720c */ /* 0x000fda0003f05270 */
[----:B------:R0:W5:Y:S01]  /*14b0*/  @P0 LDG.E R9, desc[UR18][R46.64+0x4] ;  /* 0x000004122e090981 */ /* 0x000162000c1e1900 */
[----:B------:R-:W-:Y:S04]  /*14c0*/  BSSY.RECONVERGENT B0, `(.L_x_25) ;  /* 0x000000f000007945 */ /* 0x000fe80003800200 */
[----:B------:R-:W-:Y:S05]  /*14d0*/  @P0 BRA `(.L_x_26) ;  /* 0x0000000000340947 */ /* 0x000fea0003800000 */
[----:B-----5:R-:W2:Y:S02]  /*14e0*/  LDG.E R9, desc[UR18][R46.64+0x4] ;  /* 0x000004122e097981 */ /* 0x020ea4000c1e1900 */
[----:B--2---:R-:W-:-:S04]  /*14f0*/  IADD3 R9, PT, PT, R9, 0x1, RZ ;  /* 0x0000000109097810 */ /* 0x004fc80007ffe0ff */
[----:B------:R-:W-:Y:S01]  /*1500*/  ISETP.NE.AND P0, PT, R9, RZ, PT ;  /* 0x000000ff0900720c */ /* 0x000fe20003f05270 */
[----:B------:R1:W-:-:S12]  /*1510*/  STG.E desc[UR18][R46.64+0x4], R9 ;  /* 0x000004092e007986 */ /* 0x0003d8000c101912 */
[----:B-1----:R-:W-:Y:S05]  /*1520*/  @P0 BRA `(.L_x_26) ;  /* 0x0000000000200947 */ /* 0x002fea0003800000 */
[----:B------:R-:W2:Y:S02]  /*1530*/  LDG.E R3, desc[UR18][R46.64+0x8] ;  /* 0x000008122e037981 */ /* 0x000ea4000c1e1900 */
[----:B--2---:R-:W-:-:S04]  /*1540*/  IADD3 R3, PT, PT, R3, 0x1, RZ ;  /* 0x0000000103037810 */ /* 0x004fc80007ffe0ff */
[----:B------:R-:W-:-:S13]  /*1550*/  ISETP.NE.AND P0, PT, R3, RZ, PT ;  /* 0x000000ff0300720c */ /* 0x000fda0003f05270 */
[----:B------:R-:W2:Y:S01]  /*1560*/  @!P0 LDG.E R11, desc[UR18][R46.64+0xc] ;  /* 0x00000c122e0b8981 */ /* 0x000ea2000c1e1900 */
[----:B------:R-:W-:-:S03]  /*1570*/  HFMA2 R9, -RZ, RZ, 0, 0 ;  /* 0x00000000ff097431 */ /* 0x000fc600000001ff */
[----:B------:R1:W-:Y:S01]  /*1580*/  STG.E desc[UR18][R46.64+0x8], R3 ;  /* 0x000008032e007986 */ /* 0x0003e2000c101912 */
[----:B--2---:R-:W-:-:S05]  /*1590*/  @!P0 IADD3 R11, PT, PT, R11, 0x1, RZ ;  /* 0x000000010b0b8810 */ /* 0x004fca0007ffe0ff */
[----:B------:R1:W-:Y:S02]  /*15a0*/  @!P0 STG.E desc[UR18][R46.64+0xc], R11 ;  /* 0x00000c0b2e008986 */ /* 0x0003e4000c101912 */
.L_x_26:
[----:B------:R-:W-:Y:S05]  /*15b0*/  BSYNC.RECONVERGENT B0 ;  /* 0x0000000000007941 */ /* 0x000fea0003800200 */
.L_x_25:
[----:B------:R-:W1:Y:S04]  /*15c0*/  LDG.E.64 R48, desc[UR18][R46.64+0x8] ;  /* 0x000008122e307981 */ /* 0x000e68000c1e1b00 */
[----:B------:R-:W2:Y:S01]  /*15d0*/  LDG.E.128 R20, desc[UR18][R46.64+0x20] ;  /* 0x000020122e147981 */ /* 0x000ea2000c1e1d00 */
[----:B------:R-:W-:-:S03]  /*15e0*/  IMAD.WIDE.U32 R36, R7, -0x2daee0ad, RZ ;  /* 0xd2511f5307247825 */ /* 0x000fc600078e00ff */
[----:B------:R3:W5:Y:S01]  /*15f0*/  LDG.E.128 R28, desc[UR18][R46.64+0x10] ;  /* 0x000010122e1c7981 */ /* 0x000762000c1e1d00 */
[----:B------:R-:W-:Y:S01]  /*1600*/  FFMA R54, R58, R54, R51 ;  /* 0x000000363a367223 */ /* 0x000fe20000000033 */
[----:B------:R-:W-:Y:S02]  /*1610*/  BSSY.RECONVERGENT B0, `(.L_x_27) ;  /* 0x0000051000007945 */ /* 0x000fe40003800200 */
[----:B------:R3:W-:Y:S01]  /*1620*/  STG.E desc[UR18][R46.64], R7 ;  /* 0x000000072e007986 */ /* 0x0007e2000c101912 */
[----:B-1----:R-:W-:Y:S01]  /*1630*/  IMAD.WIDE.U32 R2, R48, -0x326172a9, RZ ;  /* 0xcd9e8d5730027825 */ /* 0x002fe200078e00ff */
[----:B--2---:R-:W-:-:S04]  /*1640*/  LOP3.LUT R16, R21, R49, R37, 0x96, !PT ;  /* 0x0000003115107212 */ /* 0x004fc800078e9625 */
[C---:B-----5:R-:W-:Y:S02]  /*1650*/  LOP3.LUT R14, R20.reuse, R3, R9, 0x96, !PT ;  /* 0x00000003140e7212 */ /* 0x060fe400078e9609 */
[----:B------:R-:W-:Y:S01]  /*1660*/  IADD3 R8, PT, PT, R20, -0x61c88647, RZ ;  /* 0x9e3779b914087810 */ /* 0x000fe20007ffe0ff */
[----:B------:R-:W-:Y:S01]  /*1670*/  IMAD.WIDE.U32 R16, R16, -0x326172a9, RZ ;  /* 0xcd9e8d5710107825 */ /* 0x000fe200078e00ff */
[C---:B------:R-:W-:Y:S02]  /*1680*/  IADD3 R10, PT, PT, R21.reuse, -0x4498517b, RZ ;  /* 0xbb67ae85150a7810 */ /* 0x040fe40007ffe0ff */
[----:B------:R-:W-:Y:S01]  /*1690*/  IADD3 R11, PT, PT, R21, 0x76cf5d0a, RZ ;  /* 0x76cf5d0a150b7810 */ /* 0x000fe20007ffe0ff */
[----:B------:R-:W-:Y:S01]  /*16a0*/  IMAD.WIDE.U32 R14, R14, -0x2daee0ad, RZ ;  /* 0xd2511f530e0e7825 */ /* 0x000fe200078e00ff */
[----:B------:R-:W-:Y:S02]  /*16b0*/  LOP3.LUT R2, R8, R2, R17, 0x96, !PT ;  /* 0x0000000208027212 */ /* 0x000fe400078e9611 */
[----:B------:R-:W-:-:S02]  /*16c0*/  IADD3 R12, PT, PT, R20, 0x3c6ef372, RZ ;  /* 0x3c6ef372140c7810 */ /* 0x000fc40007ffe0ff */
[----:B------:R-:W-:Y:S01]  /*16d0*/  LOP3.LUT R18, R10, R15, R36, 0x96, !PT ;  /* 0x0000000f0a127212 */ /* 0x000fe200078e9624 */
[----:B------:R-:W-:Y:S01]  /*16e0*/  IMAD.WIDE.U32 R2, R2, -0x2daee0ad, RZ ;  /* 0xd2511f5302027825 */ /* 0x000fe200078e00ff */
[----:B------:R-:W-:Y:S02]  /*16f0*/  IADD3 R13, PT, PT, R20, -0x255992d5, RZ ;  /* 0xdaa66d2b140d7810 */ /* 0x000fe40007ffe0ff */
[----:B------:R-:W-:Y:S01]  /*1700*/  IADD3 R15, PT, PT, R21, -0x126145ec, RZ ;  /* 0xed9eba14150f7810 */ /* 0x000fe20007ffe0ff */
[----:B------:R-:W-:Y:S01]  /*1710*/  IMAD.WIDE.U32 R18, R18, -0x326172a9, RZ ;  /* 0xcd9e8d5712127825 */ /* 0x000fe200078e00ff */
[----:B------:R-:W-:Y:S02]  /*1720*/  LOP3.LUT R26, R11, R14, R3, 0x96, !PT ;  /* 0x0000000e0b1a7212 */ /* 0x000fe400078e9603 */
[----:B------:R-:W-:Y:S02]  /*1730*/  IADD3 R14, PT, PT, R21, 0x32370b8f, RZ ;  /* 0x32370b8f150e7810 */ /* 0x000fe40007ffe0ff */
[----:B------:R-:W-:Y:S01]  /*1740*/  LOP3.LUT R24, R12, R16, R19, 0x96, !PT ;  /* 0x000000100c187212 */ /* 0x000fe200078e9613 */
[----:B------:R-:W-:Y:S01]  /*1750*/  IMAD.WIDE.U32 R26, R26, -0x326172a9, RZ ;  /* 0xcd9e8d571a1a7825 */ /* 0x000fe200078e00ff */
[----:B------:R-:W-:-:S02]  /*1760*/  IADD3 R16, PT, PT, R20, 0x78dde6e4, RZ ;  /* 0x78dde6e414107810 */ /* 0x000fc40007ffe0ff */
[----:B------:R-:W-:Y:S01]  /*1770*/  IADD3 R17, PT, PT, R20, 0x1715609d, RZ ;  /* 0x1715609d14117810 */ /* 0x000fe20007ffe0ff */
[----:B------:R-:W-:Y:S01]  /*1780*/  IMAD.WIDE.U32 R24, R24, -0x2daee0ad, RZ ;  /* 0xd2511f5318187825 */ /* 0x000fe200078e00ff */
[----:B------:R-:W-:Y:S02]  /*1790*/  LOP3.LUT R3, R13, R18, R27, 0x96, !PT ;  /* 0x000000120d037212 */ /* 0x000fe400078e961b */
[----:B------:R-:W-:Y:S02]  /*17a0*/  IADD3 R18, PT, PT, R21, -0x56f99767, RZ ;  /* 0xa906689915127810 */ /* 0x000fe40007ffe0ff */
[----:B------:R-:W-:Y:S01]  /*17b0*/  LOP3.LUT R32, R14, R2, R25, 0x96, !PT ;  /* 0x000000020e207212 */ /* 0x000fe200078e9619 */
[----:B------:R-:W-:Y:S01]  /*17c0*/  IMAD.WIDE.U32 R2, R3, -0x2daee0ad, RZ ;  /* 0xd2511f5303027825 */ /* 0x000fe200078e00ff */
[C---:B------:R-:W-:Y:S02]  /*17d0*/  IADD3 R19, PT, PT, R21.reuse, 0x646e171e, RZ ;  /* 0x646e171e15137810 */ /* 0x040fe40007ffe0ff */
[----:B------:R-:W-:Y:S01]  /*17e0*/  IADD3 R42, PT, PT, R21, -0x695add53, RZ ;  /* 0x96a522ad152a7810 */ /* 0x000fe20007ffe0ff */
[----:B------:R-:W-:Y:S01]  /*17f0*/  IMAD.WIDE.U32 R32, R32, -0x326172a9, RZ ;  /* 0xcd9e8d5720207825 */ /* 0x000fe200078e00ff */
[----:B------:R-:W-:-:S04]  /*1800*/  LOP3.LUT R34, R15, R24, R3, 0x96, !PT ;  /* 0x000000180f227212 */ /* 0x000fc800078e9603 */
[----:B------:R-:W-:Y:S01]  /*1810*/  LOP3.LUT R26, R16, R26, R33, 0x96, !PT ;  /* 0x0000001a101a7212 */ /* 0x000fe200078e9621 */
[----:B------:R-:W-:Y:S01]  /*1820*/  IMAD.WIDE.U32 R34, R34, -0x326172a9, RZ ;  /* 0xcd9e8d5722227825 */ /* 0x000fe200078e00ff */
[----:B------:R-:W-:-:S03]  /*1830*/  IADD3 R33, PT, PT, R20, 0x5384540f, RZ ;  /* 0x5384540f14217810 */ /* 0x000fc60007ffe0ff */
[----:B------:R-:W-:Y:S01]  /*1840*/  IMAD.WIDE.U32 R26, R26, -0x2daee0ad, RZ ;  /* 0xd2511f531a1a7825 */ /* 0x000fe200078e00ff */
[----:B------:R-:W-:Y:S02]  /*1850*/  LOP3.LUT R24, R17, R32, R35, 0x96, !PT ;  /* 0x0000002011187212 */ /* 0x000fe400078e9623 */
[----:B------:R-:W-:Y:S02]  /*1860*/  IADD3 R32, PT, PT, R20, -0x4ab325aa, RZ ;  /* 0xb54cda5614207810 */ /* 0x000fe40007ffe0ff */
[----:B------:R-:W-:Y:S01]  /*1870*/  LOP3.LUT R40, R18, R2, R27, 0x96, !PT ;  /* 0x0000000212287212 */ /* 0x000fe200078e961b */
[----:B------:R-:W-:Y:S01]  /*1880*/  IMAD.WIDE.U32 R24, R24, -0x2daee0ad, RZ ;  /* 0xd2511f5318187825 */ /* 0x000fe200078e00ff */
[----:B------:R-:W-:-:S03]  /*1890*/  IADD3 R35, PT, PT, R21, -0x24c28bd8, RZ ;  /* 0xdb3d742815237810 */ /* 0x000fc60007ffe0ff */
[----:B------:R-:W-:Y:S01]  /*18a0*/  IMAD.WIDE.U32 R40, R40, -0x326172a9, RZ ;  /* 0xcd9e8d5728287825 */ /* 0x000fe200078e00ff */
[----:B------:R-:W-:-:S04]  /*18b0*/  LOP3.LUT R2, R19, R26, R25, 0x96, !PT ;  /* 0x0000001a13027212 */ /* 0x000fc800078e9619 */
[----:B------:R-:W-:Y:S01]  /*18c0*/  LOP3.LUT R60, R32, R34, R41, 0x96, !PT ;  /* 0x00000022203c7212 */ /* 0x000fe200078e9629 */
[----:B------:R-:W-:Y:S01]  /*18d0*/  IMAD.WIDE.U32 R2, R2, -0x326172a9, RZ ;  /* 0xcd9e8d5702027825 */ /* 0x000fe200078e00ff */
[----:B------:R-:W-:Y:S02]  /*18e0*/  IADD3 R34, PT, PT, R21, 0x1fd5c5a3, RZ ;  /* 0x1fd5c5a315227810 */ /* 0x000fe40007ffe0ff */
[----:B------:R-:W-:Y:S01]  /*18f0*/  IADD3 R41, PT, PT, R20, -0x700cb87f, RZ ;  /* 0x8ff3478114297810 */ /* 0x000fe20007ffe0ff */
[----:B------:R-:W-:Y:S01]  /*1900*/  IMAD.WIDE.U32 R60, R60, -0x2daee0ad, RZ ;  /* 0xd2511f533c3c7825 */ /* 0x000fe200078e00ff */
[----:B------:R-:W-:Y:S02]  /*1910*/  LOP3.LUT R26, R33, R40, R3, 0x96, !PT ;  /* 0x00000028211a7212 */ /* 0x000fe400078e9603 */
[----:B------:R-:W1:Y:S01]  /*1920*/  LDC R3, c[0x0][0x420] ;  /* 0x00010800ff037b82 */ /* 0x000e620000000800 */
[----:B------:R-:W-:Y:S02]  /*1930*/  IADD3 R40, PT, PT, R20, -0xe443238, RZ ;  /* 0xf1bbcdc814287810 */ /* 0x000fe40007ffe0ff */
[----:B------:R-:W-:Y:S01]  /*1940*/  LOP3.LUT R24, R34, R24, R61, 0x96, !PT ;  /* 0x0000001822187212 */ /* 0x000fe200078e963d */
[----:B------:R-:W-:-:S04]  /*1950*/  IMAD.WIDE.U32 R26, R26, -0x2daee0ad, RZ ;  /* 0xd2511f531a1a7825 */ /* 0x000fc800078e00ff */
[----:B------:R-:W-:Y:S01]  /*1960*/  IMAD.WIDE.U32 R24, R24, -0x326172a9, RZ ;  /* 0xcd9e8d5718187825 */ /* 0x000fe200078e00ff */
[----:B------:R-:W-:-:S04]  /*1970*/  LOP3.LUT R66, R35, R60, R27, 0x96, !PT ;  /* 0x0000003c23427212 */ /* 0x000fc800078e961b */
[----:B------:R-:W-:Y:S01]  /*1980*/  LOP3.LUT R64, R40, R2, R25, 0x96, !PT ;  /* 0x0000000228407212 */ /* 0x000fe200078e9619 */
[----:B------:R-:W-:-:S04]  /*1990*/  IMAD.WIDE.U32 R66, R66, -0x326172a9, RZ ;  /* 0xcd9e8d5742427825 */ /* 0x000fc800078e00ff */
[----:B------:R-:W-:Y:S01]  /*19a0*/  IMAD.WIDE.U32 R64, R64, -0x2daee0ad, RZ ;  /* 0xd2511f5340407825 */ /* 0x000fe200078e00ff */
[----:B------:R-:W-:Y:S02]  /*19b0*/  LOP3.LUT R24, R41, R24, R67, 0x96, !PT ;  /* 0x0000001829187212 */ /* 0x000fe400078e9643 */
[----:B------:R-:W-:Y:S02]  /*19c0*/  MOV R25, R66 ;  /* 0x0000004200197202 */ /* 0x000fe40000000f00 */
[----:B------:R-:W-:Y:S02]  /*19d0*/  LOP3.LUT R26, R42, R26, R65, 0x96, !PT ;  /* 0x0000001a2a1a7212 */ /* 0x000fe400078e9641 */
[----:B------:R-:W-:Y:S02]  /*19e0*/  MOV R27, R64 ;  /* 0x00000040001b7202 */ /* 0x000fe40000000f00 */
[----:B-1----:R-:W-:-:S03]  /*19f0*/  FSETP.GT.AND P0, PT, |R3|, 9.9999999747524270788e-07, PT ;  /* 0x358637bd0300780b */ /* 0x002fc60003f04200 */
[----:B------:R3:W-:Y:S01]  /*1a00*/  STG.E.128 desc[UR18][R46.64+0x10], R24 ;  /* 0x000010182e007986 */ /* 0x0007e2000c101d12 */
[----:B------:R-:W-:Y:S02]  /*1a10*/  FSEL R51, R55, RZ, P0 ;  /* 0x000000ff37337208 */ /* 0x000fe40000000000 */
[----:B------:R-:W-:-:S03]  /*1a20*/  ISETP.NE.AND P0, PT, R22, 0x1, PT ;  /* 0x000000011600780c */ /* 0x000fc60003f05270 */
[----:B------:R-:W-:-:S10]  /*1a30*/  FADD R51, R51, R54 ;  /* 0x0000003633337221 */ /* 0x000fd40000000000 */
[----:B---3--:R-:W-:Y:S05]  /*1a40*/  @!P0 BRA `(.L_x_28) ;  /* 0x00000000002c8947 */ /* 0x008fea0003800000 */
[----:B------:R-:W-:Y:S02]  /*1a50*/  ISETP.NE.AND P0, PT, R22, 0x3, PT ;  /* 0x000000031600780c */ /* 0x000fe40003f05270 */
[----:B------:R-:W-:Y:S02]  /*1a60*/  MOV R2, R31 ;  /* 0x0000001f00027202 */ /* 0x000fe40000000f00 */
[----:B------:R-:W-:-:S09]  /*1a70*/  MOV R3, R24 ;  /* 0x0000001800037202 */ /* 0x000fd20000000f00 */
[----:B------:R-:W-:Y:S05]  /*1a80*/  @!P0 BRA `(.L_x_29) ;  /* 0x0000000000248947 */ /* 0x000fea0003800000 */
[----:B------:R-:W-:Y:S02]  /*1a90*/  ISETP.NE.AND P0, PT, R22, 0x2, PT ;  /* 0x000000021600780c */ /* 0x000fe40003f05270 */
[----:B------:R-:W-:Y:S02]  /*1aa0*/  MOV R2, R28 ;  /* 0x0000001c00027202 */ /* 0x000fe40000000f00 */
[----:B------:R-:W-:-:S09]  /*1ab0*/  MOV R3, R29 ;  /* 0x0000001d00037202 */ /* 0x000fd20000000f00 */
[----:B------:R-:W-:Y:S05]  /*1ac0*/  @P0 BRA `(.L_x_29) ;  /* 0x0000000000140947 */ /* 0x000fea0003800000 */
[----:B------:R-:W-:Y:S02]  /*1ad0*/  MOV R2, R30 ;  /* 0x0000001e00027202 */ /* 0x000fe40000000f00 */
[----:B------:R-:W-:Y:S01]  /*1ae0*/  MOV R3, R31 ;  /* 0x0000001f00037202 */ /* 0x000fe20000000f00 */
[----:B------:R-:W-:Y:S06]  /*1af0*/  BRA `(.L_x_29) ;  /* 0x0000000000087947 */ /* 0x000fec0003800000 */
.L_x_28:
[----:B------:R-:W-:Y:S02]  /*1b00*/  MOV R2, R29 ;  /* 0x0000001d00027202 */ /* 0x000fe40000000f00 */
[----:B------:R-:W-:-:S07]  /*1b10*/  MOV R3, R30 ;  /* 0x0000001e00037202 */ /* 0x000fce0000000f00 */
.L_x_29:
[----:B------:R-:W-:Y:S05]  /*1b20*/  BSYNC.RECONVERGENT B0 ;  /* 0x0000000000007941 */ /* 0x000fea0003800200 */
.L_x_27:
[----:B------:R-:W-:Y:S01]  /*1b30*/  HFMA2 R25, -RZ, RZ, 0.1171875, 0 ;  /* 0x2f800000ff197431 */ /* 0x000fe200000001ff */
[----:B------:R-:W-:Y:S01]  /*1b40*/  I2FP.F32.U32 R2, R2 ;  /* 0x0000000200027245 */ /* 0x000fe20000201000 */
[----:B------:R-:W-:Y:S01]  /*1b50*/  BSSY.RECONVERGENT B0, `(.L_x_30) ;  /* 0x000002d000007945 */ /* 0x000fe20003800200 */
[----:B------:R-:W-:-:S03]  /*1b60*/  MOV R28, 0x3e055027 ;  /* 0x3e055027001c7802 */ /* 0x000fc60000000f00 */
[----:B------:R-:W-:-:S05]  /*1b70*/  FFMA R2, R2, R25, 1.1641532182693481445e-10 ;  /* 0x2f00000002027423 */ /* 0x000fca0000000019 */
[----:B------:R-:W-:-:S13]  /*1b80*/  FSETP.GEU.AND P0, PT, R2, 1.175494350822287508e-38, PT ;  /* 0x008000000200780b */ /* 0x000fda0003f0e000 */
[----:B------:R-:W-:-:S05]  /*1b90*/  @!P0 FMUL R2, R2, 8388608 ;  /* 0x4b00000002028820 */ /* 0x000fca0000400000 */
[----:B------:R-:W-:-:S04]  /*1ba0*/  IADD3 R25, PT, PT, R2, -0x3f2aaaab, RZ ;  /* 0xc0d5555502197810 */ /* 0x000fc80007ffe0ff */
[----:B------:R-:W-:-:S04]  /*1bb0*/  LOP3.LUT R27, R25, 0xff800000, RZ, 0xc0, !PT ;  /* 0xff800000191b7812 */ /* 0x000fc800078ec0ff */
[----:B------:R-:W-:-:S05]  /*1bc0*/  IADD3 R25, PT, PT, R2, -R27, RZ ;  /* 0x8000001b02197210 */ /* 0x000fca0007ffe0ff */
[----:B------:R-:W-:Y:S01]  /*1bd0*/  FADD R29, R25, -1 ;  /* 0xbf800000191d7421 */ /* 0x000fe20000000000 */
[----:B------:R-:W-:Y:S02]  /*1be0*/  FSEL R25, RZ, -23, P0 ;  /* 0xc1b80000ff197808 */ /* 0x000fe40000000000 */
[----:B------:R-:W-:Y:S01]  /*1bf0*/  ISETP.GT.U32.AND P0, PT, R2, 0x7f7fffff, PT ;  /* 0x7f7fffff0200780c */ /* 0x000fe20003f04070 */
[----:B------:R-:W-:-:S04]  /*1c00*/  FFMA R28, R29, -R28, 0.14084610342979431152 ;  /* 0x3e1039f61d1c7423 */ /* 0x000fc8000000081c */
[----:B------:R-:W-:-:S04]  /*1c10*/  FFMA R28, R29, R28, -0.12148627638816833496 ;  /* 0xbdf8cdcc1d1c7423 */ /* 0x000fc8000000001c */
[----:B------:R-:W-:-:S04]  /*1c20*/  FFMA R28, R29, R28, 0.13980610668659210205 ;  /* 0x3e0f29551d1c7423 */ /* 0x000fc8000000001c */
[----:B------:R-:W-:-:S04]  /*1c30*/  FFMA R28, R29, R28, -0.16684235632419586182 ;  /* 0xbe2ad8b91d1c7423 */ /* 0x000fc8000000001c */
[----:B------:R-:W-:-:S04]  /*1c40*/  FFMA R28, R29, R28, 0.20012299716472625732 ;  /* 0x3e4ced0b1d1c7423 */ /* 0x000fc8000000001c */
[----:B------:R-:W-:-:S04]  /*1c50*/  FFMA R28, R29, R28, -0.24999669194221496582 ;  /* 0xbe7fff221d1c7423 */ /* 0x000fc8000000001c */
[----:B------:R-:W-:-:S04]  /*1c60*/  FFMA R28, R29, R28, 0.33333182334899902344 ;  /* 0x3eaaaa781d1c7423 */ /* 0x000fc8000000001c */
[C---:B------:R-:W-:Y:S01]  /*1c70*/  FFMA R30, R29.reuse, R28, -0.5 ;  /* 0xbf0000001d1e7423 */ /* 0x040fe2000000001c */
[----:B------:R-:W-:Y:S02]  /*1c80*/  I2FP.F32.S32 R28, R27 ;  /* 0x0000001b001c7245 */ /* 0x000fe40000201400 */
[----:B------:R-:W-:Y:S01]  /*1c90*/  MOV R27, 0x7f800000 ;  /* 0x7f800000001b7802 */ /* 0x000fe20000000f00 */
[C---:B------:R-:W-:Y:S02]  /*1ca0*/  FMUL R30, R29.reuse, R30 ;  /* 0x0000001e1d1e7220 */ /* 0x040fe40000400000 */
[----:B------:R-:W-:Y:S02]  /*1cb0*/  FFMA R25, R28, 1.1920928955078125e-07, R25 ;  /* 0x340000001c197823 */ /* 0x000fe40000000019 */
[----:B------:R-:W-:-:S04]  /*1cc0*/  FFMA R30, R29, R30, R29 ;  /* 0x0000001e1d1e7223 */ /* 0x000fc8000000001d */
[----:B------:R-:W-:Y:S01]  /*1cd0*/  FFMA R25, R25, 0.69314718246459960938, R30 ;  /* 0x3f31721819197823 */ /* 0x000fe2000000001e */
[C---:B------:R-:W-:Y:S01]  /*1ce0*/  @P0 FFMA R25, R2.reuse, R27, +INF ;  /* 0x7f80000002190423 */ /* 0x040fe2000000001b */
[----:B------:R-:W-:Y:S02]  /*1cf0*/  FSETP.NEU.AND P0, PT, R2, RZ, PT ;  /* 0x000000ff0200720b */ /* 0x000fe40003f0d000 */
[----:B------:R-:W-:Y:S01]  /*1d00*/  I2FP.F32.U32 R2, R3 ;  /* 0x0000000300027245 */ /* 0x000fe20000201000 */
[----:B------:R-:W-:Y:S01]  /*1d10*/  FMUL R25, R25, -2 ;  /* 0xc000000019197820 */ /* 0x000fe20000400000 */
[----:B------:R-:W-:-:S04]  /*1d20*/  HFMA2 R3, -RZ, RZ, 0.1495361328125, 0.0004794597625732421875 ;  /* 0x30c90fdbff037431 */ /* 0x000fc800000001ff */
[----:B------:R-:W-:-:S04]  /*1d30*/  FSEL R28, R25, +INF , P0 ;  /* 0x7f800000191c7808 */ /* 0x000fc80000000000 */
[----:B------:R-:W-:Y:S01]  /*1d40*/  IADD3 R25, PT, PT, R28, -0xd000000, RZ ;  /* 0xf30000001c197810 */ /* 0x000fe20007ffe0ff */
[----:B------:R1:W2:Y:S03]  /*1d50*/  MUFU.RSQ R27, R28 ;  /* 0x0000001c001b7308 */ /* 0x0002a60000001400 */
[----:B------:R-:W-:Y:S01]  /*1d60*/  ISETP.GT.U32.AND P0, PT, R25, 0x727fffff, PT ;  /* 0x727fffff1900780c */ /* 0x000fe20003f04070 */
[----:B------:R-:W-:-:S12]  /*1d70*/  FFMA R25, R2, R3, 7.314590599882819788e-10 ;  /* 0x30490fdb02197423 */ /* 0x000fd80000000003 */
[----:B-1----:R-:W-:Y:S05]  /*1d80*/  @!P0 BRA `(.L_x_31) ;  /* 0x0000000000148947 */ /* 0x002fea0003800000 */
[----:B------:R-:W-:Y:S02]  /*1d90*/  MOV R2, R28 ;  /* 0x0000001c00027202 */ /* 0x000fe40000000f00 */
[----:B------:R-:W-:-:S07]  /*1da0*/  MOV R39, 0x1dc0 ;  /* 0x00001dc000277802 */ /* 0x000fce0000000f00 */
[----:B0-2---:R-:W-:Y:S05]  /*1db0*/  CALL.REL.NOINC `($__internal_1_$__cuda_sm20_sqrt_rn_f32_slowpath) ;  /* 0x0000012c00b87944 */ /* 0x005fea0003c00000 */
[----:B------:R-:W-:Y:S01]  /*1dc0*/  MOV R29, R75 ;  /* 0x0000004b001d7202 */ /* 0x000fe20000000f00 */
[----:B------:R-:W-:Y:S06]  /*1dd0*/  BRA `(.L_x_32) ;  /* 0x0000000000107947 */ /* 0x000fec0003800000 */
.L_x_31:
[----:B--2---:R-:W-:Y:S01]  /*1de0*/  FMUL.FTZ R29, R28, R27 ;  /* 0x0000001b1c1d7220 */ /* 0x004fe20000410000 */
[----:B------:R-:W-:-:S03]  /*1df0*/  FMUL.FTZ R3, R27, 0.5 ;  /* 0x3f0000001b037820 */ /* 0x000fc60000410000 */
[----:B------:R-:W-:-:S04]  /*1e00*/  FFMA R2, -R29, R29, R28 ;  /* 0x0000001d1d027223 */ /* 0x000fc8000000011c */
[----:B------:R-:W-:-:S07]  /*1e10*/  FFMA R29, R2, R3, R29 ;  /* 0x00000003021d7223 */ /* 0x000fce000000001d */
.L_x_32:
[----:B------:R-:W-:Y:S05]  /*1e20*/  BSYNC.RECONVERGENT B0 ;  /* 0x0000000000007941 */ /* 0x000fea0003800200 */
.L_x_30:
[C---:B------:R-:W-:Y:S01]  /*1e30*/  IADD3 R31, PT, PT, R22.reuse, 0x1, RZ ;  /* 0x00000001161f7810 */ /* 0x040fe20007ffe0ff */
[----:B------:R-:W-:Y:S01]  /*1e40*/  FMUL.RZ R3, R25, 0.15915493667125701904 ;  /* 0x3e22f98319037820 */ /* 0x000fe2000040c000 */
[----:B------:R-:W-:Y:S01]  /*1e50*/  ISETP.NE.AND P0, PT, R22, 0x3, PT ;  /* 0x000000031600780c */ /* 0x000fe20003f05270 */
[----:B------:R-:W-:Y:S02]  /*1e60*/  BSSY.RECONVERGENT B0, `(.L_x_33) ;  /* 0x0000010000007945 */ /* 0x000fe40003800200 */
[----:B------:R1:W-:Y:S01]  /*1e70*/  STG.E desc[UR18][R46.64+0x28], R31 ;  /* 0x0000281f2e007986 */ /* 0x0003e2000c101912 */
[----:B------:R-:W2:Y:S08]  /*1e80*/  MUFU.SIN R28, R3 ;  /* 0x00000003001c7308 */ /* 0x000eb00000000400 */
[----:B------:R-:W3:Y:S01]  /*1e90*/  MUFU.COS R2, R3 ;  /* 0x0000000300027308 */ /* 0x000ee20000000000 */
[-C--:B--2---:R-:W-:Y:S01]  /*1ea0*/  FMUL R28, R28, R29.reuse ;  /* 0x0000001d1c1c7220 */ /* 0x084fe20000400000 */
[----:B---3--:R-:W-:Y:S01]  /*1eb0*/  FMUL R29, R2, R29 ;  /* 0x0000001d021d7220 */ /* 0x008fe20000400000 */
[----:B-1----:R-:W-:Y:S06]  /*1ec0*/  @!P0 BRA `(.L_x_34) ;  /* 0x0000000000208947 */ /* 0x002fec0003800000 */
[----:B------:R-:W-:Y:S02]  /*1ed0*/  ISETP.NE.AND P0, PT, R22, 0x2, PT ;  /* 0x000000021600780c */ /* 0x000fe40003f05270 */
[----:B------:R-:W-:-:S11]  /*1ee0*/  MOV R2, R26 ;  /* 0x0000001a00027202 */ /* 0x000fd60000000f00 */
[----:B------:R-:W-:Y:S05]  /*1ef0*/  @!P0 BRA `(.L_x_35) ;  /* 0x0000000000188947 */ /* 0x000fea0003800000 */
[----:B------:R-:W-:Y:S02]  /*1f00*/  ISETP.NE.AND P0, PT, R22, 0x1, PT ;  /* 0x000000011600780c */ /* 0x000fe40003f05270 */
[----:B------:R-:W-:-:S11]  /*1f10*/  MOV R2, R24 ;  /* 0x0000001800027202 */ /* 0x000fd60000000f00 */
[----:B------:R-:W-:Y:S05]  /*1f20*/  @P0 BRA `(.L_x_35) ;  /* 0x00000000000c0947 */ /* 0x000fea0003800000 */
[----:B------:R-:W-:Y:S01]  /*1f30*/  MOV R2, R66 ;  /* 0x0000004200027202 */ /* 0x000fe20000000f00 */
[----:B------:R-:W-:Y:S06]  /*1f40*/  BRA `(.L_x_35) ;  /* 0x0000000000047947 */ /* 0x000fec0003800000 */
.L_x_34:
[----:B------:R-:W-:-:S07]  /*1f50*/  MOV R2, R64 ;  /* 0x0000004000027202 */ /* 0x000fce0000000f00 */
.L_x_35:
[----:B------:R-:W-:Y:S05]  /*1f60*/  BSYNC.RECONVERGENT B0 ;  /* 0x0000000000007941 */ /* 0x000fea0003800200 */
.L_x_33:
[----:B------:R-:W-:Y:S01]  /*1f70*/  ISETP.NE.AND P0, PT, R31, 0x4, PT ;  /* 0x000000041f00780c */ /* 0x000fe20003f05270 */
[----:B------:R-:W-:-:S12]  /*1f80*/  BSSY.RECONVERGENT B0, `(.L_x_36) ;  /* 0x0000041000007945 */ /* 0x000fd80003800200 */
[----:B------:R-:W-:Y:S05]  /*1f90*/  @P0 BRA `(.L_x_37) ;  /* 0x0000000000fc0947 */ /* 0x000fea0003800000 */
[----:B------:R-:W-:Y:S01]  /*1fa0*/  IADD3 R7, PT, PT, R38, 0x2, RZ ;  /* 0x0000000226077810 */ /* 0x000fe20007ffe0ff */
[----:B------:R-:W-:Y:S03]  /*1fb0*/  BSSY.RECONVERGENT B1, `(.L_x_38) ;  /* 0x000000f000017945 */ /* 0x000fe60003800200 */
[C---:B------:R-:W-:Y:S01]  /*1fc0*/  ISETP.NE.AND P0, PT, R7.reuse, RZ, PT ;  /* 0x000000ff0700720c */ /* 0x040fe20003f05270 */
[----:B------:R-:W-:-:S12]  /*1fd0*/  IMAD.HI.U32 R22, R7, -0x2daee0ad, RZ ;  /* 0xd2511f5307167827 */ /* 0x000fd800078e00ff */
[----:B------:R-:W-:Y:S05]  /*1fe0*/  @P0 BRA `(.L_x_39) ;  /* 0x00000000002c0947 */ /* 0x000fea0003800000 */
[----:B------:R-:W-:-:S04]  /*1ff0*/  IADD3 R9, PT, PT, R9, 0x1, RZ ;  /* 0x0000000109097810 */ /* 0x000fc80007ffe0ff */
[----:B------:R-:W-:Y:S01]  /*2000*/  ISETP.NE.AND P0, PT, R9, RZ, PT ;  /* 0x000000ff0900720c */ /* 0x000fe20003f05270 */
[----:B------:R1:W-:-:S12]  /*2010*/  STG.E desc[UR18][R46.64+0x4], R9 ;  /* 0x000004092e007986 */ /* 0x0003d8000c101912 */
[----:B-1----:R-:W-:Y:S05]  /*2020*/  @P0 BRA `(.L_x_39) ;  /* 0x00000000001c0947 */ /* 0x002fea0003800000 */
[----:B------:R-:W-:Y:S01]  /*2030*/  IADD3 R48, PT, PT, R48, 0x1, RZ ;  /* 0x0000000130307810 */ /* 0x000fe20007ffe0ff */
[----:B------:R-:W-:-:S03]  /*2040*/  HFMA2 R9, -RZ, RZ, 0, 0 ;  /* 0x00000000ff097431 */ /* 0x000fc600000001ff */
[----:B------:R-:W-:Y:S01]  /*2050*/  ISETP.NE.AND P0, PT, R48, RZ, PT ;  /* 0x000000ff3000720c */ /* 0x000fe20003f05270 */
[----:B------:R1:W-:-:S12]  /*2060*/  STG.E desc[UR18][R46.64+0x8], R48 ;  /* 0x000008302e007986 */ /* 0x0003d8000c101912 */
[----:B------:R-:W-:Y:S02]  /*2070*/  @!P0 IADD3 R49, PT, PT, R49, 0x1, RZ ;  /* 0x0000000131318810 */ /* 0x000fe40007ffe0ff */
[----:B-1----:R-:W-:-:S03]  /*2080*/  @!P0 MOV R48, RZ ;  /* 0x000000ff00308202 */ /* 0x002fc60000000f00 */
[----:B------:R1:W-:Y:S04]  /*2090*/  @!P0 STG.E desc[UR18][R46.64+0xc], R49 ;  /* 0x00000c312e008986 */ /* 0x0003e8000c101912 */
.L_x_39:
[----:B------:R-:W-:Y:S05]  /*20a0*/  BSYNC.RECONVERGENT B1 ;  /* 0x0000000000017941 */ /* 0x000fea0003800200 */
.L_x_38:
[----:B------:R-:W-:Y:S01]  /*20b0*/  IMAD.WIDE.U32 R30, R48, -0x326172a9, RZ ;  /* 0xcd9e8d57301e7825 */ /* 0x000fe200078e00ff */
[----:B------:R-:W-:Y:S01]  /*20c0*/  LOP3.LUT R22, R21, R49, R22, 0x96, !PT ;  /* 0x0000003115167212 */ /* 0x000fe200078e9616 */
[----:B------:R2:W-:Y:S01]  /*20d0*/  STG.E desc[UR18][R46.64+0x28], RZ ;  /* 0x000028ff2e007986 */ /* 0x0005e2000c101912 */
[----:B------:R-:W-:Y:S02]  /*20e0*/  IADD3 R37, PT, PT, R36, -0x2daee0ad, RZ ;  /* 0xd2511f5324257810 */ /* 0x000fe40007ffe0ff */
[----:B------:R-:W-:Y:S01]  /*20f0*/  LOP3.LUT R26, R20, R31, R9, 0x96, !PT ;  /* 0x0000001f141a7212 */ /* 0x000fe200078e9609 */
[----:B------:R-:W-:Y:S01]  /*2100*/  IMAD.WIDE.U32 R24, R22, -0x326172a9, RZ ;  /* 0xcd9e8d5716187825 */ /* 0x000fe200078e00ff */
[----:B------:R2:W-:Y:S03]  /*2110*/  STG.E desc[UR18][R46.64], R7 ;  /* 0x000000072e007986 */ /* 0x0005e6000c101912 */
[----:B------:R-:W-:Y:S01]  /*2120*/  IMAD.WIDE.U32 R26, R26, -0x2daee0ad, RZ ;  /* 0xd2511f531a1a7825 */ /* 0x000fe200078e00ff */
[----:B------:R-:W-:-:S04]  /*2130*/  LOP3.LUT R30, R8, R30, R25, 0x96, !PT ;  /* 0x0000001e081e7212 */ /* 0x000fc800078e9619 */
[----:B------:R-:W-:Y:S01]  /*2140*/  LOP3.LUT R37, R10, R27, R37, 0x96, !PT ;  /* 0x0000001b0a257212 */ /* 0x000fe200078e9625 */
[----:B------:R-:W-:-:S04]  /*2150*/  IMAD.WIDE.U32 R30, R30, -0x2daee0ad, RZ ;  /* 0xd2511f531e1e7825 */ /* 0x000fc800078e00ff */
        /* <DEDUP_REMOVED lines=28> */
[----:B------:R-:W-:Y:S02]  /*2320*/  HFMA2 R31, -RZ, RZ, 0, 0 ;  /* 0x00000000ff1f7431 */ /* 0x000fe400000001ff */
[----:B------:R-:W-:Y:S01]  /*2330*/  IMAD.WIDE.U32 R64, R64, -0x2daee0ad, RZ ;  /* 0xd2511f5340407825 */ /* 0x000fe200078e00ff */
[----:B------:R-:W-:Y:S02]  /*2340*/  LOP3.LUT R24, R41, R30, R67, 0x96, !PT ;  /* 0x0000001e29187212 */ /* 0x000fe400078e9643 */
[----:B------:R-:W-:Y:S02]  /*2350*/  MOV R25, R66 ;  /* 0x0000004200197202 */ /* 0x000fe40000000f00 */
[----:B------:R-:W-:Y:S02]  /*2360*/  LOP3.LUT R26, R42, R26, R65, 0x96, !PT ;  /* 0x0000001a2a1a7212 */ /* 0x000fe400078e9641 */
[----:B------:R-:W-:-:S05]  /*2370*/  MOV R27, R64 ;  /* 0x00000040001b7202 */ /* 0x000fca0000000f00 */
[----:B------:R2:W-:Y:S02]  /*2380*/  STG.E.128 desc[UR18][R46.64+0x10], R24 ;  /* 0x000010182e007986 */ /* 0x0005e4000c101d12 */
.L_x_37:
[----:B------:R-:W-:Y:S05]  /*2390*/  BSYNC.RECONVERGENT B0 ;  /* 0x0000000000007941 */ /* 0x000fea0003800200 */
.L_x_36:
[----:B------:R-:W3:Y:S01]  /*23a0*/  LDC R22, c[0x0][0x450] ;  /* 0x00011400ff167b82 */ /* 0x000ee20000000800 */
[----:B------:R-:W4:Y:S01]  /*23b0*/  LDCU UR5, c[0x0][0x44c] ;  /* 0x00008980ff0577ac */ /* 0x000f220008000800 */
[----:B------:R-:W-:Y:S02]  /*23c0*/  I2FP.F32.U32 R2, R2 ;  /* 0x0000000200027245 */ /* 0x000fe40000201000 */
[----:B--2---:R-:W-:Y:S01]  /*23d0*/  MOV R25, 0x2f800000 ;  /* 0x2f80000000197802 */ /* 0x004fe20000000f00 */
[----:B------:R-:W2:Y:S03]  /*23e0*/  LDCU UR4, c[0x0][0x42c] ;  /* 0x00008580ff0477ac */ /* 0x000ea60008000800 */
[----:B------:R-:W5:Y:S01]  /*23f0*/  LDC R3, c[0x0][0x430] ;  /* 0x00010c00ff037b82 */ /* 0x000f620000000800 */
[----:B------:R-:W-:Y:S01]  /*2400*/  FFMA R2, R2, R25, 1.1641532182693481445e-10 ;  /* 0x2f00000002027423 */ /* 0x000fe20000000019 */
[----:B----4-:R-:W-:-:S04]  /*2410*/  ISETP.NE.AND P0, PT, RZ, UR5, PT ;  /* 0x00000005ff007c0c */ /* 0x010fc8000bf05270 */
[----:B--2---:R-:W-:Y:S02]  /*2420*/  FSET.BF.LT.AND R2, R2, UR4, PT ;  /* 0x0000000402027c0a */ /* 0x004fe4000b801000 */
[----:B---3--:R-:W-:Y:S01]  /*2430*/  ISETP.EQ.OR P1, PT, R22, RZ, !P0 ;  /* 0x000000ff1600720c */ /* 0x008fe20004722670 */
[----:B-----5:R-:W-:-:S04]  /*2440*/  FADD R3, R3, -1 ;  /* 0xbf80000003037421 */ /* 0x020fc80000000000 */
[----:B------:R-:W-:-:S04]  /*2450*/  FFMA R3, R2, R3, 1 ;  /* 0x3f80000002037423 */ /* 0x000fc80000000003 */
[----:B------:R-:W-:-:S04]  /*2460*/  FMUL R25, R3, R50 ;  /* 0x0000003203197220 */ /* 0x000fc80000400000 */
[----:B------:R-:W-:Y:S05]  /*2470*/  @P1 BRA `(.L_x_40) ;  /* 0x0000000000b81947 */ /* 0x000fea0003800000 */
[----:B------:R-:W2:Y:S01]  /*2480*/  LDC R2, c[0x0][0x3c4] ;  /* 0x0000f100ff027b82 */ /* 0x000ea20000000800 */
[----:B------:R-:W3:Y:S02]  /*2490*/  LDCU UR4, c[0x0][0x3b8] ;  /* 0x00007700ff0477ac */ /* 0x000ee40008000800 */
[----:B---3--:R-:W-:Y:S02]  /*24a0*/  MOV R30, UR4 ;  /* 0x00000004001e7c02 */ /* 0x008fe40008000f00 */
[----:B--2---:R-:W-:-:S04]  /*24b0*/  FMNMX R3, R2, 9.9999997473787516356e-05, !PT ;  /* 0x38d1b71702037809 */ /* 0x004fc80007800000 */
[----:B------:R-:W2:Y:S08]  /*24c0*/  MUFU.RCP R2, R3 ;  /* 0x0000000300027308 */ /* 0x000eb00000001000 */
[----:B------:R-:W3:Y:S01]  /*24d0*/  FCHK P1, |R30|, R3 ;  /* 0x000000031e007302 */ /* 0x000ee20000020200 */
[----:B--2---:R-:W-:-:S04]  /*24e0*/  FFMA R27, -R3, R2, 1 ;  /* 0x3f800000031b7423 */ /* 0x004fc80000000102 */
[----:B------:R-:W-:-:S04]  /*24f0*/  FFMA R2, R2, R27, R2 ;  /* 0x0000001b02027223 */ /* 0x000fc80000000002 */
[----:B------:R-:W-:-:S04]  /*2500*/  FFMA R22, R2, |UR4|, RZ ;  /* 0x4000000402167c23 */ /* 0x000fc800080000ff */
[----:B------:R-:W-:-:S04]  /*2510*/  FFMA R27, -R3, R22, |UR4| ;  /* 0x40000004031b7e23 */ /* 0x000fc80008000116 */
[----:B------:R-:W-:Y:S01]  /*2520*/  FFMA R2, R2, R27, R22 ;  /* 0x0000001b02027223 */ /* 0x000fe20000000016 */
[----:B---3--:R-:W-:Y:S06]  /*2530*/  @!P1 BRA `(.L_x_41) ;  /* 0x0000000000109947 */ /* 0x008fec0003800000 */
[----:B------:R-:W-:Y:S01]  /*2540*/  MOV R2, R3 ;  /* 0x0000000300027202 */ /* 0x000fe20000000f00 */
[----:B------:R-:W-:Y:S01]  /*2550*/  FADD R3, -RZ, |UR4| ;  /* 0x40000004ff037e21 */ /* 0x000fe20008000100 */
[----:B------:R-:W-:-:S07]  /*2560*/  MOV R38, 0x2580 ;  /* 0x0000258000267802 */ /* 0x000fce0000000f00 */
[----:B01----:R-:W-:Y:S05]  /*2570*/  CALL.REL.NOINC `($__internal_2_$__cuda_sm3x_div_rn_noftz_f32_slowpath) ;  /* 0x0000012800207944 */ /* 0x003fea0003c00000 */
.L_x_41:
[----:B------:R-:W2:Y:S01]  /*2580*/  LDCU UR4, c[0x0][0x448] ;  /* 0x00008900ff0477ac */ /* 0x000ea20008000800 */
[----:B------:R-:W-:Y:S01]  /*2590*/  BSSY.RECONVERGENT B2, `(.L_x_42) ;  /* 0x0000017000027945 */ /* 0x000fe20003800200 */
[----:B--2---:R-:W-:-:S13]  /*25a0*/  FSETP.GT.AND P1, PT, R2, UR4, PT ;  /* 0x0000000402007c0b */ /* 0x004fda000bf24000 */
[----:B------:R-:W-:Y:S05]  /*25b0*/  @!P1 BRA `(.L_x_43) ;  /* 0x0000000000509947 */ /* 0x000fea0003800000 */
[----:B------:R-:W-:Y:S01]  /*25c0*/  HFMA2 R3, -RZ, RZ, 1.666015625, -0.052093505859375 ;  /* 0x3eaaaaabff037431 */ /* 0x000fe200000001ff */
[----:B------:R-:W-:Y:S01]  /*25d0*/  MOV R22, 0x40400000 ;  /* 0x4040000000167802 */ /* 0x000fe20000000f00 */
[----:B------:R-:W-:Y:S01]  /*25e0*/  FADD R30, R2, -UR4 ;  /* 0x80000004021e7e21 */ /* 0x000fe20008000000 */
[----:B------:R-:W-:Y:S03]  /*25f0*/  BSSY.RECONVERGENT B3, `(.L_x_44) ;  /* 0x000000c000037945 */ /* 0x000fe60003800200 */
[----:B------:R-:W2:Y:S01]  /*2600*/  FCHK P1, R30, 3 ;  /* 0x404000001e007902 */ /* 0x000ea20000020000 */
[----:B------:R-:W-:-:S04]  /*2610*/  FFMA R22, R3, -R22, 1 ;  /* 0x3f80000003167423 */ /* 0x000fc80000000816 */
[----:B------:R-:W-:-:S04]  /*2620*/  FFMA R2, R22, R3, 0.3333333432674407959 ;  /* 0x3eaaaaab16027423 */ /* 0x000fc80000000003 */
[----:B------:R-:W-:-:S04]  /*2630*/  FFMA R3, R2, R30, RZ ;  /* 0x0000001e02037223 */ /* 0x000fc800000000ff */
[----:B------:R-:W-:-:S04]  /*2640*/  FFMA R22, R3, -3, R30 ;  /* 0xc040000003167823 */ /* 0x000fc8000000001e */
[----:B------:R-:W-:Y:S01]  /*2650*/  FFMA R2, R2, R22, R3 ;  /* 0x0000001602027223 */ /* 0x000fe20000000003 */
[----:B--2---:R-:W-:Y:S06]  /*2660*/  @!P1 BRA `(.L_x_45) ;  /* 0x0000000000109947 */ /* 0x004fec0003800000 */
[----:B------:R-:W-:Y:S02]  /*2670*/  MOV R3, R30 ;  /* 0x0000001e00037202 */ /* 0x000fe40000000f00 */
[----:B------:R-:W-:Y:S02]  /*2680*/  MOV R2, 0x40400000 ;  /* 0x4040000000027802 */ /* 0x000fe40000000f00 */
[----:B------:R-:W-:-:S07]  /*2690*/  MOV R38, 0x26b0 ;  /* 0x000026b000267802 */ /* 0x000fce0000000f00 */
[----:B01----:R-:W-:Y:S05]  /*26a0*/  CALL.REL.NOINC `($__internal_2_$__cuda_sm3x_div_rn_noftz_f32_slowpath) ;  /* 0x0000012400d47944 */ /* 0x003fea0003c00000 */
.L_x_45:
[----:B------:R-:W-:Y:S05]  /*26b0*/  BSYNC.RECONVERGENT B3 ;  /* 0x0000000000037941 */ /* 0x000fea0003800200 */
.L_x_44:
[----:B------:R-:W2:Y:S01]  /*26c0*/  LDC.64 R36, c[0x0][0x440] ;  /* 0x00011000ff247b82 */ /* 0x000ea20000000a00 */
[----:B------:R-:W-:Y:S01]  /*26d0*/  FMNMX R53, R2, 1, PT ;  /* 0x3f80000002357809 */ /* 0x000fe20003800000 */
[----:B--2---:R-:W-:-:S04]  /*26e0*/  FADD R2, -R36, R37 ;  /* 0x0000002524027221 */ /* 0x004fc80000000100 */
[----:B------:R-:W-:-:S07]  /*26f0*/  FFMA R53, R53, R2, R36 ;  /* 0x0000000235357223 */ /* 0x000fce0000000024 */
.L_x_43:
[----:B------:R-:W-:Y:S05]  /*2700*/  BSYNC.RECONVERGENT B2 ;  /* 0x0000000000027941 */ /* 0x000fea0003800200 */
.L_x_42:
[----:B------:R-:W-:-:S04]  /*2710*/  FADD R2, -R53, 1 ;  /* 0x3f80000035027421 */ /* 0x000fc80000000100 */
[----:B------:R-:W-:-:S04]  /*2720*/  FMUL R51, R51, R2 ;  /* 0x0000000233337220 */ /* 0x000fc80000400000 */
[----:B------:R-:W-:-:S04]  /*2730*/  FFMA R51, R6, R53, R51 ;  /* 0x0000003506337223 */ /* 0x000fc80000000033 */
[----:B------:R-:W-:Y:S01]  /*2740*/  FFMA R25, R28, R25, R51 ;  /* 0x000000191c197223 */ /* 0x000fe20000000033 */
[----:B------:R-:W-:Y:S06]  /*2750*/  BRA `(.L_x_46) ;  /* 0x0000000000047947 */ /* 0x000fec0003800000 */
.L_x_40:
[----:B------:R-:W-:-:S07]  /*2760*/  FFMA R25, R28, R25, R51 ;  /* 0x000000191c197223 */ /* 0x000fce0000000033 */
.L_x_46:
[----:B------:R-:W2:Y:S01]  /*2770*/  LDC.64 R2, c[0x0][0x388] ;  /* 0x0000e200ff027b82 */ /* 0x000ea20000000a00 */
[----:B------:R-:W-:Y:S01]  /*2780*/  UMOV UR6, 0x400 ;  /* 0x0000040000067882 */ /* 0x000fe20000000000 */
[----:B------:R-:W-:Y:S01]  /*2790*/  FSETP.LEU.OR P0, PT, R52, RZ, !P0 ;  /* 0x000000ff3400720b */ /* 0x000fe2000470b400 */
[----:B------:R-:W-:Y:S01]  /*27a0*/  UIADD3 UR4, UPT, UPT, UR6, 0x20, URZ ;  /* 0x0000002006047890 */ /* 0x000fe2000fffe0ff */
[----:B------:R-:W-:-:S04]  /*27b0*/  FMNMX R25, R25, -15, !PT ;  /* 0xc170000019197809 */ /* 0x000fc80007800000 */
[----:B------:R-:W3:Y:S01]  /*27c0*/  S2UR UR7, SR_CgaCtaId ;  /* 0x00000000000779c3 */ /* 0x000ee20000008800 */
[----:B------:R-:W-:Y:S01]  /*27d0*/  FMNMX R61, R25, 5, PT ;  /* 0x40a00000193d7809 */ /* 0x000fe20003800000 */
[----:B--2---:R-:W-:-:S05]  /*27e0*/  IMAD.WIDE.U32 R2, R4, 0x4, R2 ;  /* 0x0000000404027825 */ /* 0x004fca00078e0002 */
[----:B------:R2:W-:Y:S01]  /*27f0*/  STG.E desc[UR18][R2.64], R56 ;  /* 0x0000003802007986 */ /* 0x0005e2000c101912 */
[----:B---3--:R-:W-:-:S03]  /*2800*/  ULEA UR4, UR7, UR4, 0x18 ;  /* 0x0000000407047291 */ /* 0x008fc6000f8ec0ff */
[----:B------:R2:W-:Y:S03]  /*2810*/  STG.E desc[UR18][R44.64], R61 ;  /* 0x0000003d2c007986 */ /* 0x0005e6000c101912 */
[----:B------:R-:W-:Y:S01]  /*2820*/  LEA R74, R4, UR4, 0x2 ;  /* 0x00000004044a7c11 */ /* 0x000fe2000f8e10ff */
[----:B------:R-:W-:Y:S06]  /*2830*/  BAR.SYNC.DEFER_BLOCKING 0x0 ;  /* 0x0000000000007b1d */ /* 0x000fec0000010000 */
[----:B------:R-:W-:Y:S05]  /*2840*/  @P0 BRA `(.L_x_47) ;  /* 0x00000000002c0947 */ /* 0x000fea0003800000 */
[----:B------:R-:W3:Y:S02]  /*2850*/  LDCU UR4, c[0x0][0x454] ;  /* 0x00008a80ff0477ac */ /* 0x000ee40008000800 */
[----:B---3--:R-:W-:-:S13]  /*2860*/  ISETP.NE.AND P0, PT, RZ, UR4, PT ;  /* 0x00000004ff007c0c */ /* 0x008fda000bf05270 */
[----:B--2---:R-:W2:Y:S01]  /*2870*/  @P0 LDC R3, c[0x0][0x3c0] ;  /* 0x0000f000ff030b82 */ /* 0x004ea20000000800 */
[----:B------:R-:W-:Y:S01]  /*2880*/  @!P0 FADD R22, -R52, 1 ;  /* 0x3f80000034168421 */ /* 0x000fe20000000100 */
[----:B--2---:R-:W-:-:S03]  /*2890*/  @P0 FADD R2, R6, -R3 ;  /* 0x8000000306020221 */ /* 0x004fc60000000000 */
[----:B------:R-:W-:Y:S01]  /*28a0*/  @!P0 FMUL R3, R61, R22 ;  /* 0x000000163d038220 */ /* 0x000fe20000400000 */
[----:B------:R-:W-:-:S03]  /*28b0*/  @P0 FFMA R2, R2, R52, R61 ;  /* 0x0000003402020223 */ /* 0x000fc6000000003d */
[----:B------:R-:W-:-:S05]  /*28c0*/  @!P0 FFMA R2, R6, R52, R3 ;  /* 0x0000003406028223 */ /* 0x000fca0000000003 */
[----:B------:R-:W-:-:S04]  /*28d0*/  FMNMX R2, R2, -15, !PT ;  /* 0xc170000002027809 */ /* 0x000fc80007800000 */
[----:B------:R-:W-:-:S05]  /*28e0*/  FMNMX R61, R2, 5, PT ;  /* 0x40a00000023d7809 */ /* 0x000fca0003800000 */
[----:B------:R3:W-:Y:S02]  /*28f0*/  STG.E desc[UR18][R44.64], R61 ;  /* 0x0000003d2c007986 */ /* 0x0007e4000c101912 */
.L_x_47:
[----:B------:R-:W-:Y:S01]  /*2900*/  BAR.SYNC.DEFER_BLOCKING 0x0 ;  /* 0x0000000000007b1d */ /* 0x000fe20000010000 */
[C---:B------:R-:W-:Y:S01]  /*2910*/  LOP3.LUT P1, R51, R4.reuse, 0x1f, RZ, 0xc0, !PT ;  /* 0x0000001f04337812 */ /* 0x040fe2000782c0ff */
[----:B------:R-:W-:Y:S01]  /*2920*/  UIADD3 UR10, UPT, UPT, UR22, UR10, UR10 ;  /* 0x0000000a160a7290 */ /* 0x000fe2000fffe00a */
[----:B------:R-:W-:-:S03]  /*2930*/  ISETP.GT.U32.AND P3, PT, R4, 0x1f, PT ;  /* 0x0000001f0400780c */ /* 0x000fc60003f64070 */
[----:B------:R-:W4:Y:S02]  /*2940*/  LDCU UR9, c[0x0][0x360] ;  /* 0x00006c00ff0977ac */ /* 0x000f240008000800 */
[----:B------:R-:W5:Y:S01]  /*2950*/  LDC R37, c[0x0][0x4ac] ;  /* 0x00012b00ff257b82 */ /* 0x000f620000000800 */
[----:B------:R-:W-:Y:S01]  /*2960*/  LEA.HI R50, R4, UR10, RZ, 0x1d ;  /* 0x0000000a04327c11 */ /* 0x000fe2000f8fe8ff */
[----:B------:R-:W-:Y:S01]  /*2970*/  STS [R74], R61 ;  /* 0x0000003d4a007388 */ /* 0x000fe20000000800 */
[----:B----4-:R-:W-:-:S05]  /*2980*/  UIADD3 UR9, UPT, UPT, UR9, 0x1f, URZ ;  /* 0x0000001f09097890 */ /* 0x010fca000fffe0ff */
[----:B------:R-:W-:Y:S01]  /*2990*/  BAR.SYNC.DEFER_BLOCKING 0x0 ;  /* 0x0000000000007b1d */ /* 0x000fe20000010000 */
[----:B------:R-:W-:-:S06]  /*29a0*/  USHF.R.U32.HI UR9, URZ, 0x5, UR9 ;  /* 0x00000005ff097899 */ /* 0x000fcc0008011609 */
[----:B------:R-:W-:Y:S01]  /*29b0*/  ISETP.GE.U32.AND P2, PT, R4, UR9, PT ;  /* 0x0000000904007c0c */ /* 0x000fe2000bf46070 */
[----:B--2---:R-:W2:Y:S04]  /*29c0*/  LDS R2, [R74] ;  /* 0x000000004a027984 */ /* 0x004ea80000000800 */
[----:B--2---:R-:W2:Y:S02]  /*29d0*/  SHFL.DOWN PT, R3, R2, 0x10, 0x1f ;  /* 0x0a001f0002037f89 */ /* 0x004ea400000e0000 */
[----:B--2---:R-:W-:Y:S01]  /*29e0*/  FADD R3, R2, R3 ;  /* 0x0000000302037221 */ /* 0x004fe20000000000 */
[----:B------:R-:W-:-:S04]  /*29f0*/  HFMA2 R2, -RZ, RZ, 0, 0 ;  /* 0x00000000ff027431 */ /* 0x000fc800000001ff */
[----:B------:R-:W2:Y:S02]  /*2a00*/  SHFL.DOWN PT, R22, R3, 0x8, 0x1f ;  /* 0x09001f0003167f89 */ /* 0x000ea400000e0000 */
[----:B--2---:R-:W-:-:S05]  /*2a10*/  FADD R22, R3, R22 ;  /* 0x0000001603167221 */ /* 0x004fca0000000000 */
[----:B------:R-:W2:Y:S02]  /*2a20*/  SHFL.DOWN PT, R25, R22, 0x4, 0x1f ;  /* 0x08801f0016197f89 */ /* 0x000ea400000e0000 */
[----:B--2---:R-:W-:Y:S01]  /*2a30*/  FADD R25, R22, R25 ;  /* 0x0000001916197221 */ /* 0x004fe20000000000 */
[----:B-----5:R-:W-:-:S04]  /*2a40*/  LEA R22, R37, R74, 0x4 ;  /* 0x0000004a25167211 */ /* 0x020fc800078e20ff */
[----:B------:R-:W2:Y:S02]  /*2a50*/  SHFL.DOWN PT, R28, R25, 0x2, 0x1f ;  /* 0x08401f00191c7f89 */ /* 0x000ea400000e0000 */
[----:B--2---:R-:W-:-:S05]  /*2a60*/  FADD R28, R25, R28 ;  /* 0x0000001c191c7221 */ /* 0x004fca0000000000 */
[----:B------:R-:W2:Y:S02]  /*2a70*/  SHFL.DOWN PT, R27, R28, 0x1, 0x1f ;  /* 0x08201f001c1b7f89 */ /* 0x000ea400000e0000 */
[----:B--2---:R-:W-:-:S05]  /*2a80*/  FADD R27, R28, R27 ;  /* 0x0000001b1c1b7221 */ /* 0x004fca0000000000 */
[----:B------:R2:W-:Y:S01]  /*2a90*/  @!P1 STS [R50], R27 ;  /* 0x0000001b32009388 */ /* 0x0005e20000000800 */
[----:B------:R-:W-:Y:S06]  /*2aa0*/  BAR.SYNC.DEFER_BLOCKING 0x0 ;  /* 0x0000000000007b1d */ /* 0x000fec0000010000 */
[----:B------:R2:W4:Y:S01]  /*2ab0*/  @!P2 LDS R2, [R22] ;  /* 0x000000001602a984 */ /* 0x0005220000000800 */
[----:B------:R-:W-:Y:S05]  /*2ac0*/  @P3 BRA `(.L_x_48) ;  /* 0x0000000000303947 */ /* 0x000fea0003800000 */
[----:B------:R-:W-:-:S03]  /*2ad0*/  UMOV UR4, 0xffffffff ;  /* 0xffffffff00047882 */ /* 0x000fc60000000000 */
[----:B------:R-:W-:Y:S05]  /*2ae0*/  BRA.DIV UR4, `(.L_x_49) ;  /* 0x0000010e04947947 */ /* 0x000fea000b800000 */
[----:B----4-:R-:W4:Y:S02]  /*2af0*/  SHFL.DOWN PT, R3, R2, 0x10, 0x1f ;  /* 0x0a001f0002037f89 */ /* 0x010f2400000e0000 */
[----:B----4-:R-:W-:-:S05]  /*2b00*/  FADD R3, R2, R3 ;  /* 0x0000000302037221 */ /* 0x010fca0000000000 */
[----:B------:R-:W4:Y:S02]  /*2b10*/  SHFL.DOWN PT, R28, R3, 0x8, 0x1f ;  /* 0x09001f00031c7f89 */ /* 0x000f2400000e0000 */
[----:B----4-:R-:W-:-:S05]  /*2b20*/  FADD R28, R3, R28 ;  /* 0x0000001c031c7221 */ /* 0x010fca0000000000 */
[----:B------:R-:W4:Y:S02]  /*2b30*/  SHFL.DOWN PT, R25, R28, 0x4, 0x1f ;  /* 0x08801f001c197f89 */ /* 0x000f2400000e0000 */
[----:B----4-:R-:W-:-:S05]  /*2b40*/  FADD R25, R28, R25 ;  /* 0x000000191c197221 */ /* 0x010fca0000000000 */
[----:B------:R-:W4:Y:S02]  /*2b50*/  SHFL.DOWN PT, R30, R25, 0x2, 0x1f ;  /* 0x08401f00191e7f89 */ /* 0x000f2400000e0000 */
[----:B----4-:R-:W-:-:S05]  /*2b60*/  FADD R30, R25, R30 ;  /* 0x0000001e191e7221 */ /* 0x010fca0000000000 */
[----:B--2---:R2:W4:Y:S02]  /*2b70*/  SHFL.DOWN PT, R27, R30, 0x1, 0x1f ;  /* 0x08201f001e1b7f89 */ /* 0x00452400000e0000 */
.L_x_432:
[----:B----4-:R-:W-:-:S07]  /*2b80*/  FADD R2, R30, R27 ;  /* 0x0000001b1e027221 */ /* 0x010fce0000000000 */
.L_x_48:
[----:B------:R-:W-:Y:S05]  /*2b90*/  WARPSYNC.ALL ;  /* 0x0000000000007948 */ /* 0x000fea0003800000 */
[----:B------:R-:W-:Y:S01]  /*2ba0*/  BAR.SYNC.DEFER_BLOCKING 0x0 ;  /* 0x0000000000007b1d */ /* 0x000fe20000010000 */
[----:B------:R-:W-:Y:S01]  /*2bb0*/  ISETP.NE.AND P4, PT, R4, RZ, PT ;  /* 0x000000ff0400720c */ /* 0x000fe20003f85270 */
[----:B------:R-:W-:-:S06]  /*2bc0*/  ULEA UR4, UR7, UR6, 0x18 ;  /* 0x0000000607047291 */ /* 0x000fcc000f8ec0ff */
[----:B------:R-:W-:-:S06]  /*2bd0*/  MOV R36, UR4 ;  /* 0x0000000400247c02 */ /* 0x000fcc0008000f00 */
[----:B----4-:R-:W-:-:S05]  /*2be0*/  @!P4 FMUL R2, R2, R5 ;  /* 0x000000050202c220 */ /* 0x010fca0000400000 */
[----:B------:R-:W-:Y:S01]  /*2bf0*/  @!P4 STS [UR4+0x18], R2 ;  /* 0x00001802ff00c988 */ /* 0x000fe20008000804 */
[----:B------:R-:W-:Y:S06]  /*2c00*/  BAR.SYNC.DEFER_BLOCKING 0x0 ;  /* 0x0000000000007b1d */ /* 0x000fec0000010000 */
[----:B------:R-:W-:Y:S04]  /*2c10*/  LDS R3, [R36+0x18] ;  /* 0x0000180024037984 */ /* 0x000fe80000000800 */
[----:B------:R-:W4:Y:S02]  /*2c20*/  LDS R28, [R74] ;  /* 0x000000004a1c7984 */ /* 0x000f240000000800 */
[----:B----4-:R-:W-:-:S04]  /*2c30*/  FADD R3, -R3, R28 ;  /* 0x0000001c03037221 */ /* 0x010fc80000000100 */
[----:B------:R-:W-:-:S05]  /*2c40*/  FMUL R3, R3, R3 ;  /* 0x0000000303037220 */ /* 0x000fca0000400000 */
[----:B------:R-:W4:Y:S02]  /*2c50*/  SHFL.DOWN PT, R28, R3, 0x10, 0x1f ;  /* 0x0a001f00031c7f89 */ /* 0x000f2400000e0000 */
[----:B----4-:R-:W-:-:S05]  /*2c60*/  FADD R28, R3, R28 ;  /* 0x0000001c031c7221 */ /* 0x010fca0000000000 */
[----:B------:R-:W4:Y:S02]  /*2c70*/  SHFL.DOWN PT, R25, R28, 0x8, 0x1f ;  /* 0x09001f001c197f89 */ /* 0x000f2400000e0000 */
[----:B----4-:R-:W-:-:S05]  /*2c80*/  FADD R25, R28, R25 ;  /* 0x000000191c197221 */ /* 0x010fca0000000000 */
[----:B--2---:R-:W2:Y:S02]  /*2c90*/  SHFL.DOWN PT, R30, R25, 0x4, 0x1f ;  /* 0x08801f00191e7f89 */ /* 0x004ea400000e0000 */
[----:B--2---:R-:W-:-:S05]  /*2ca0*/  FADD R30, R25, R30 ;  /* 0x0000001e191e7221 */ /* 0x004fca0000000000 */
[----:B------:R-:W2:Y:S02]  /*2cb0*/  SHFL.DOWN PT, R27, R30, 0x2, 0x1f ;  /* 0x08401f001e1b7f89 */ /* 0x000ea400000e0000 */
[----:B--2---:R-:W-:-:S05]  /*2cc0*/  FADD R27, R30, R27 ;  /* 0x0000001b1e1b7221 */ /* 0x004fca0000000000 */
[----:B------:R-:W2:Y:S02]  /*2cd0*/  SHFL.DOWN PT, R2, R27, 0x1, 0x1f ;  /* 0x08201f001b027f89 */ /* 0x000ea400000e0000 */
[----:B--2---:R-:W-:Y:S01]  /*2ce0*/  FADD R37, R27, R2 ;  /* 0x000000021b257221 */ /* 0x004fe20000000000 */
[----:B------:R-:W-:-:S04]  /*2cf0*/  MOV R2, RZ ;  /* 0x000000ff00027202 */ /* 0x000fc80000000f00 */
        /* <DEDUP_REMOVED lines=14> */
[----:B------:R4:W0:Y:S02]  /*2de0*/  SHFL.DOWN PT, R27, R30, 0x1, 0x1f ;  /* 0x08201f001e1b7f89 */ /* 0x00082400000e0000 */
.L_x_438:
[----:B0-----:R-:W-:-:S07]  /*2df0*/  FADD R2, R30, R27 ;  /* 0x0000001b1e027221 */ /* 0x001fce0000000000 */
.L_x_50:
[----:B------:R-:W-:Y:S05]  /*2e00*/  WARPSYNC.ALL ;  /* 0x0000000000007948 */ /* 0x000fea0003800000 */
[----:B------:R-:W-:Y:S06]  /*2e10*/  BAR.SYNC.DEFER_BLOCKING 0x0 ;  /* 0x0000000000007b1d */ /* 0x000fec0000010000 */
[----:B------:R-:W-:Y:S04]  /*2e20*/  BSSY.RECONVERGENT B0, `(.L_x_52) ;  /* 0x0000061000007945 */ /* 0x000fe80003800200 */
[----:B------:R-:W-:Y:S05]  /*2e30*/  @P4 BRA `(.L_x_53) ;  /* 0x00000004007c4947 */ /* 0x000fea0003800000 */
[----:B----4-:R-:W-:Y:S01]  /*2e40*/  FMUL R2, R2, R5 ;  /* 0x0000000502027220 */ /* 0x010fe20000400000 */
[----:B------:R-:W-:Y:S04]  /*2e50*/  BSSY.RECONVERGENT B1, `(.L_x_54) ;  /* 0x000000e000017945 */ /* 0x000fe80003800200 */
[----:B------:R-:W-:-:S04]  /*2e60*/  FMNMX R2, R2, 9.9999999747524270788e-07, !PT ;  /* 0x358637bd02027809 */ /* 0x000fc80007800000 */
[----:B------:R-:W-:Y:S01]  /*2e70*/  IADD3 R25, PT, PT, R2, -0xd000000, RZ ;  /* 0xf300000002197810 */ /* 0x000fe20007ffe0ff */
[----:B------:R4:W0:Y:S03]  /*2e80*/  MUFU.RSQ R3, R2 ;  /* 0x0000000200037308 */ /* 0x0008260000001400 */
[----:B------:R-:W-:-:S13]  /*2e90*/  ISETP.GT.U32.AND P0, PT, R25, 0x727fffff, PT ;  /* 0x727fffff1900780c */ /* 0x000fda0003f04070 */
[----:B----4-:R-:W-:Y:S05]  /*2ea0*/  @!P0 BRA `(.L_x_55) ;  /* 0x0000000000108947 */ /* 0x010fea0003800000 */
[----:B------:R-:W-:-:S07]  /*2eb0*/  MOV R39, 0x2ed0 ;  /* 0x00002ed000277802 */ /* 0x000fce0000000f00 */
[----:B0123--:R-:W-:Y:S05]  /*2ec0*/  CALL.REL.NOINC `($__internal_1_$__cuda_sm20_sqrt_rn_f32_slowpath) ;  /* 0x0000011c00747944 */ /* 0x00ffea0003c00000 */
[----:B------:R-:W-:Y:S01]  /*2ed0*/  MOV R25, R75 ;  /* 0x0000004b00197202 */ /* 0x000fe20000000f00 */
[----:B------:R-:W-:Y:S06]  /*2ee0*/  BRA `(.L_x_56) ;  /* 0x0000000000107947 */ /* 0x000fec0003800000 */
.L_x_55:
[----:B0-----:R-:W-:Y:S01]  /*2ef0*/  FMUL.FTZ R25, R2, R3 ;  /* 0x0000000302197220 */ /* 0x001fe20000410000 */
[----:B------:R-:W-:-:S03]  /*2f00*/  FMUL.FTZ R3, R3, 0.5 ;  /* 0x3f00000003037820 */ /* 0x000fc60000410000 */
[----:B------:R-:W-:-:S04]  /*2f10*/  FFMA R2, -R25, R25, R2 ;  /* 0x0000001919027223 */ /* 0x000fc80000000102 */
[----:B------:R-:W-:-:S07]  /*2f20*/  FFMA R25, R2, R3, R25 ;  /* 0x0000000302197223 */ /* 0x000fce0000000019 */
.L_x_56:
[----:B------:R-:W-:Y:S05]  /*2f30*/  BSYNC.RECONVERGENT B1 ;  /* 0x0000000000017941 */ /* 0x000fea0003800200 */
.L_x_54:
[----:B------:R-:W0:Y:S01]  /*2f40*/  LDCU UR4, c[0x0][0x4ac] ;  /* 0x00009580ff0477ac */ /* 0x000e220008000800 */
[----:B------:R-:W4:Y:S01]  /*2f50*/  S2UR UR5, SR_CgaCtaId ;  /* 0x00000000000579c3 */ /* 0x000f220000008800 */
[----:B------:R-:W-:Y:S02]  /*2f60*/  HFMA2 R28, -RZ, RZ, 1.875, 0 ;  /* 0x3f800000ff1c7431 */ /* 0x000fe400000001ff */
[----:B------:R-:W-:-:S05]  /*2f70*/  FMUL R25, R25, 1.0599999427795410156 ;  /* 0x3f87ae1419197820 */ /* 0x000fca0000400000 */
[----:B------:R-:W1:Y:S01]  /*2f80*/  LDC.64 R2, c[0x0][0x3e8] ;  /* 0x0000fa00ff027b82 */ /* 0x000e620000000a00 */
[----:B0-----:R-:W-:-:S09]  /*2f90*/  UISETP.NE.AND UP0, UPT, UR4, 0x1, UPT ;  /* 0x000000010400788c */ /* 0x001fd2000bf05270 */
[----:B----4-:R-:W-:Y:S05]  /*2fa0*/  BRA.U !UP0, `(.L_x_57) ;  /* 0x0000000508007547 */ /* 0x010fea000b800000 */
[----:B------:R-:W-:-:S13]  /*2fb0*/  FSETP.NAN.AND P0, PT, |R0|, |R0|, PT ;  /* 0x400000000000720b */ /* 0x000fda0003f08200 */
[----:B------:R-:W-:Y:S01]  /*2fc0*/  @P0 FADD R28, R0, -0.20000000298023223877 ;  /* 0xbe4ccccd001c0421 */ /* 0x000fe20000000000 */
[----:B------:R-:W-:Y:S06]  /*2fd0*/  @P0 BRA `(.L_x_57) ;  /* 0x0000000000f40947 */ /* 0x000fec0003800000 */
[C---:B------:R-:W-:Y:S01]  /*2fe0*/  FMUL R27, |R0|.reuse, 16777216 ;  /* 0x4b800000001b7820 */ /* 0x040fe20000400200 */
[C---:B------:R-:W-:Y:S02]  /*2ff0*/  FSETP.GEU.AND P0, PT, |R0|.reuse, 1.175494350822287508e-38, PT ;  /* 0x008000000000780b */ /* 0x040fe40003f0e200 */
[----:B------:R-:W-:Y:S02]  /*3000*/  MOV R39, 0x3a2c32e4 ;  /* 0x3a2c32e400277802 */ /* 0x000fe40000000f00 */
[----:B------:R-:W-:Y:S02]  /*3010*/  FSEL R27, R27, |R0|, !P0 ;  /* 0x400000001b1b7208 */ /* 0x000fe40004000000 */
[----:B------:R-:W-:Y:S02]  /*3020*/  FSETP.NEU.AND P2, PT, |R0|, +INF , PT ;  /* 0x7f8000000000780b */ /* 0x000fe40003f4d200 */
[----:B------:R-:W-:-:S04]  /*3030*/  IADD3 R28, PT, PT, R27, -0x3f3504f3, RZ ;  /* 0xc0cafb0d1b1c7810 */ /* 0x000fc80007ffe0ff */
[----:B------:R-:W-:-:S04]  /*3040*/  LOP3.LUT R28, R28, 0xff800000, RZ, 0xc0, !PT ;  /* 0xff8000001c1c7812 */ /* 0x000fc800078ec0ff */
[-C--:B------:R-:W-:Y:S02]  /*3050*/  IADD3 R27, PT, PT, R27, -R28.reuse, RZ ;  /* 0x8000001c1b1b7210 */ /* 0x080fe40007ffe0ff */
[----:B------:R-:W-:Y:S01]  /*3060*/  I2FP.F32.S32 R28, R28 ;  /* 0x0000001c001c7245 */ /* 0x000fe20000201400 */
[----:B------:R-:W-:Y:S02]  /*3070*/  @!P2 FADD R0, R0, R0 ;  /* 0x000000000000a221 */ /* 0x000fe40000000000 */
[C---:B------:R-:W-:Y:S01]  /*3080*/  FADD R36, R27.reuse, 1 ;  /* 0x3f8000001b247421 */ /* 0x040fe20000000000 */
[----:B------:R-:W-:Y:S01]  /*3090*/  FADD R30, R27, -1 ;  /* 0xbf8000001b1e7421 */ /* 0x000fe20000000000 */
[----:B------:R-:W-:-:S03]  /*30a0*/  FSEL R27, RZ, -24, P0 ;  /* 0xc1c00000ff1b7808 */ /* 0x000fc60000000000 */
[----:B--2---:R-:W-:Y:S01]  /*30b0*/  FADD R37, R30, R30 ;  /* 0x0000001e1e257221 */ /* 0x004fe20000000000 */
[----:B------:R-:W0:Y:S01]  /*30c0*/  MUFU.RCP R36, R36 ;  /* 0x0000002400247308 */ /* 0x000e220000001000 */
[----:B------:R-:W-:Y:S02]  /*30d0*/  FFMA R27, R28, 1.1920928955078125e-07, R27 ;  /* 0x340000001c1b7823 */ /* 0x000fe4000000001b */
[----:B0-----:R-:W-:-:S04]  /*30e0*/  FMUL R38, R36, R37 ;  /* 0x0000002524267220 */ /* 0x001fc80000400000 */
[----:B------:R-:W-:Y:S01]  /*30f0*/  FADD R37, R30, -R38 ;  /* 0x800000261e257221 */ /* 0x000fe20000000000 */
[CC--:B------:R-:W-:Y:S01]  /*3100*/  FMUL R28, R38.reuse, R38.reuse ;  /* 0x00000026261c7220 */ /* 0x0c0fe20000400000 */
[----:B------:R-:W-:Y:S02]  /*3110*/  FFMA R52, R38, 1.4426950216293334961, R27 ;  /* 0x3fb8aa3b26347823 */ /* 0x000fe4000000001b */
[----:B------:R-:W-:Y:S01]  /*3120*/  FADD R37, R37, R37 ;  /* 0x0000002525257221 */ /* 0x000fe20000000000 */
[----:B------:R-:W-:Y:S01]  /*3130*/  FFMA R39, R28, R39, 0.0032181653659790754318 ;  /* 0x3b52e7db1c277423 */ /* 0x000fe20000000027 */
[----:B------:R-:W-:Y:S02]  /*3140*/  FADD R27, R27, -R52 ;  /* 0x800000341b1b7221 */ /* 0x000fe40000000000 */
[----:B------:R-:W-:Y:S01]  /*3150*/  FFMA R37, R30, -R38, R37 ;  /* 0x800000261e257223 */ /* 0x000fe20000000025 */
[----:B------:R-:W-:Y:S01]  /*3160*/  FFMA R39, R28, R39, 0.018033718690276145935 ;  /* 0x3c93bb731c277423 */ /* 0x000fe20000000027 */
[----:B------:R-:W-:-:S02]  /*3170*/  FFMA R30, R38, 1.4426950216293334961, R27 ;  /* 0x3fb8aa3b261e7823 */ /* 0x000fc4000000001b */
[----:B------:R-:W-:Y:S01]  /*3180*/  FMUL R37, R36, R37 ;  /* 0x0000002524257220 */ /* 0x000fe20000400000 */
[----:B------:R-:W-:-:S03]  /*3190*/  FFMA R39, R28, R39, 0.12022458761930465698 ;  /* 0x3df6384f1c277423 */ /* 0x000fc60000000027 */
[----:B------:R-:W-:Y:S01]  /*31a0*/  FFMA R27, R37, 1.4426950216293334961, R30 ;  /* 0x3fb8aa3b251b7823 */ /* 0x000fe2000000001e */
[----:B------:R-:W-:-:S03]  /*31b0*/  FMUL R39, R28, R39 ;  /* 0x000000271c277220 */ /* 0x000fc60000400000 */
[----:B------:R-:W-:Y:S01]  /*31c0*/  FFMA R30, R38, 1.9251366722983220825e-08, R27 ;  /* 0x32a55e34261e7823 */ /* 0x000fe2000000001b */
[----:B------:R-:W-:-:S04]  /*31d0*/  FMUL R28, R39, 3 ;  /* 0x40400000271c7820 */ /* 0x000fc80000400000 */
[----:B------:R-:W-:Y:S01]  /*31e0*/  FFMA R28, R37, R28, R30 ;  /* 0x0000001c251c7223 */ /* 0x000fe2000000001e */
[----:B------:R-:W-:-:S03]  /*31f0*/  HFMA2 R30, -RZ, RZ, 0.64013671875, -15.109375 ;  /* 0x391fcb8eff1e7431 */ /* 0x000fc600000001ff */
[----:B------:R-:W-:-:S04]  /*3200*/  FFMA R39, R38, R39, R28 ;  /* 0x0000002726277223 */ /* 0x000fc8000000001c */
[----:B------:R-:W-:-:S04]  /*3210*/  FADD R27, R52, R39 ;  /* 0x00000027341b7221 */ /* 0x000fc80000000000 */
[----:B------:R-:W-:Y:S01]  /*3220*/  FMUL R28, R27, -0.20000000298023223877 ;  /* 0xbe4ccccd1b1c7820 */ /* 0x000fe20000400000 */
[----:B------:R-:W-:-:S03]  /*3230*/  FADD R52, -R52, R27 ;  /* 0x0000001b34347221 */ /* 0x000fc60000000100 */
[----:B------:R-:W0:Y:S01]  /*3240*/  FRND R37, R28 ;  /* 0x0000001c00257307 */ /* 0x000e220000201000 */
[----:B------:R-:W-:Y:S01]  /*3250*/  FADD R52, R39, -R52 ;  /* 0x8000003427347221 */ /* 0x000fe20000000000 */
[----:B------:R-:W-:Y:S01]  /*3260*/  FFMA R27, R27, -0.20000000298023223877, -R28 ;  /* 0xbe4ccccd1b1b7823 */ /* 0x000fe2000000081c */
[----:B------:R-:W-:-:S03]  /*3270*/  FSETP.GT.AND P1, PT, |R28|, 152, PT ;  /* 0x431800001c00780b */ /* 0x000fc60003f24200 */
[----:B------:R-:W-:Y:S02]  /*3280*/  FFMA R52, R52, -0.20000000298023223877, R27 ;  /* 0xbe4ccccd34347823 */ /* 0x000fe4000000001b */
[----:B------:R-:W2:Y:S01]  /*3290*/  F2I.NTZ R39, R28 ;  /* 0x0000001c00277305 */ /* 0x000ea20000203100 */
[----:B0-----:R-:W-:Y:S01]  /*32a0*/  FADD R27, R28, -R37 ;  /* 0x800000251c1b7221 */ /* 0x001fe20000000000 */
[----:B------:R-:W-:-:S03]  /*32b0*/  FSETP.GT.AND P0, PT, R37, RZ, PT ;  /* 0x000000ff2500720b */ /* 0x000fc60003f04000 */
[----:B------:R-:W-:-:S04]  /*32c0*/  FADD R27, R27, R52 ;  /* 0x000000341b1b7221 */ /* 0x000fc80000000000 */
[----:B------:R-:W-:-:S04]  /*32d0*/  FFMA R30, R27, R30, 0.0013391353422775864601 ;  /* 0x3aaf85ed1b1e7423 */ /* 0x000fc8000000001e */
[----:B------:R-:W-:-:S04]  /*32e0*/  FFMA R30, R27, R30, 0.0096188392490148544312 ;  /* 0x3c1d98561b1e7423 */ /* 0x000fc8000000001e */
[----:B------:R-:W-:-:S04]  /*32f0*/  FFMA R30, R27, R30, 0.055503588169813156128 ;  /* 0x3d6357bb1b1e7423 */ /* 0x000fc8000000001e */
[C---:B------:R-:W-:Y:S01]  /*3300*/  FFMA R36, R27.reuse, R30, 0.24022644758224487305 ;  /* 0x3e75fdec1b247423 */ /* 0x040fe2000000001e */
[----:B------:R-:W-:Y:S02]  /*3310*/  SEL R30, RZ, 0x83000000, P0 ;  /* 0x83000000ff1e7807 */ /* 0x000fe40000000000 */
[----:B------:R-:W-:Y:S01]  /*3320*/  FSETP.GEU.AND P0, PT, R28, RZ, PT ;  /* 0x000000ff1c00720b */ /* 0x000fe20003f0e000 */
[----:B------:R-:W-:Y:S01]  /*3330*/  FFMA R38, R27, R36, 0.69314718246459960938 ;  /* 0x3f3172181b267423 */ /* 0x000fe20000000024 */
[----:B------:R-:W-:Y:S02]  /*3340*/  IADD3 R36, PT, PT, R30, 0x7f000000, RZ ;  /* 0x7f0000001e247810 */ /* 0x000fe40007ffe0ff */
[----:B--2---:R-:W-:Y:S01]  /*3350*/  LEA R39, R39, -R30, 0x17 ;  /* 0x8000001e27277211 */ /* 0x004fe200078eb8ff */
[----:B------:R-:W-:Y:S01]  /*3360*/  FFMA R27, R27, R38, 1 ;  /* 0x3f8000001b1b7423 */ /* 0x000fe20000000026 */
[----:B------:R-:W-:-:S03]  /*3370*/  FSEL R28, RZ, +INF , !P0 ;  /* 0x7f800000ff1c7808 */ /* 0x000fc60004000000 */
[----:B------:R-:W-:-:S04]  /*3380*/  FMUL R36, R36, R27 ;  /* 0x0000001b24247220 */ /* 0x000fc80000400000 */
[----:B------:R-:W-:Y:S01]  /*3390*/  @!P1 FMUL R28, R39, R36 ;  /* 0x00000024271c9220 */ /* 0x000fe20000400000 */
[----:B------:R-:W-:-:S07]  /*33a0*/  @!P2 LOP3.LUT R28, R0, 0x7f800000, RZ, 0x3c, !PT ;  /* 0x7f800000001ca812 */ /* 0x000fce00078e3cff */
.L_x_57:
[----:B------:R-:W-:Y:S01]  /*33b0*/  FMUL R25, R25, R28 ;  /* 0x0000001c19197220 */ /* 0x000fe20000400000 */
[----:B------:R-:W-:Y:S02]  /*33c0*/  UMOV UR4, 0x400 ;  /* 0x0000040000047882 */ /* 0x000fe40000000000 */
[----:B------:R-:W-:Y:S02]  /*33d0*/  ULEA UR4, UR5, UR4, 0x18 ;  /* 0x0000000405047291 */ /* 0x000fe4000f8ec0ff */
[----:B------:R-:W-:-:S04]  /*33e0*/  FMNMX R25, R25, 0.050000000745058059692, !PT ;  /* 0x3d4ccccd19197809 */ /* 0x000fc80007800000 */
[----:B------:R-:W-:Y:S02]  /*33f0*/  MOV R36, UR4 ;  /* 0x0000000400247c02 */ /* 0x000fe40008000f00 */
[----:B------:R-:W-:-:S05]  /*3400*/  FMNMX R25, R25, 2, PT ;  /* 0x4000000019197809 */ /* 0x000fca0003800000 */
[----:B------:R0:W-:Y:S04]  /*3410*/  STS [R36+0xc], R25 ;  /* 0x00000c1924007388 */ /* 0x0001e80000000800 */
[----:B-1----:R0:W-:Y:S02]  /*3420*/  STG.E desc[UR18][R2.64], R25 ;  /* 0x0000001902007986 */ /* 0x0021e4000c101912 */
.L_x_53:
[----:B------:R-:W-:Y:S05]  /*3430*/  BSYNC.RECONVERGENT B0 ;  /* 0x0000000000007941 */ /* 0x000fea0003800200 */
.L_x_52:
[----:B------:R-:W-:Y:S06]  /*3440*/  BAR.SYNC.DEFER_BLOCKING 0x0 ;  /* 0x0000000000007b1d */ /* 0x000fec0000010000 */
[----:B------:R-:W-:Y:S01]  /*3450*/  BSSY.RECONVERGENT B1, `(.L_x_58) ;  /* 0x000000f000017945 */ /* 0x000fe20003800200 */
[----:B------:R-:W5:Y:S02]  /*3460*/  LDS R0, [R36+0xc] ;  /* 0x00000c0024007984 */ /* 0x000f640000000800 */
[----:B-----5:R-:W-:-:S05]  /*3470*/  FMUL R38, R0, R0 ;  /* 0x0000000000267220 */ /* 0x020fca0000400000 */
[----:B------:R-:W-:-:S04]  /*3480*/  IADD3 R0, PT, PT, R38, 0x1800000, RZ ;  /* 0x0180000026007810 */ /* 0x000fc80007ffe0ff */
[----:B------:R-:W-:-:S04]  /*3490*/  LOP3.LUT R0, R0, 0x7f800000, RZ, 0xc0, !PT ;  /* 0x7f80000000007812 */ /* 0x000fc800078ec0ff */
[----:B------:R-:W-:-:S13]  /*34a0*/  ISETP.GT.U32.AND P0, PT, R0, 0x1ffffff, PT ;  /* 0x01ffffff0000780c */ /* 0x000fda0003f04070 */
[----:B------:R-:W-:Y:S05]  /*34b0*/  @P0 BRA `(.L_x_59) ;  /* 0x0000000000100947 */ /* 0x000fea0003800000 */
[----:B0-----:R-:W-:-:S07]  /*34c0*/  MOV R36, 0x34e0 ;  /* 0x000034e000247802 */ /* 0x001fce0000000f00 */
[----:B-1234-:R-:W-:Y:S05]  /*34d0*/  CALL.REL.NOINC `($__internal_0_$__cuda_sm20_rcp_rn_f32_slowpath) ;  /* 0x00000114001c7944 */ /* 0x01efea0003c00000 */
[----:B------:R-:W-:Y:S01]  /*34e0*/  MOV R73, R37 ;  /* 0x0000002500497202 */ /* 0x000fe20000000f00 */
[----:B------:R-:W-:Y:S06]  /*34f0*/  BRA `(.L_x_60) ;  /* 0x0000000000107947 */ /* 0x000fec0003800000 */
.L_x_59:
[----:B------:R-:W5:Y:S02]  /*3500*/  MUFU.RCP R73, R38 ;  /* 0x0000002600497308 */ /* 0x000f640000001000 */
[----:B-----5:R-:W-:-:S04]  /*3510*/  FFMA R0, R38, R73, -1 ;  /* 0xbf80000026007423 */ /* 0x020fc80000000049 */
[----:B------:R-:W-:-:S04]  /*3520*/  FADD.FTZ R0, -R0, -RZ ;  /* 0x800000ff00007221 */ /* 0x000fc80000010100 */
[----:B------:R-:W-:-:S07]  /*3530*/  FFMA R73, R73, R0, R73 ;  /* 0x0000000049497223 */ /* 0x000fce0000000049 */
.L_x_60:
[----:B------:R-:W-:Y:S05]  /*3540*/  BSYNC.RECONVERGENT B1 ;  /* 0x0000000000017941 */ /* 0x000fea0003800200 */
.L_x_58:
[----:B------:R-:W5:Y:S01]  /*3550*/  LDCU.128 UR12, c[0x0][0x4a0] ;  /* 0x00009400ff0c77ac */ /* 0x000f620008000c00 */
[----:B0-----:R-:W0:Y:S01]  /*3560*/  LDC R25, c[0x0][0x414] ;  /* 0x00010500ff197b82 */ /* 0x001e220000000800 */
[----:B------:R-:W-:Y:S01]  /*3570*/  LEA R72, R4, UR8, 0x2 ;  /* 0x0000000804487c11 */ /* 0x000fe2000f8e10ff */
[----:B------:R-:W-:Y:S01]  /*3580*/  FMUL R71, R43, 0.5 ;  /* 0x3f0000002b477820 */ /* 0x000fe20000400000 */
[----:B------:R-:W-:Y:S01]  /*3590*/  UMOV UR4, URZ ;  /* 0x000000ff00047c82 */ /* 0x000fe20008000000 */
[----:B------:R-:W-:Y:S01]  /*35a0*/  FADD R70, R73, R73 ;  /* 0x0000004949467221 */ /* 0x000fe20000000000 */
[----:B------:R-:W-:Y:S02]  /*35b0*/  MOV R60, RZ ;  /* 0x000000ff003c7202 */ /* 0x000fe40000000f00 */
[----:B------:R-:W-:Y:S01]  /*35c0*/  MOV R28, R24 ;  /* 0x00000018001c7202 */ /* 0x000fe20000000f00 */
[----:B------:R-:W1:Y:S01]  /*35d0*/  LDC.64 R52, c[0x0][0x398] ;  /* 0x0000e600ff347b82 */ /* 0x000e620000000a00 */
[----:B----4-:R-:W-:-:S07]  /*35e0*/  MOV R30, R26 ;  /* 0x0000001a001e7202 */ /* 0x010fce0000000f00 */
[----:B------:R-:W4:Y:S01]  /*35f0*/  LDC.64 R54, c[0x0][0x390] ;  /* 0x0000e400ff367b82 */ /* 0x000f220000000a00 */
[----:B-----5:R-:W-:Y:S01]  /*3600*/  UISETP.LT.AND UP0, UPT, UR13, 0x1, UPT ;  /* 0x000000010d00788c */ /* 0x020fe2000bf01270 */
[----:B------:R-:W-:Y:S01]  /*3610*/  MOV R67, UR15 ;  /* 0x0000000f00437c02 */ /* 0x000fe20008000f00 */
[----:B------:R-:W-:Y:S02]  /*3620*/  UISETP.NE.AND UP1, UPT, UR14, 0x1, UPT ;  /* 0x000000010e00788c */ /* 0x000fe4000bf25270 */
[----:B------:R-:W-:Y:S01]  /*3630*/  USEL UR13, UR13, 0x1, !UP0 ;  /* 0x000000010d0d7887 */ /* 0x000fe2000c000000 */
[----:B------:R-:W-:Y:S01]  /*3640*/  LEA R67, R67, R72, 0x3 ;  /* 0x0000004843437211 */ /* 0x000fe200078e18ff */
[----:B------:R-:W-:Y:S01]  /*3650*/  UISETP.LT.AND UP0, UPT, UR12, 0x1, UPT ;  /* 0x000000010c00788c */ /* 0x000fe2000bf01270 */
[----:B------:R-:W5:Y:S01]  /*3660*/  LDC.64 R56, c[0x0][0x3a8] ;  /* 0x0000ea00ff387b82 */ /* 0x000f620000000a00 */
[----:B------:R-:W-:Y:S01]  /*3670*/  UIADD3 UR6, UPT, UPT, URZ, -UR13, URZ ;  /* 0x8000000dff067290 */ /* 0x000fe2000fffe0ff */
[----:B------:R-:W-:Y:S01]  /*3680*/  PLOP3.LUT P0, PT, PT, PT, UP1, 0x80, 0x8 ;  /* 0x000000000008781c */ /* 0x000fe20003f0f018 */
[----:B------:R-:W-:Y:S01]  /*3690*/  USEL UR12, UR12, 0x1, !UP0 ;  /* 0x000000010c0c7887 */ /* 0x000fe2000c000000 */
[----:B0-----:R-:W-:Y:S01]  /*36a0*/  FADD R25, R25, 1 ;  /* 0x3f80000019197421 */ /* 0x001fe20000000000 */
[----:B------:R-:W-:-:S02]  /*36b0*/  UISETP.NE.U32.AND UP2, UPT, UR13, URZ, UPT ;  /* 0x000000ff0d00728c */ /* 0x000fc4000bf45070 */
[----:B------:R-:W0:Y:S01]  /*36c0*/  I2F.U32.RP R0, UR13 ;  /* 0x0000000d00007d06 */ /* 0x000e220008209000 */
[----:B------:R-:W-:Y:S01]  /*36d0*/  ULOP3.LUT UR14, UR15, 0x7ffffff8, URZ, 0xc0, !UPT ;  /* 0x7ffffff80f0e7892 */ /* 0x000fe2000f8ec0ff */
[----:B------:R-:W2:Y:S01]  /*36e0*/  LDC R69, c[0x0][0x498] ;  /* 0x00012600ff457b82 */ /* 0x000ea20000000800 */
[----:B------:R-:W-:Y:S01]  /*36f0*/  FMUL R27, R25, 0.5 ;  /* 0x3f000000191b7820 */ /* 0x000fe20000400000 */
[----:B-1----:R-:W-:-:S04]  /*3700*/  IMAD.WIDE.U32 R52, R4, 0x4, R52 ;  /* 0x0000000404347825 */ /* 0x002fc800078e0034 */
[----:B------:R-:W-:Y:S01]  /*3710*/  FMUL R25, R25, -0.5 ;  /* 0xbf00000019197820 */ /* 0x000fe20000400000 */
[----:B------:R-:W-:Y:S01]  /*3720*/  ULOP3.LUT UR23, UR15, 0x7, URZ, 0xc0, !UPT ;  /* 0x000000070f177892 */ /* 0x000fe2000f8ec0ff */
[----:B------:R-:W-:Y:S01]  /*3730*/  IADD3 R65, PT, PT, RZ, -UR14, RZ ;  /* 0x8000000eff417c10 */ /* 0x000fe2000fffe0ff */
[----:B------:R-:W-:Y:S01]  /*3740*/  UIADD3 UR25, UPT, UPT, UR13, -0x1, URZ ;  /* 0xffffffff0d197890 */ /* 0x000fe2000fffe0ff */
[----:B------:R-:W1:Y:S01]  /*3750*/  LDC.64 R58, c[0x0][0x3a0] ;  /* 0x0000e800ff3a7b82 */ /* 0x000e620000000a00 */
[C---:B----4-:R-:W-:Y:S01]  /*3760*/  IMAD.WIDE.U32 R54, R4.reuse, 0x4, R54 ;  /* 0x0000000404367825 */ /* 0x050fe200078e0036 */
[----:B0-----:R-:W0:Y:S03]  /*3770*/  MUFU.RCP R0, R0 ;  /* 0x0000000000007308 */ /* 0x001e260000001000 */
[----:B-----5:R-:W-:-:S04]  /*3780*/  IMAD.WIDE.U32 R56, R4, 0x4, R56 ;  /* 0x0000000404387825 */ /* 0x020fc800078e0038 */
[----:B--2---:R-:W-:Y:S01]  /*3790*/  FADD R69, -R69, 1 ;  /* 0x3f80000045457421 */ /* 0x004fe20000000100 */
[----:B0-----:R-:W-:Y:S01]  /*37a0*/  IADD3 R2, PT, PT, R0, 0xffffffe, RZ ;  /* 0x0ffffffe00027810 */ /* 0x001fe20007ffe0ff */
[----:B------:R-:W-:Y:S02]  /*37b0*/  HFMA2 R0, -RZ, RZ, 2, 0 ;  /* 0x40000000ff007431 */ /* 0x000fe400000001ff */
[----:B-1----:R-:W-:-:S03]  /*37c0*/  IMAD.WIDE.U32 R58, R4, 0x4, R58 ;  /* 0x00000004043a7825 */ /* 0x002fc600078e003a */
[----:B------:R-:W0:Y:S01]  /*37d0*/  F2I.FTZ.U32.TRUNC.NTZ R2, R2 ;  /* 0x0000000200027305 */ /* 0x000e22000021f000 */
[----:B------:R-:W-:-:S04]  /*37e0*/  FSEL R0, R0, -2, !P0 ;  /* 0xc000000000007808 */ /* 0x000fc80004000000 */
[----:B------:R-:W-:Y:S02]  /*37f0*/  R2UR UR24, R0 ;  /* 0x00000000001872ca */ /* 0x000fe400000e0000 */
[----:B0-----:R-:W-:Y:S02]  /*3800*/  R2UR UR5, R2 ;  /* 0x00000000020572ca */ /* 0x001fe400000e0000 */
[----:B------:R-:W0:Y:S11]  /*3810*/  LDC R2, c[0x0][0x3b8] ;  /* 0x0000ee00ff027b82 */ /* 0x000e360000000800 */
[----:B------:R-:W-:-:S04]  /*3820*/  UIMAD UR6, UR6, UR5, URZ ;  /* 0x00000005060672a4 */ /* 0x000fc8000f8e02ff */
[----:B------:R-:W-:-:S04]  /*3830*/  UIMAD.WIDE.U32 UR4, UR5, UR6, UR4 ;  /* 0x00000006050472a5 */ /* 0x000fc8000f8e0004 */
[----:B------:R-:W-:-:S03]  /*3840*/  UIMAD.WIDE.U32 UR4, UR5, UR12, URZ ;  /* 0x0000000c050472a5 */ /* 0x000fc6000f8e00ff */
[----:B------:R-:W1:Y:S01]  /*3850*/  LDCU.64 UR6, c[0x0][0x458] ;  /* 0x00008b00ff0677ac */ /* 0x000e620008000a00 */
[----:B0-----:R-:W-:-:S03]  /*3860*/  FMUL R0, R2, R2 ;  /* 0x0000000202007220 */ /* 0x001fc60000400000 */
[----:B------:R-:W-:Y:S01]  /*3870*/  UMOV UR11, UR5 ;  /* 0x00000005000b7c82 */ /* 0x000fe20008000000 */
[----:B------:R-:W-:Y:S01]  /*3880*/  UMOV UR5, URZ ;  /* 0x000000ff00057c82 */ /* 0x000fe20008000000 */
[----:B------:R-:W-:-:S04]  /*3890*/  UIADD3 UR4, UPT, UPT, -UR11, URZ, URZ ;  /* 0x000000ff0b047290 */ /* 0x000fc8000fffe1ff */
[----:B------:R-:W-:-:S04]  /*38a0*/  UIMAD UR4, UR13, UR4, UR12 ;  /* 0x000000040d0472a4 */ /* 0x000fc8000f8e020c */
[----:B------:R-:W-:Y:S02]  /*38b0*/  UISETP.GE.U32.AND UP0, UPT, UR4, UR13, UPT ;  /* 0x0000000d0400728c */ /* 0x000fe4000bf06070 */
[----:B-1----:R-:W-:-:S09]  /*38c0*/  ULOP3.LUT UR15, UR7, UR6, URZ, 0xfc, !UPT ;  /* 0x00000006070f7292 */ /* 0x002fd2000f8efcff */
[----:B------:R-:W-:Y:S02]  /*38d0*/  @UP0 UIADD3 UR4, UPT, UPT, -UR13, UR4, URZ ;  /* 0x000000040d040290 */ /* 0x000fe4000fffe1ff */
[----:B------:R-:W-:Y:S02]  /*38e0*/  @UP0 UIADD3 UR11, UPT, UPT, UR11, 0x1, URZ ;  /* 0x000000010b0b0890 */ /* 0x000fe4000fffe0ff */
[----:B------:R-:W-:-:S03]  /*38f0*/  UISETP.GE.U32.AND UP1, UPT, UR4, UR13, UPT ;  /* 0x0000000d0400728c */ /* 0x000fc6000bf26070 */
[----:B------:R-:W-:-:S08]  /*3900*/  UMOV UR4, URZ ;  /* 0x000000ff00047c82 */ /* 0x000fd00008000000 */
[----:B------:R-:W-:Y:S02]  /*3910*/  @UP1 UIADD3 UR11, UPT, UPT, UR11, 0x1, URZ ;  /* 0x000000010b0b1890 */ /* 0x000fe4000fffe0ff */
[----:B------:R-:W-:-:S12]  /*3920*/  @!UP2 ULOP3.LUT UR11, URZ, UR13, URZ, 0x33, !UPT ;  /* 0x0000000dff0ba292 */ /* 0x000fd8000f8e33ff */
.L_x_379:
[----:B0-----:R-:W0:Y:S01]  /*3930*/  LDCU UR6, c[0x0][0x4a4] ;  /* 0x00009480ff0677ac */ /* 0x001e220008000800 */
[----:B------:R-:W-:Y:S01]  /*3940*/  MOV R68, 0x3f800000 ;  /* 0x3f80000000447802 */ /* 0x000fe20000000f00 */
[----:B------:R-:W-:-:S04]  /*3950*/  UISETP.NE.AND UP1, UPT, UR4, UR25, UPT ;  /* 0x000000190400728c */ /* 0x000fc8000bf25270 */
[----:B0-----:R-:W-:-:S09]  /*3960*/  UISETP.LT.OR UP0, UPT, UR6, 0x2, !UP1 ;  /* 0x000000020600788c */ /* 0x001fd2000cf01670 */
[----:B-12-45:R-:W-:Y:S05]  /*3970*/  BRA.U UP0, `(.L_x_61) ;  /* 0x00000001003c7547 */ /* 0x036fea000b800000 */
[----:B------:R-:W-:Y:S02]  /*3980*/  I2FP.F32.U32 R2, UR25 ;  /* 0x0000001900027c45 */ /* 0x000fe40008201000 */
[----:B------:R-:W-:Y:S02]  /*3990*/  I2FP.F32.U32 R3, UR4 ;  /* 0x0000000400037c45 */ /* 0x000fe40008201000 */
        /* <DEDUP_REMOVED lines=9> */
[----:B---3--:R-:W-:Y:S05]  /*3a30*/  CALL.REL.NOINC `($__internal_2_$__cuda_sm3x_div_rn_noftz_f32_slowpath) ;  /* 0x0000011000f07944 */ /* 0x008fea0003c00000 */
[----:B------:R-:W-:-:S07]  /*3a40*/  MOV R36, R2 ;  /* 0x0000000200247202 */ /* 0x000fce0000000f00 */
.L_x_62:
[----:B------:R-:W-:-:S05]  /*3a50*/  HFMA2 R3, -RZ, RZ, 1.75, 0 ;  /* 0x3f000000ff037431 */ /* 0x000fca00000001ff */
[----:B------:R-:W-:-:S07]  /*3a60*/  FFMA R68, R36, R3, 0.30000001192092895508 ;  /* 0x3e99999a24447423 */ /* 0x000fce0000000003 */
.L_x_61:
[----:B------:R-:W-:Y:S01]  /*3a70*/  UIADD3 UR6, UPT, UPT, -UR11, URZ, URZ ;  /* 0x000000ff0b067290 */ /* 0x000fe2000fffe1ff */
[----:B------:R-:W-:-:S03]  /*3a80*/  UMOV UR16, UR5 ;  /* 0x0000000500107c82 */ /* 0x000fc60008000000 */
[----:B------:R-:W-:-:S04]  /*3a90*/  UIMAD UR6, UR13, UR6, UR12 ;  /* 0x000000060d0672a4 */ /* 0x000fc8000f8e020c */
[----:B------:R-:W-:-:S04]  /*3aa0*/  USEL UR6, UR6, URZ, !UP1 ;  /* 0x000000ff06067287 */ /* 0x000fc8000c800000 */
[----:B------:R-:W-:-:S04]  /*3ab0*/  UIADD3 UR17, UPT, UPT, UR11, UR6, URZ ;  /* 0x000000060b117290 */ /* 0x000fc8000fffe0ff */
[----:B------:R-:W-:-:S09]  /*3ac0*/  UISETP.GE.AND UP0, UPT, UR17, 0x1, UPT ;  /* 0x000000011100788c */ /* 0x000fd2000bf06270 */
[----:B------:R-:W-:Y:S05]  /*3ad0*/  BRA.U !UP0, `(.L_x_63) ;  /* 0x000000d908247547 */ /* 0x000fea000b800000 */
[----:B------:R-:W-:Y:S01]  /*3ae0*/  UIADD3 UR16, UPT, UPT, UR5, UR17, URZ ;  /* 0x0000001105107290 */ /* 0x000fe2000fffe0ff */
[----:B------:R-:W-:-:S11]  /*3af0*/  UMOV UR6, URZ ;  /* 0x000000ff00067c82 */ /* 0x000fd60008000000 */
.L_x_378:
[----:B0-----:R-:W0:Y:S01]  /*3b00*/  LDCU UR7, c[0x0][0x4ac] ;  /* 0x00009580ff0777ac */ /* 0x001e220008000800 */
[----:B------:R-:W-:Y:S01]  /*3b10*/  HFMA2 R76, -RZ, RZ, -32.65625, 4.5359134674072265625e-05 ;  /* 0xd01502f9ff4c7431 */ /* 0x000fe200000001ff */
[----:B------:R-:W-:Y:S01]  /*3b20*/  MOV R2, RZ ;  /* 0x000000ff00027202 */ /* 0x000fe20000000f00 */
[----:B------:R-:W-:Y:S02]  /*3b30*/  UIADD3 UR5, UPT, UPT, UR5, 0x1, URZ ;  /* 0x0000000105057890 */ /* 0x000fe4000fffe0ff */
[----:B0-----:R-:W-:-:S09]  /*3b40*/  UISETP.GE.U32.AND UP0, UPT, UR7, 0x8, UPT ;  /* 0x000000080700788c */ /* 0x001fd2000bf06070 */
[----:B-12-45:R-:W-:Y:S05]  /*3b50*/  BRA.U !UP0, `(.L_x_64) ;  /* 0x0000000108b47547 */ /* 0x036fea000b800000 */
[----:B------:R-:W0:Y:S01]  /*3b60*/  S2UR UR21, SR_CgaCtaId ;  /* 0x00000000001579c3 */ /* 0x000e220000008800 */
[----:B------:R-:W-:Y:S01]  /*3b70*/  UMOV UR20, 0x400 ;  /* 0x0000040000147882 */ /* 0x000fe20000000000 */
[----:B------:R-:W-:Y:S01]  /*3b80*/  MOV R76, 0xd01502f9 ;  /* 0xd01502f9004c7802 */ /* 0x000fe20000000f00 */
[----:B------:R-:W-:Y:S01]  /*3b90*/  UIADD3 UR20, UPT, UPT, UR20, 0x20, URZ ;  /* 0x0000002014147890 */ /* 0x000fe2000fffe0ff */
[----:B------:R-:W-:-:S03]  /*3ba0*/  MOV R75, R65 ;  /* 0x00000041004b7202 */ /* 0x000fc60000000f00 */
[----:B0-----:R-:W-:-:S04]  /*3bb0*/  ULEA UR20, UR21, UR20, 0x18 ;  /* 0x0000001415147291 */ /* 0x001fc8000f8ec0ff */
[----:B------:R-:W-:-:S04]  /*3bc0*/  ULEA UR7, UR7, UR20, 0x3 ;  /* 0x0000001407077291 */ /* 0x000fc8000f8e18ff */
[----:B------:R-:W-:-:S12]  /*3bd0*/  UIADD3 UR7, UPT, UPT, UR7, 0x10, URZ ;  /* 0x0000001007077890 */ /* 0x000fd8000fffe0ff */
.L_x_65:
[----:B------:R-:W0:Y:S01]  /*3be0*/  LDS.64 R2, [UR7+-0x10] ;  /* 0xfffff007ff027984 */ /* 0x000e220008000a00 */
[----:B------:R-:W-:-:S03]  /*3bf0*/  IADD3 R75, PT, PT, R75, 0x8, RZ ;  /* 0x000000084b4b7810 */ /* 0x000fc60007ffe0ff */
[----:B------:R-:W1:Y:S01]  /*3c00*/  LDS.64 R36, [UR7+-0x8] ;  /* 0xfffff807ff247984 */ /* 0x000e620008000a00 */
[----:B------:R-:W-:-:S03]  /*3c10*/  ISETP.NE.AND P0, PT, R75, RZ, PT ;  /* 0x000000ff4b00720c */ /* 0x000fc60003f05270 */
[----:B------:R-:W2:Y:S04]  /*3c20*/  LDS.64 R38, [UR7] ;  /* 0x00000007ff267984 */ /* 0x000ea80008000a00 */
[----:B------:R-:W4:Y:S01]  /*3c30*/  LDS.64 R62, [UR7+0x8] ;  /* 0x00000807ff3e7984 */ /* 0x000f220008000a00 */
[----:B------:R-:W-:Y:S01]  /*3c40*/  UIADD3 UR7, UPT, UPT, UR7, 0x20, URZ ;  /* 0x0000002007077890 */ /* 0x000fe2000fffe0ff */
[--C-:B0-----:R-:W-:Y:S01]  /*3c50*/  FADD R2, -R2, R61.reuse ;  /* 0x0000003d02027221 */ /* 0x101fe20000000100 */
[--C-:B------:R-:W-:Y:S01]  /*3c60*/  FADD R3, -R3, R61.reuse ;  /* 0x0000003d03037221 */ /* 0x100fe20000000100 */
[--C-:B-1----:R-:W-:Y:S01]  /*3c70*/  FADD R77, -R36, R61.reuse ;  /* 0x0000003d244d7221 */ /* 0x102fe20000000100 */
[--C-:B------:R-:W-:Y:S01]  /*3c80*/  FADD R37, -R37, R61.reuse ;  /* 0x0000003d25257221 */ /* 0x100fe20000000100 */
[----:B------:R-:W-:Y:S01]  /*3c90*/  FMUL R2, R2, -R2 ;  /* 0x8000000202027220 */ /* 0x000fe20000400000 */
[----:B------:R-:W-:Y:S01]  /*3ca0*/  FMUL R36, R3, -R3 ;  /* 0x8000000303247220 */ /* 0x000fe20000400000 */
[----:B------:R-:W-:Y:S01]  /*3cb0*/  FMUL R78, R77, -R77 ;  /* 0x8000004d4d4e7220 */ /* 0x000fe20000400000 */
[----:B------:R-:W-:Y:S01]  /*3cc0*/  FMUL R80, R37, -R37 ;  /* 0x8000002525507220 */ /* 0x000fe20000400000 */
[C---:B------:R-:W-:Y:S01]  /*3cd0*/  FMUL R3, R71.reuse, R2 ;  /* 0x0000000247037220 */ /* 0x040fe20000400000 */
[----:B------:R-:W-:Y:S01]  /*3ce0*/  FMUL R36, R71, R36 ;  /* 0x0000002447247220 */ /* 0x000fe20000400000 */
[--C-:B--2---:R-:W-:Y:S01]  /*3cf0*/  FADD R38, -R38, R61.reuse ;  /* 0x0000003d26267221 */ /* 0x104fe20000000100 */
[--C-:B------:R-:W-:Y:S01]  /*3d00*/  FADD R39, -R39, R61.reuse ;  /* 0x0000003d27277221 */ /* 0x100fe20000000100 */
[C---:B------:R-:W-:Y:S01]  /*3d10*/  FMUL R78, R71.reuse, R78 ;  /* 0x0000004e474e7220 */ /* 0x040fe20000400000 */
[----:B------:R-:W-:Y:S01]  /*3d20*/  FMUL R80, R71, R80 ;  /* 0x0000005047507220 */ /* 0x000fe20000400000 */
[--C-:B----4-:R-:W-:Y:S01]  /*3d30*/  FADD R62, -R62, R61.reuse ;  /* 0x0000003d3e3e7221 */ /* 0x110fe20000000100 */
[----:B------:R-:W-:Y:S01]  /*3d40*/  FADD R63, -R63, R61 ;  /* 0x0000003d3f3f7221 */ /* 0x000fe20000000100 */
[----:B------:R-:W-:Y:S01]  /*3d50*/  FMUL R38, R38, -R38 ;  /* 0x8000002626267220 */ /* 0x000fe20000400000 */
[----:B------:R-:W-:Y:S01]  /*3d60*/  FMUL R2, R39, -R39 ;  /* 0x8000002727027220 */ /* 0x000fe20000400000 */
[----:B------:R-:W-:Y:S01]  /*3d70*/  FMNMX3 R3, R76, R3, R36, !PT ;  /* 0x000000034c037276 */ /* 0x000fe20007800024 */
[----:B------:R-:W-:Y:S01]  /*3d80*/  FMUL R62, R62, -R62 ;  /* 0x8000003e3e3e7220 */ /* 0x000fe20000400000 */
[----:B------:R-:W-:Y:S01]  /*3d90*/  FMUL R36, R63, -R63 ;  /* 0x8000003f3f247220 */ /* 0x000fe20000400000 */
[C---:B------:R-:W-:Y:S01]  /*3da0*/  FMUL R38, R71.reuse, R38 ;  /* 0x0000002647267220 */ /* 0x040fe20000400000 */
[----:B------:R-:W-:Y:S01]  /*3db0*/  FMUL R2, R71, R2 ;  /* 0x0000000247027220 */ /* 0x000fe20000400000 */
[----:B------:R-:W-:Y:S01]  /*3dc0*/  FMNMX3 R3, R3, R78, R80, !PT ;  /* 0x0000004e03037276 */ /* 0x000fe20007800050 */
[C---:B------:R-:W-:Y:S01]  /*3dd0*/  FMUL R37, R71.reuse, R62 ;  /* 0x0000003e47257220 */ /* 0x040fe20000400000 */
[----:B------:R-:W-:-:S02]  /*3de0*/  FMUL R36, R71, R36 ;  /* 0x0000002447247220 */ /* 0x000fc40000400000 */
[----:B------:R-:W-:-:S04]  /*3df0*/  FMNMX3 R2, R3, R38, R2, !PT ;  /* 0x0000002603027276 */ /* 0x000fc80007800002 */
[----:B------:R-:W-:Y:S01]  /*3e00*/  FMNMX3 R76, R2, R37, R36, !PT ;  /* 0x00000025024c7276 */ /* 0x000fe20007800024 */
[----:B------:R-:W-:Y:S06]  /*3e10*/  @P0 BRA `(.L_x_65) ;  /* 0xfffffffc00700947 */ /* 0x000fec000383ffff */
[----:B------:R-:W-:-:S07]  /*3e20*/  MOV R2, UR14 ;  /* 0x0000000e00027c02 */ /* 0x000fce0008000f00 */
.L_x_64:
[----:B------:R-:W-:-:S13]  /*3e30*/  ISETP.NE.AND P3, PT, RZ, UR23, PT ;  /* 0x00000017ff007c0c */ /* 0x000fda000bf65270 */
[----:B------:R-:W-:Y:S05]  /*3e40*/  @!P3 BRA `(.L_x_66) ;  /* 0x0000000000c0b947 */ /* 0x000fea0003800000 */
[----:B------:R-:W-:Y:S01]  /*3e50*/  LEA R38, R2, UR22, 0x2 ;  /* 0x0000001602267c11 */ /* 0x000fe2000f8e10ff */
[----:B------:R-:W-:-:S04]  /*3e60*/  UISETP.NE.AND UP1, UPT, UR23, 0x1, UPT ;  /* 0x000000011700788c */ /* 0x000fc8000bf25270 */
[----:B------:R-:W0:Y:S02]  /*3e70*/  LDS R2, [R38] ;  /* 0x0000000026027984 */ /* 0x000e240000000800 */
[----:B0-----:R-:W-:-:S04]  /*3e80*/  FADD R2, -R2, R61 ;  /* 0x0000003d02027221 */ /* 0x001fc80000000100 */
[----:B------:R-:W-:-:S04]  /*3e90*/  FMUL R2, R2, -R2 ;  /* 0x8000000202027220 */ /* 0x000fc80000400000 */
[----:B------:R-:W-:-:S05]  /*3ea0*/  FMUL R3, R71, R2 ;  /* 0x0000000247037220 */ /* 0x000fca0000400000 */
[----:B------:R-:W-:Y:S01]  /*3eb0*/  FMNMX R76, R76, R3, !PT ;  /* 0x000000034c4c7209 */ /* 0x000fe20007800000 */
[----:B------:R-:W-:Y:S06]  /*3ec0*/  BRA.U !UP1, `(.L_x_66) ;  /* 0x0000000109a07547 */ /* 0x000fec000b800000 */
[----:B------:R-:W0:Y:S01]  /*3ed0*/  LDS R2, [R38+0x4] ;  /* 0x0000040026027984 */ /* 0x000e220000000800 */
[----:B------:R-:W-:Y:S01]  /*3ee0*/  UISETP.NE.AND UP1, UPT, UR23, 0x2, UPT ;  /* 0x000000021700788c */ /* 0x000fe2000bf25270 */
        /* <DEDUP_REMOVED lines=26> */
[----:B------:R-:W-:Y:S01]  /*4090*/  UISETP.NE.AND UP1, UPT, UR23, 0x6, UPT ;  /* 0x000000061700788c */ /* 0x000fe2000bf25270 */
[----:B------:R-:W0:Y:S05]  /*40a0*/  LDS R2, [R38+0x14] ;  /* 0x0000140026027984 */ /* 0x000e2a0000000800 */
[----:B------:R-:W-:-:S13]  /*40b0*/  PLOP3.LUT P0, PT, PT, PT, UP1, 0x80, 0x8 ;  /* 0x000000000008781c */ /* 0x000fda0003f0f018 */
[----:B------:R-:W1:Y:S01]  /*40c0*/  @P0 LDS R36, [R38+0x18] ;  /* 0x0000180026240984 */ /* 0x000e620000000800 */
[----:B0-----:R-:W-:-:S04]  /*40d0*/  FADD R2, -R2, R61 ;  /* 0x0000003d02027221 */ /* 0x001fc80000000100 */
[----:B------:R-:W-:-:S04]  /*40e0*/  FMUL R2, R2, -R2 ;  /* 0x8000000202027220 */ /* 0x000fc80000400000 */
[----:B------:R-:W-:-:S05]  /*40f0*/  FMUL R3, R71, R2 ;  /* 0x0000000247037220 */ /* 0x000fca0000400000 */
[----:B------:R-:W-:Y:S01]  /*4100*/  FMNMX R76, R76, R3, !PT ;  /* 0x000000034c4c7209 */ /* 0x000fe20007800000 */
[----:B-1----:R-:W-:-:S04]  /*4110*/  @P0 FADD R36, -R36, R61 ;  /* 0x0000003d24240221 */ /* 0x002fc80000000100 */
[----:B------:R-:W-:-:S04]  /*4120*/  @P0 FMUL R36, R36, -R36 ;  /* 0x8000002424240220 */ /* 0x000fc80000400000 */
[----:B------:R-:W-:-:S05]  /*4130*/  @P0 FMUL R37, R71, R36 ;  /* 0x0000002447250220 */ /* 0x000fca0000400000 */
[----:B------:R-:W-:-:S07]  /*4140*/  @P0 FMNMX R76, R76, R37, !PT ;  /* 0x000000254c4c0209 */ /* 0x000fce0007800000 */
.L_x_66:
[----:B------:R-:W-:Y:S01]  /*4150*/  HFMA2 R78, -RZ, RZ, 0, 0 ;  /* 0x00000000ff4e7431 */ /* 0x000fe200000001ff */
[----:B------:R-:W-:Y:S01]  /*4160*/  MOV R2, RZ ;  /* 0x000000ff00027202 */ /* 0x000fe20000000f00 */
[----:B------:R-:W-:Y:S01]  /*4170*/  HFMA2 R75, -RZ, RZ, 0, 0 ;  /* 0x00000000ff4b7431 */ /* 0x000fe200000001ff */
[----:B------:R-:W-:Y:S06]  /*4180*/  BRA.U !UP0, `(.L_x_67) ;  /* 0x0000000508f47547 */ /* 0x000fec000b800000 */
[----:B------:R-:W-:Y:S01]  /*4190*/  MOV R78, RZ ;  /* 0x000000ff004e7202 */ /* 0x000fe20000000f00 */
[----:B------:R-:W-:-:S06]  /*41a0*/  UMOV UR7, URZ ;  /* 0x000000ff00077c82 */ /* 0x000fcc0008000000 */
.L_x_68:
[----:B------:R-:W-:Y:S01]  /*41b0*/  ULEA UR20, UR7, UR22, 0x2 ;  /* 0x0000001607147291 */ /* 0x000fe2000f8e10ff */
[----:B------:R-:W-:Y:S01]  /*41c0*/  HFMA2 R39, -RZ, RZ, 3.7421875, 0 ;  /* 0x437c0000ff277431 */ /* 0x000fe200000001ff */
[----:B------:R-:W-:Y:S01]  /*41d0*/  MOV R38, 0x3f000000 ;  /* 0x3f00000000267802 */ /* 0x000fe20000000f00 */
[----:B------:R-:W-:-:S04]  /*41e0*/  UIADD3 UR7, UPT, UPT, UR7, 0x8, URZ ;  /* 0x0000000807077890 */ /* 0x000fc8000fffe0ff */
[----:B------:R-:W-:Y:S02]  /*41f0*/  UISETP.NE.AND UP1, UPT, UR7, UR14, UPT ;  /* 0x0000000e0700728c */ /* 0x000fe4000bf25270 */
[----:B------:R-:W0:Y:S04]  /*4200*/  LDS.64 R36, [UR20] ;  /* 0x00000014ff247984 */ /* 0x000e280008000a00 */
[----:B------:R-:W1:Y:S01]  /*4210*/  LDS.64 R2, [UR20+0x8] ;  /* 0x00000814ff027984 */ /* 0x000e620008000a00 */
[--C-:B0-----:R-:W-:Y:S01]  /*4220*/  FADD R77, -R37, R61.reuse ;  /* 0x0000003d254d7221 */ /* 0x101fe20000000100 */
[----:B------:R-:W-:-:S03]  /*4230*/  FADD R79, -R36, R61 ;  /* 0x0000003d244f7221 */ /* 0x000fc60000000100 */
[----:B------:R-:W-:Y:S01]  /*4240*/  FMUL R62, R77, -R77 ;  /* 0x8000004d4d3e7220 */ /* 0x000fe20000400000 */
[----:B------:R-:W-:-:S03]  /*4250*/  FMUL R36, R79, -R79 ;  /* 0x8000004f4f247220 */ /* 0x000fc60000400000 */
[C-C-:B------:R-:W-:Y:S01]  /*4260*/  FFMA R63, R71.reuse, R62, -R76.reuse ;  /* 0x0000003e473f7223 */ /* 0x140fe2000000084c */
[----:B------:R-:W-:-:S03]  /*4270*/  FFMA R37, R71, R36, -R76 ;  /* 0x0000002447257223 */ /* 0x000fc6000000084c */
[--C-:B------:R-:W-:Y:S01]  /*4280*/  FFMA.SAT R80, R63, 0.0057249800302088260651, R38.reuse ;  /* 0x3bbb989d3f507823 */ /* 0x100fe20000002026 */
[----:B------:R-:W-:-:S03]  /*4290*/  FFMA.SAT R36, R37, 0.0057249800302088260651, R38 ;  /* 0x3bbb989d25247823 */ /* 0x000fc60000002026 */
[-C--:B------:R-:W-:Y:S01]  /*42a0*/  FFMA.RM R80, R80, R39.reuse, 12582913 ;  /* 0x4b40000150507423 */ /* 0x080fe20000004027 */
[----:B------:R-:W-:-:S03]  /*42b0*/  FFMA.RM R81, R36, R39, 12582913 ;  /* 0x4b40000124517423 */ /* 0x000fc60000004027 */
[----:B------:R-:W-:Y:S01]  /*42c0*/  FADD R62, R80, -12583039 ;  /* 0xcb40007f503e7421 */ /* 0x000fe20000000000 */
[C---:B------:R-:W-:Y:S01]  /*42d0*/  FADD R36, R81.reuse, -12583039 ;  /* 0xcb40007f51247421 */ /* 0x040fe20000000000 */
[----:B------:R-:W-:Y:S02]  /*42e0*/  SHF.L.U32 R86, R81, 0x17, RZ ;  /* 0x0000001751567819 */ /* 0x000fe400000006ff */
[----:B------:R-:W-:Y:S01]  /*42f0*/  FFMA R62, R63, 1.4426950216293334961, -R62 ;  /* 0x3fb8aa3b3f3e7823 */ /* 0x000fe2000000083e */
[----:B------:R-:W-:-:S03]  /*4300*/  FFMA R36, R37, 1.4426950216293334961, -R36 ;  /* 0x3fb8aa3b25247823 */ /* 0x000fc60000000824 */
[----:B------:R-:W-:Y:S01]  /*4310*/  FFMA R84, R63, 1.925963033500011079e-08, R62 ;  /* 0x32a570603f547823 */ /* 0x000fe2000000003e */
[--C-:B-1----:R-:W-:Y:S01]  /*4320*/  FADD R62, -R2, R61.reuse ;  /* 0x0000003d023e7221 */ /* 0x102fe20000000100 */
[----:B------:R-:W-:Y:S01]  /*4330*/  FADD R63, -R3, R61 ;  /* 0x0000003d033f7221 */ /* 0x000fe20000000100 */
[----:B------:R-:W-:Y:S01]  /*4340*/  FFMA R82, R37, 1.925963033500011079e-08, R36 ;  /* 0x32a5706025527823 */ /* 0x000fe20000000024 */
[----:B------:R-:W0:Y:S01]  /*4350*/  MUFU.EX2 R87, R84 ;  /* 0x0000005400577308 */ /* 0x000e220000000800 */
[----:B------:R-:W-:Y:S01]  /*4360*/  FMUL R83, R62, -R62 ;  /* 0x8000003e3e537220 */ /* 0x000fe20000400000 */
[----:B------:R-:W1:Y:S01]  /*4370*/  LDS.64 R36, [UR20+0x10] ;  /* 0x00001014ff247984 */ /* 0x000e620008000a00 */
[----:B------:R-:W-:Y:S01]  /*4380*/  FMUL R3, R63, -R63 ;  /* 0x8000003f3f037220 */ /* 0x000fe20000400000 */
[----:B------:R-:W-:Y:S01]  /*4390*/  SHF.L.U32 R2, R80, 0x17, RZ ;  /* 0x0000001750027819 */ /* 0x000fe200000006ff */
[C-C-:B------:R-:W-:Y:S02]  /*43a0*/  FFMA R83, R71.reuse, R83, -R76.reuse ;  /* 0x0000005347537223 */ /* 0x140fe4000000084c */
[----:B------:R-:W-:Y:S01]  /*43b0*/  FFMA R3, R71, R3, -R76 ;  /* 0x0000000347037223 */ /* 0x000fe2000000084c */
[----:B------:R2:W4:Y:S03]  /*43c0*/  MUFU.EX2 R85, R82 ;  /* 0x0000005200557308 */ /* 0x0005260000000800 */
[----:B------:R-:W-:-:S04]  /*43d0*/  FFMA.SAT R88, R3, 0.0057249800302088260651, R38 ;  /* 0x3bbb989d03587823 */ /* 0x000fc80000002026 */
[----:B------:R-:W-:Y:S01]  /*43e0*/  FFMA.RM R80, R88, R39, 12582913 ;  /* 0x4b40000158507423 */ /* 0x000fe20000004027 */
[----:B--2---:R-:W-:Y:S01]  /*43f0*/  FFMA.SAT R82, R83, 0.0057249800302088260651, R38 ;  /* 0x3bbb989d53527823 */ /* 0x004fe20000002026 */
[----:B0-----:R-:W-:-:S03]  /*4400*/  FMUL R84, R2, R87 ;  /* 0x0000005702547220 */ /* 0x001fc60000400000 */
[----:B------:R-:W-:Y:S01]  /*4410*/  FFMA.RM R81, R82, R39, 12582913 ;  /* 0x4b40000152517423 */ /* 0x000fe20000004027 */
[C---:B------:R-:W-:Y:S01]  /*4420*/  FADD R82, R80.reuse, -12583039 ;  /* 0xcb40007f50527421 */ /* 0x040fe20000000000 */
[----:B------:R-:W-:Y:S01]  /*4430*/  FMUL R77, R77, R84 ;  /* 0x000000544d4d7220 */ /* 0x000fe20000400000 */
[----:B------:R-:W-:Y:S01]  /*4440*/  SHF.L.U32 R80, R80, 0x17, RZ ;  /* 0x0000001750507819 */ /* 0x000fe200000006ff */
[----:B------:R-:W-:Y:S01]  /*4450*/  FADD R2, R81, -12583039 ;  /* 0xcb40007f51027421 */ /* 0x000fe20000000000 */
[----:B------:R-:W-:Y:S01]  /*4460*/  FFMA R88, R3, 1.4426950216293334961, -R82 ;  /* 0x3fb8aa3b03587823 */ /* 0x000fe20000000852 */
[----:B----4-:R-:W-:Y:S01]  /*4470*/  FMUL R86, R86, R85 ;  /* 0x0000005556567220 */ /* 0x010fe20000400000 */
[----:B------:R-:W-:Y:S01]  /*4480*/  SHF.L.U32 R81, R81, 0x17, RZ ;  /* 0x0000001751517819 */ /* 0x000fe200000006ff */
[----:B------:R-:W-:Y:S01]  /*4490*/  FFMA R2, R83, 1.4426950216293334961, -R2 ;  /* 0x3fb8aa3b53027823 */ /* 0x000fe20000000802 */
[----:B------:R-:W-:-:S03]  /*44a0*/  FFMA R88, R3, 1.925963033500011079e-08, R88 ;  /* 0x32a5706003587823 */ /* 0x000fc60000000058 */
[----:B------:R-:W-:Y:S01]  /*44b0*/  FFMA R82, R83, 1.925963033500011079e-08, R2 ;  /* 0x32a5706053527823 */ /* 0x000fe20000000002 */
[----:B------:R-:W-:Y:S01]  /*44c0*/  FMUL R83, R79, R86 ;  /* 0x000000564f537220 */ /* 0x000fe20000400000 */
[----:B------:R-:W0:Y:S01]  /*44d0*/  LDS.64 R2, [UR20+0x18] ;  /* 0x00001814ff027984 */ /* 0x000e220008000a00 */
[----:B------:R-:W-:Y:S02]  /*44e0*/  FADD R79, R86, R75 ;  /* 0x0000004b564f7221 */ /* 0x000fe40000000000 */
[-C--:B------:R-:W-:Y:S01]  /*44f0*/  FFMA R78, R83, -R43.reuse, R78 ;  /* 0x8000002b534e7223 */ /* 0x080fe2000000004e */
[----:B------:R-:W2:Y:S01]  /*4500*/  MUFU.EX2 R82, R82 ;  /* 0x0000005200527308 */ /* 0x000ea20000000800 */
[----:B------:R-:W-:Y:S01]  /*4510*/  FADD R79, R79, R84 ;  /* 0x000000544f4f7221 */ /* 0x000fe20000000000 */
[--C-:B-1----:R-:W-:Y:S01]  /*4520*/  FADD R37, -R37, R61.reuse ;  /* 0x0000003d25257221 */ /* 0x102fe20000000100 */
[----:B------:R-:W-:Y:S01]  /*4530*/  FADD R36, -R36, R61 ;  /* 0x0000003d24247221 */ /* 0x000fe20000000100 */
[----:B------:R-:W-:-:S02]  /*4540*/  FFMA R78, R77, -R43, R78 ;  /* 0x8000002b4d4e7223 */ /* 0x000fc4000000004e */
[----:B------:R-:W-:Y:S01]  /*4550*/  FMUL R85, R37, -R37 ;  /* 0x8000002525557220 */ /* 0x000fe20000400000 */
[----:B------:R-:W-:Y:S01]  /*4560*/  FMUL R87, R36, -R36 ;  /* 0x8000002424577220 */ /* 0x000fe20000400000 */
[----:B------:R-:W1:Y:S02]  /*4570*/  MUFU.EX2 R83, R88 ;  /* 0x0000005800537308 */ /* 0x000e640000000800 */
[C-C-:B------:R-:W-:Y:S01]  /*4580*/  FFMA R85, R71.reuse, R85, -R76.reuse ;  /* 0x0000005547557223 */ /* 0x140fe2000000084c */
[----:B------:R-:W-:-:S03]  /*4590*/  FFMA R87, R71, R87, -R76 ;  /* 0x0000005747577223 */ /* 0x000fc6000000084c */
[--C-:B------:R-:W-:Y:S01]  /*45a0*/  FFMA.SAT R86, R85, 0.0057249800302088260651, R38.reuse ;  /* 0x3bbb989d55567823 */ /* 0x100fe20000002026 */
[----:B------:R-:W-:Y:S01]  /*45b0*/  FFMA.SAT R84, R87, 0.0057249800302088260651, R38 ;  /* 0x3bbb989d57547823 */ /* 0x000fe20000002026 */
[----:B--2---:R-:W-:Y:S02]  /*45c0*/  FMUL R82, R81, R82 ;  /* 0x0000005251527220 */ /* 0x004fe40000400000 */
[-C--:B------:R-:W-:Y:S01]  /*45d0*/  FFMA.RM R77, R86, R39.reuse, 12582913 ;  /* 0x4b400001564d7423 */ /* 0x080fe20000004027 */
[----:B------:R-:W-:Y:S01]  /*45e0*/  FFMA.RM R75, R84, R39, 12582913 ;  /* 0x4b400001544b7423 */ /* 0x000fe20000004027 */
[----:B------:R-:W-:Y:S01]  /*45f0*/  FMUL R81, R62, R82 ;  /* 0x000000523e517220 */ /* 0x000fe20000400000 */
[----:B------:R-:W-:Y:S01]  /*4600*/  FADD R79, R79, R82 ;  /* 0x000000524f4f7221 */ /* 0x000fe20000000000 */
[----:B------:R-:W-:Y:S01]  /*4610*/  FADD R62, R77, -12583039 ;  /* 0xcb40007f4d3e7421 */ /* 0x000fe20000000000 */
[----:B------:R-:W-:Y:S01]  /*4620*/  FADD R84, R75, -12583039 ;  /* 0xcb40007f4b547421 */ /* 0x000fe20000000000 */
[----:B------:R-:W-:Y:S01]  /*4630*/  FFMA R78, R81, -R43, R78 ;  /* 0x8000002b514e7223 */ /* 0x000fe2000000004e */
[----:B-1----:R-:W-:Y:S01]  /*4640*/  FMUL R80, R80, R83 ;  /* 0x0000005350507220 */ /* 0x002fe20000400000 */
[----:B------:R-:W-:Y:S01]  /*4650*/  FFMA R62, R85, 1.4426950216293334961, -R62 ;  /* 0x3fb8aa3b553e7823 */ /* 0x000fe2000000083e */
[----:B------:R-:W-:Y:S01]  /*4660*/  FFMA R82, R87, 1.4426950216293334961, -R84 ;  /* 0x3fb8aa3b57527823 */ /* 0x000fe20000000854 */
[----:B------:R-:W-:Y:S01]  /*4670*/  SHF.L.U32 R81, R75, 0x17, RZ ;  /* 0x000000174b517819 */ /* 0x000fe200000006ff */
[----:B------:R-:W-:Y:S01]  /*4680*/  FMUL R75, R63, R80 ;  /* 0x000000503f4b7220 */ /* 0x000fe20000400000 */
[----:B------:R-:W-:Y:S01]  /*4690*/  FFMA R85, R85, 1.925963033500011079e-08, R62 ;  /* 0x32a5706055557823 */ /* 0x000fe2000000003e */
[----:B------:R-:W-:Y:S01]  /*46a0*/  FFMA R82, R87, 1.925963033500011079e-08, R82 ;  /* 0x32a5706057527823 */ /* 0x000fe20000000052 */
[----:B------:R-:W-:Y:S01]  /*46b0*/  FADD R79, R79, R80 ;  /* 0x000000504f4f7221 */ /* 0x000fe20000000000 */
[----:B------:R-:W-:Y:S01]  /*46c0*/  FFMA R78, R75, -R43, R78 ;  /* 0x8000002b4b4e7223 */ /* 0x000fe2000000004e */
[--C-:B0-----:R-:W-:Y:S01]  /*46d0*/  FADD R2, -R2, R61.reuse ;  /* 0x0000003d02027221 */ /* 0x101fe20000000100 */
[----:B------:R-:W-:-:S02]  /*46e0*/  FADD R3, -R3, R61 ;  /* 0x0000003d03037221 */ /* 0x000fc40000000100 */
[----:B------:R-:W0:Y:S01]  /*46f0*/  MUFU.EX2 R82, R82 ;  /* 0x0000005200527308 */ /* 0x000e220000000800 */
[----:B------:R-:W-:Y:S01]  /*4700*/  FMUL R62, R2, -R2 ;  /* 0x80000002023e7220 */ /* 0x000fe20000400000 */
[----:B------:R-:W-:-:S03]  /*4710*/  FMUL R83, R3, -R3 ;  /* 0x8000000303537220 */ /* 0x000fc60000400000 */
[C-C-:B------:R-:W-:Y:S01]  /*4720*/  FFMA R87, R71.reuse, R62, -R76.reuse ;  /* 0x0000003e47577223 */ /* 0x140fe2000000084c */
[----:B------:R-:W-:Y:S02]  /*4730*/  FFMA R83, R71, R83, -R76 ;  /* 0x0000005347537223 */ /* 0x000fe4000000084c */
[----:B------:R-:W1:Y:S01]  /*4740*/  MUFU.EX2 R85, R85 ;  /* 0x0000005500557308 */ /* 0x000e620000000800 */
[--C-:B------:R-:W-:Y:S01]  /*4750*/  FFMA.SAT R62, R87, 0.0057249800302088260651, R38.reuse ;  /* 0x3bbb989d573e7823 */ /* 0x100fe20000002026 */
[----:B------:R-:W-:-:S03]  /*4760*/  FFMA.SAT R84, R83, 0.0057249800302088260651, R38 ;  /* 0x3bbb989d53547823 */ /* 0x000fc60000002026 */
[-C--:B------:R-:W-:Y:S01]  /*4770*/  FFMA.RM R38, R62, R39.reuse, 12582913 ;  /* 0x4b4000013e267423 */ /* 0x080fe20000004027 */
[----:B------:R-:W-:Y:S01]  /*4780*/  FFMA.RM R39, R84, R39, 12582913 ;  /* 0x4b40000154277423 */ /* 0x000fe20000004027 */
[----:B0-----:R-:W-:Y:S02]  /*4790*/  FMUL R81, R81, R82 ;  /* 0x0000005251517220 */ /* 0x001fe40000400000 */
[----:B------:R-:W-:Y:S01]  /*47a0*/  FADD R62, R38, -12583039 ;  /* 0xcb40007f263e7421 */ /* 0x000fe20000000000 */
[----:B------:R-:W-:Y:S01]  /*47b0*/  FADD R84, R39, -12583039 ;  /* 0xcb40007f27547421 */ /* 0x000fe20000000000 */
[----:B------:R-:W-:Y:S02]  /*47c0*/  FMUL R75, R36, R81 ;  /* 0x00000051244b7220 */ /* 0x000fe40000400000 */
[----:B------:R-:W-:Y:S01]  /*47d0*/  FFMA R62, R87, 1.4426950216293334961, -R62 ;  /* 0x3fb8aa3b573e7823 */ /* 0x000fe2000000083e */
[----:B------:R-:W-:Y:S01]  /*47e0*/  FFMA R84, R83, 1.4426950216293334961, -R84 ;  /* 0x3fb8aa3b53547823 */ /* 0x000fe20000000854 */
[----:B------:R-:W-:Y:S01]  /*47f0*/  SHF.L.U32 R36, R39, 0x17, RZ ;  /* 0x0000001727247819 */ /* 0x000fe200000006ff */
[----:B------:R-:W-:Y:S01]  /*4800*/  FFMA R78, R75, -R43, R78 ;  /* 0x8000002b4b4e7223 */ /* 0x000fe2000000004e */
[----:B------:R-:W-:Y:S01]  /*4810*/  FFMA R62, R87, 1.925963033500011079e-08, R62 ;  /* 0x32a57060573e7823 */ /* 0x000fe2000000003e */
[----:B------:R-:W-:Y:S01]  /*4820*/  FFMA R83, R83, 1.925963033500011079e-08, R84 ;  /* 0x32a5706053537823 */ /* 0x000fe20000000054 */
[----:B------:R-:W-:Y:S01]  /*4830*/  SHF.L.U32 R84, R77, 0x17, RZ ;  /* 0x000000174d547819 */ /* 0x000fe200000006ff */
[----:B------:R-:W-:Y:S01]  /*4840*/  FADD R79, R79, R81 ;  /* 0x000000514f4f7221 */ /* 0x000fe20000000000 */
[----:B------:R-:W-:Y:S01]  /*4850*/  SHF.L.U32 R77, R38, 0x17, RZ ;  /* 0x00000017264d7819 */ /* 0x000fe200000006ff */
[----:B------:R-:W0:Y:S02]  /*4860*/  MUFU.EX2 R63, R83 ;  /* 0x00000053003f7308 */ /* 0x000e240000000800 */
[----:B-1----:R-:W-:-:S04]  /*4870*/  FMUL R84, R84, R85 ;  /* 0x0000005554547220 */ /* 0x002fc80000400000 */
[----:B------:R-:W-:Y:S01]  /*4880*/  FMUL R37, R37, R84 ;  /* 0x0000005425257220 */ /* 0x000fe20000400000 */
[----:B------:R-:W-:Y:S01]  /*4890*/  FADD R79, R79, R84 ;  /* 0x000000544f4f7221 */ /* 0x000fe20000000000 */
[----:B------:R-:W1:Y:S02]  /*48a0*/  MUFU.EX2 R62, R62 ;  /* 0x0000003e003e7308 */ /* 0x000e640000000800 */
[----:B------:R-:W-:Y:S01]  /*48b0*/  FFMA R78, R37, -R43, R78 ;  /* 0x8000002b254e7223 */ /* 0x000fe2000000004e */
[----:B0-----:R-:W-:-:S04]  /*48c0*/  FMUL R36, R36, R63 ;  /* 0x0000003f24247220 */ /* 0x001fc80000400000 */
[----:B------:R-:W-:Y:S01]  /*48d0*/  FMUL R3, R3, R36 ;  /* 0x0000002403037220 */ /* 0x000fe20000400000 */
[----:B-1----:R-:W-:-:S04]  /*48e0*/  FMUL R62, R77, R62 ;  /* 0x0000003e4d3e7220 */ /* 0x002fc80000400000 */
[----:B------:R-:W-:Y:S01]  /*48f0*/  FMUL R37, R2, R62 ;  /* 0x0000003e02257220 */ /* 0x000fe20000400000 */
[----:B------:R-:W-:-:S03]  /*4900*/  FADD R79, R79, R62 ;  /* 0x0000003e4f4f7221 */ /* 0x000fc60000000000 */
[----:B------:R-:W-:Y:S01]  /*4910*/  FFMA R78, R37, -R43, R78 ;  /* 0x8000002b254e7223 */ /* 0x000fe2000000004e */
[----:B------:R-:W-:-:S03]  /*4920*/  FADD R75, R79, R36 ;  /* 0x000000244f4b7221 */ /* 0x000fc60000000000 */
[----:B------:R-:W-:Y:S01]  /*4930*/  FFMA R78, R3, -R43, R78 ;  /* 0x8000002b034e7223 */ /* 0x000fe2000000004e */
[----:B------:R-:W-:Y:S06]  /*4940*/  BRA.U UP1, `(.L_x_68) ;  /* 0xfffffff901187547 */ /* 0x000fec000b83ffff */
[----:B------:R-:W-:-:S07]  /*4950*/  MOV R2, UR14 ;  /* 0x0000000e00027c02 */ /* 0x000fce0008000f00 */
.L_x_67:
[----:B------:R-:W-:Y:S05]  /*4960*/  @!P3 BRA `(.L_x_69) ;  /* 0x0000000400e0b947 */ /* 0x000fea0003800000 */
[----:B------:R-:W-:Y:S01]  /*4970*/  LEA R2, R2, UR22, 0x2 ;  /* 0x0000001602027c11 */ /* 0x000fe2000f8e10ff */
[----:B------:R-:W-:Y:S01]  /*4980*/  UISETP.NE.AND UP1, UPT, UR23, 0x1, UPT ;  /* 0x000000011700788c */ /* 0x000fe2000bf25270 */
[----:B------:R-:W-:-:S03]  /*4990*/  MOV R3, 0x3f000000 ;  /* 0x3f00000000037802 */ /* 0x000fc60000000f00 */
[----:B------:R-:W0:Y:S02]  /*49a0*/  LDS R36, [R2] ;  /* 0x0000000002247984 */ /* 0x000e240000000800 */
[----:B0-----:R-:W-:-:S04]  /*49b0*/  FADD R37, -R36, R61 ;  /* 0x0000003d24257221 */ /* 0x001fc80000000100 */
[----:B------:R-:W-:-:S04]  /*49c0*/  FMUL R36, R37, -R37 ;  /* 0x8000002525247220 */ /* 0x000fc80000400000 */
[----:B------:R-:W-:Y:S01]  /*49d0*/  FFMA R38, R71, R36, -R76 ;  /* 0x0000002447267223 */ /* 0x000fe2000000084c */
[----:B------:R-:W-:-:S03]  /*49e0*/  HFMA2 R36, -RZ, RZ, 3.7421875, 0 ;  /* 0x437c0000ff247431 */ /* 0x000fc600000001ff */
[----:B------:R-:W-:-:S04]  /*49f0*/  FFMA.SAT R39, R38, 0.0057249800302088260651, R3 ;  /* 0x3bbb989d26277823 */ /* 0x000fc80000002003 */
[----:B------:R-:W-:-:S04]  /*4a00*/  FFMA.RM R39, R39, R36, 12582913 ;  /* 0x4b40000127277423 */ /* 0x000fc80000004024 */
[C---:B------:R-:W-:Y:S01]  /*4a10*/  FADD R63, R39.reuse, -12583039 ;  /* 0xcb40007f273f7421 */ /* 0x040fe20000000000 */
[----:B------:R-:W-:-:S03]  /*4a20*/  SHF.L.U32 R39, R39, 0x17, RZ ;  /* 0x0000001727277819 */ /* 0x000fc600000006ff */
[----:B------:R-:W-:-:S04]  /*4a30*/  FFMA R63, R38, 1.4426950216293334961, -R63 ;  /* 0x3fb8aa3b263f7823 */ /* 0x000fc8000000083f */
[----:B------:R-:W-:-:S04]  /*4a40*/  FFMA R63, R38, 1.925963033500011079e-08, R63 ;  /* 0x32a57060263f7823 */ /* 0x000fc8000000003f */
[----:B------:R-:W0:Y:S02]  /*4a50*/  MUFU.EX2 R38, R63 ;  /* 0x0000003f00267308 */ /* 0x000e240000000800 */
[----:B0-----:R-:W-:-:S04]  /*4a60*/  FMUL R38, R39, R38 ;  /* 0x0000002627267220 */ /* 0x001fc80000400000 */
[----:B------:R-:W-:Y:S01]  /*4a70*/  FMUL R37, R37, R38 ;  /* 0x0000002625257220 */ /* 0x000fe20000400000 */
[----:B------:R-:W-:-:S03]  /*4a80*/  FADD R75, R75, R38 ;  /* 0x000000264b4b7221 */ /* 0x000fc60000000000 */
[----:B------:R-:W-:Y:S01]  /*4a90*/  FFMA R78, R37, -R43, R78 ;  /* 0x8000002b254e7223 */ /* 0x000fe2000000004e */
[----:B------:R-:W-:Y:S06]  /*4aa0*/  BRA.U !UP1, `(.L_x_69) ;  /* 0x0000000509907547 */ /* 0x000fec000b800000 */
[----:B------:R-:W0:Y:S01]  /*4ab0*/  LDS R38, [R2+0x4] ;  /* 0x0000040002267984 */ /* 0x000e220000000800 */
[----:B------:R-:W-:Y:S01]  /*4ac0*/  UISETP.NE.AND UP1, UPT, UR23, 0x2, UPT ;  /* 0x000000021700788c */ /* 0x000fe2000bf25270 */
[----:B0-----:R-:W-:-:S04]  /*4ad0*/  FADD R38, -R38, R61 ;  /* 0x0000003d26267221 */ /* 0x001fc80000000100 */
[----:B------:R-:W-:-:S04]  /*4ae0*/  FMUL R37, R38, -R38 ;  /* 0x8000002626257220 */ /* 0x000fc80000400000 */
[----:B------:R-:W-:-:S04]  /*4af0*/  FFMA R62, R71, R37, -R76 ;  /* 0x00000025473e7223 */ /* 0x000fc8000000084c */
        /* <DEDUP_REMOVED lines=80> */
[----:B------:R-:W0:Y:S02]  /*5000*/  LDS R2, [R2+0x18] ;  /* 0x0000180002027984 */ /* 0x000e240000000800 */
        /* <DEDUP_REMOVED lines=13> */
[----:B------:R-:W-:-:S07]  /*50e0*/  FFMA R78, R37, -R43, R78 ;  /* 0x8000002b254e7223 */ /* 0x000fce000000004e */
.L_x_69:
[----:B------:R-:W-:Y:S01]  /*50f0*/  FADD R75, R75, 9.9999999392252902908e-09 ;  /* 0x322bcc774b4b7421 */ /* 0x000fe20000000000 */
[----:B------:R-:W-:Y:S01]  /*5100*/  BSSY.RECONVERGENT B2, `(.L_x_70) ;  /* 0x000000e000027945 */ /* 0x000fe20003800200 */
[----:B------:R-:W-:Y:S02]  /*5110*/  ISETP.NE.AND P4, PT, RZ, UR15, PT ;  /* 0x0000000fff007c0c */ /* 0x000fe4000bf85270 */
        /* <DEDUP_REMOVED lines=8> */
[----:B------:R-:W-:Y:S02]  /*51a0*/  MOV R3, R78 ;  /* 0x0000004e00037202 */ /* 0x000fe40000000f00 */
[----:B------:R-:W-:Y:S02]  /*51b0*/  MOV R2, R75 ;  /* 0x0000004b00027202 */ /* 0x000fe40000000f00 */
[----:B------:R-:W-:-:S07]  /*51c0*/  MOV R38, 0x51e0 ;  /* 0x000051e000267802 */ /* 0x000fce0000000f00 */
[----:B---3--:R-:W-:Y:S05]  /*51d0*/  CALL.REL.NOINC `($__internal_2_$__cuda_sm3x_div_rn_noftz_f32_slowpath) ;  /* 0x000000fc00087944 */ /* 0x008fea0003c00000 */
.L_x_71:
[----:B------:R-:W-:Y:S05]  /*51e0*/  BSYNC.RECONVERGENT B2 ;  /* 0x0000000000027941 */ /* 0x000fea0003800200 */
.L_x_70:
[----:B------:R-:W-:Y:S02]  /*51f0*/  HFMA2 R36, -RZ, RZ, 1.75, 0 ;  /* 0x3f000000ff247431 */ /* 0x000fe400000001ff */
[----:B------:R-:W-:Y:S01]  /*5200*/  FMUL R77, R61, 0.5 ;  /* 0x3f0000003d4d7820 */ /* 0x000fe20000400000 */
[----:B------:R-:W-:Y:S01]  /*5210*/  MOV R38, 0x437c0000 ;  /* 0x437c000000267802 */ /* 0x000fe20000000f00 */
[----:B------:R-:W-:Y:S01]  /*5220*/  BSSY.RECONVERGENT B2, `(.L_x_72) ;  /* 0x0000019000027945 */ /* 0x000fe20003800200 */
[----:B------:R-:W-:-:S04]  /*5230*/  FMNMX R2, R2, -10, !PT ;  /* 0xc120000002027809 */ /* 0x000fc80007800000 */
[----:B------:R-:W-:Y:S01]  /*5240*/  FMNMX R79, R2, 10, PT ;  /* 0x41200000024f7809 */ /* 0x000fe20003800000 */
[----:B------:R-:W-:-:S04]  /*5250*/  FFMA.SAT R3, R77, 0.0057249800302088260651, R36 ;  /* 0x3bbb989d4d037823 */ /* 0x000fc80000002024 */
[----:B------:R-:W-:-:S04]  /*5260*/  FFMA.RM R3, R3, R38, 12582913 ;  /* 0x4b40000103037423 */ /* 0x000fc80000004026 */
[C---:B------:R-:W-:Y:S01]  /*5270*/  FADD R36, R3.reuse, -12583039 ;  /* 0xcb40007f03247421 */ /* 0x040fe20000000000 */
[----:B------:R-:W-:-:S03]  /*5280*/  SHF.L.U32 R3, R3, 0x17, RZ ;  /* 0x0000001703037819 */ /* 0x000fc600000006ff */
[----:B------:R-:W-:-:S04]  /*5290*/  FFMA R36, R77, 1.4426950216293334961, -R36 ;  /* 0x3fb8aa3b4d247823 */ /* 0x000fc80000000824 */
[----:B------:R-:W-:-:S06]  /*52a0*/  FFMA R36, R77, 1.925963033500011079e-08, R36 ;  /* 0x32a570604d247823 */ /* 0x000fcc0000000024 */
[----:B------:R-:W0:Y:S02]  /*52b0*/  MUFU.EX2 R36, R36 ;  /* 0x0000002400247308 */ /* 0x000e240000000800 */
[----:B0-----:R-:W-:-:S04]  /*52c0*/  FMUL R3, R3, R36 ;  /* 0x0000002403037220 */ /* 0x001fc80000400000 */
[----:B------:R-:W-:-:S04]  /*52d0*/  FFMA R39, R3, R3, 9.9999999392252902908e-09 ;  /* 0x322bcc7703277423 */ /* 0x000fc80000000003 */
        /* <DEDUP_REMOVED lines=12> */
[----:B------:R-:W-:-:S07]  /*53a0*/  MOV R3, R2 ;  /* 0x0000000200037202 */ /* 0x000fce0000000f00 */
.L_x_73:
[----:B------:R-:W-:Y:S05]  /*53b0*/  BSYNC.RECONVERGENT B2 ;  /* 0x0000000000027941 */ /* 0x000fea0003800200 */
.L_x_72:
[----:B------:R-:W0:Y:S01]  /*53c0*/  LDC R36, c[0x0][0x414] ;  /* 0x00010500ff247b82 */ /* 0x000e220000000800 */
[----:B------:R-:W-:Y:S01]  /*53d0*/  BSSY.RECONVERGENT B2, `(.L_x_74) ;  /* 0x000000e000027945 */ /* 0x000fe20003800200 */
[----:B0-----:R-:W0:Y:S08]  /*53e0*/  MUFU.RCP R76, R36 ;  /* 0x00000024004c7308 */ /* 0x001e300000001000 */
[----:B------:R-:W1:Y:S01]  /*53f0*/  FCHK P0, R3, R36 ;  /* 0x0000002403007302 */ /* 0x000e620000000000 */
[----:B0-----:R-:W-:-:S04]  /*5400*/  FFMA R37, R76, -R36, 1 ;  /* 0x3f8000004c257423 */ /* 0x001fc80000000824 */
[----:B------:R-:W-:-:S04]  /*5410*/  FFMA R76, R76, R37, R76 ;  /* 0x000000254c4c7223 */ /* 0x000fc8000000004c */
[----:B------:R-:W-:-:S04]  /*5420*/  FFMA R2, R76, R3, RZ ;  /* 0x000000034c027223 */ /* 0x000fc800000000ff */
[----:B------:R-:W-:-:S04]  /*5430*/  FFMA R37, R2, -R36, R3 ;  /* 0x8000002402257223 */ /* 0x000fc80000000003 */
[----:B------:R-:W-:Y:S01]  /*5440*/  FFMA R76, R76, R37, R2 ;  /* 0x000000254c4c7223 */ /* 0x000fe20000000002 */
[----:B-1----:R-:W-:Y:S06]  /*5450*/  @!P0 BRA `(.L_x_75) ;  /* 0x0000000000148947 */ /* 0x002fec0003800000 */
[----:B------:R-:W0:Y:S01]  /*5460*/  LDCU UR7, c[0x0][0x414] ;  /* 0x00008280ff0777ac */ /* 0x000e220008000800 */
[----:B------:R-:W-:Y:S02]  /*5470*/  MOV R38, 0x54a0 ;  /* 0x000054a000267802 */ /* 0x000fe40000000f00 */
[----:B0-----:R-:W-:-:S07]  /*5480*/  MOV R2, UR7 ;  /* 0x0000000700027c02 */ /* 0x001fce0008000f00 */
[----:B---3--:R-:W-:Y:S05]  /*5490*/  CALL.REL.NOINC `($__internal_2_$__cuda_sm3x_div_rn_noftz_f32_slowpath) ;  /* 0x000000f800587944 */ /* 0x008fea0003c00000 */
[----:B------:R-:W-:-:S07]  /*54a0*/  MOV R76, R2 ;  /* 0x00000002004c7202 */ /* 0x000fce0000000f00 */
.L_x_75:
[----:B------:R-:W-:Y:S05]  /*54b0*/  BSYNC.RECONVERGENT B2 ;  /* 0x0000000000027941 */ /* 0x000fea0003800200 */
.L_x_74:
[----:B------:R-:W-:Y:S01]  /*54c0*/  FADD R63, R76, 1 ;  /* 0x3f8000004c3f7421 */ /* 0x000fe20000000000 */
[----:B------:R-:W-:Y:S01]  /*54d0*/  HFMA2 R39, -RZ, RZ, 1.5048828125, 33.21875 ;  /* 0x3e055027ff277431 */ /* 0x000fe200000001ff */
[----:B------:R-:W0:Y:S01]  /*54e0*/  LDCU UR7, c[0x0][0x41c] ;  /* 0x00008380ff0777ac */ /* 0x000e220008000800 */
[----:B------:R-:W-:Y:S01]  /*54f0*/  BSSY.RECONVERGENT B2, `(.L_x_76) ;  /* 0x000002a000027945 */ /* 0x000fe20003800200 */
[C---:B------:R-:W-:Y:S01]  /*5500*/  FMUL R2, R63.reuse, 8388608 ;  /* 0x4b0000003f027820 */ /* 0x040fe20000400000 */
[----:B------:R-:W-:-:S04]  /*5510*/  FSETP.GEU.AND P0, PT, R63, 1.175494350822287508e-38, PT ;  /* 0x008000003f00780b */ /* 0x000fc80003f0e000 */
[----:B------:R-:W-:-:S04]  /*5520*/  FSEL R2, R2, R63, !P0 ;  /* 0x0000003f02027208 */ /* 0x000fc80004000000 */
[----:B------:R-:W-:-:S04]  /*5530*/  IADD3 R3, PT, PT, R2, -0x3f2aaaab, RZ ;  /* 0xc0d5555502037810 */ /* 0x000fc80007ffe0ff */
[----:B------:R-:W-:-:S04]  /*5540*/  LOP3.LUT R37, R3, 0xff800000, RZ, 0xc0, !PT ;  /* 0xff80000003257812 */ /* 0x000fc800078ec0ff */
[-C--:B------:R-:W-:Y:S02]  /*5550*/  IADD3 R3, PT, PT, R2, -R37.reuse, RZ ;  /* 0x8000002502037210 */ /* 0x080fe40007ffe0ff */
[----:B------:R-:W-:Y:S02]  /*5560*/  I2FP.F32.S32 R36, R37 ;  /* 0x0000002500247245 */ /* 0x000fe40000201400 */
[----:B------:R-:W-:Y:S01]  /*5570*/  MOV R37, 0x7f800000 ;  /* 0x7f80000000257802 */ /* 0x000fe20000000f00 */
[----:B------:R-:W-:-:S04]  /*5580*/  FADD R38, R3, -1 ;  /* 0xbf80000003267421 */ /* 0x000fc80000000000 */
[----:B------:R-:W-:-:S04]  /*5590*/  FFMA R3, R38, -R39, 0.14084610342979431152 ;  /* 0x3e1039f626037423 */ /* 0x000fc80000000827 */
[----:B------:R-:W-:-:S04]  /*55a0*/  FFMA R3, R38, R3, -0.12148627638816833496 ;  /* 0xbdf8cdcc26037423 */ /* 0x000fc80000000003 */
[----:B------:R-:W-:-:S04]  /*55b0*/  FFMA R3, R38, R3, 0.13980610668659210205 ;  /* 0x3e0f295526037423 */ /* 0x000fc80000000003 */
[----:B------:R-:W-:-:S04]  /*55c0*/  FFMA R3, R38, R3, -0.16684235632419586182 ;  /* 0xbe2ad8b926037423 */ /* 0x000fc80000000003 */
[----:B------:R-:W-:-:S04]  /*55d0*/  FFMA R3, R38, R3, 0.20012299716472625732 ;  /* 0x3e4ced0b26037423 */ /* 0x000fc80000000003 */
[----:B------:R-:W-:-:S04]  /*55e0*/  FFMA R3, R38, R3, -0.24999669194221496582 ;  /* 0xbe7fff2226037423 */ /* 0x000fc80000000003 */
[----:B------:R-:W-:-:S04]  /*55f0*/  FFMA R3, R38, R3, 0.33333182334899902344 ;  /* 0x3eaaaa7826037423 */ /* 0x000fc80000000003 */
[----:B------:R-:W-:Y:S01]  /*5600*/  FFMA R39, R38, R3, -0.5 ;  /* 0xbf00000026277423 */ /* 0x000fe20000000003 */
[----:B------:R-:W-:Y:S02]  /*5610*/  FSEL R3, RZ, -23, P0 ;  /* 0xc1b80000ff037808 */ /* 0x000fe40000000000 */
[----:B------:R-:W-:Y:S01]  /*5620*/  ISETP.GT.U32.AND P0, PT, R2, 0x7f7fffff, PT ;  /* 0x7f7fffff0200780c */ /* 0x000fe20003f04070 */
[----:B------:R-:W-:Y:S02]  /*5630*/  FMUL R39, R38, R39 ;  /* 0x0000002726277220 */ /* 0x000fe40000400000 */
[----:B------:R-:W-:Y:S02]  /*5640*/  FFMA R3, R36, 1.1920928955078125e-07, R3 ;  /* 0x3400000024037823 */ /* 0x000fe40000000003 */
[----:B------:R-:W-:Y:S01]  /*5650*/  FFMA R38, R38, R39, R38 ;  /* 0x0000002726267223 */ /* 0x000fe20000000026 */
[----:B------:R-:W1:Y:S03]  /*5660*/  MUFU.RCP R36, R63 ;  /* 0x0000003f00247308 */ /* 0x000e660000001000 */
[----:B------:R-:W-:-:S04]  /*5670*/  FFMA R3, R3, 0.69314718246459960938, R38 ;  /* 0x3f31721803037823 */ /* 0x000fc80000000026 */
[C---:B------:R-:W-:Y:S01]  /*5680*/  @P0 FFMA R3, R2.reuse, R37, +INF ;  /* 0x7f80000002030423 */ /* 0x040fe20000000025 */
[----:B------:R-:W-:Y:S01]  /*5690*/  FSETP.NEU.AND P0, PT, R2, RZ, PT ;  /* 0x000000ff0200720b */ /* 0x000fe20003f0d000 */
[----:B0-----:R-:W-:-:S03]  /*56a0*/  FADD R2, -R77, UR7 ;  /* 0x000000074d027e21 */ /* 0x001fc60008000100 */
[----:B------:R-:W-:-:S05]  /*56b0*/  FSEL R3, R3, -INF , P0 ;  /* 0xff80000003037808 */ /* 0x000fca0000000000 */
[C---:B------:R-:W-:Y:S01]  /*56c0*/  FFMA R37, -R27.reuse, R3, R2 ;  /* 0x000000031b257223 */ /* 0x040fe20000000102 */
[----:B------:R-:W-:Y:S01]  /*56d0*/  FMUL R3, R27, R76 ;  /* 0x0000004c1b037220 */ /* 0x000fe20000400000 */
[----:B-1----:R-:W-:-:S03]  /*56e0*/  FFMA R39, -R63, R36, 1 ;  /* 0x3f8000003f277423 */ /* 0x002fc60000000124 */
[----:B------:R0:W-:Y:S01]  /*56f0*/  STG.E desc[UR18][R52.64], R37 ;  /* 0x0000002534007986 */ /* 0x0001e2000c101912 */
[----:B------:R-:W1:Y:S01]  /*5700*/  FCHK P0, R3, R63 ;  /* 0x0000003f03007302 */ /* 0x000e620000000000 */
[----:B------:R-:W-:-:S04]  /*5710*/  FFMA R36, R36, R39, R36 ;  /* 0x0000002724247223 */ /* 0x000fc80000000024 */
[----:B------:R-:W-:-:S04]  /*5720*/  FFMA R39, R3, R36, RZ ;  /* 0x0000002403277223 */ /* 0x000fc800000000ff */
[----:B------:R-:W-:-:S04]  /*5730*/  FFMA R2, -R63, R39, R3 ;  /* 0x000000273f027223 */ /* 0x000fc80000000103 */
[----:B------:R-:W-:Y:S01]  /*5740*/  FFMA R2, R36, R2, R39 ;  /* 0x0000000224027223 */ /* 0x000fe20000000027 */
[----:B01----:R-:W-:Y:S06]  /*5750*/  @!P0 BRA `(.L_x_77) ;  /* 0x00000000000c8947 */ /* 0x003fec0003800000 */
[----:B------:R-:W-:Y:S02]  /*5760*/  MOV R2, R63 ;  /* 0x0000003f00027202 */ /* 0x000fe40000000f00 */
[----:B------:R-:W-:-:S07]  /*5770*/  MOV R38, 0x5790 ;  /* 0x0000579000267802 */ /* 0x000fce0000000f00 */
[----:B---3--:R-:W-:Y:S05]  /*5780*/  CALL.REL.NOINC `($__internal_2_$__cuda_sm3x_div_rn_noftz_f32_slowpath) ;  /* 0x000000f4009c7944 */ /* 0x008fea0003c00000 */
.L_x_77:
[----:B------:R-:W-:Y:S05]  /*5790*/  BSYNC.RECONVERGENT B2 ;  /* 0x0000000000027941 */ /* 0x000fea0003800200 */
.L_x_76:
[----:B------:R-:W0:Y:S01]  /*57a0*/  LDCU UR7, c[0x0][0x418] ;  /* 0x00008300ff0777ac */ /* 0x000e220008000800 */
[----:B------:R-:W-:-:S04]  /*57b0*/  FADD R2, R2, -0.5 ;  /* 0xbf00000002027421 */ /* 0x000fc80000000000 */
[----:B0-----:R-:W-:-:S04]  /*57c0*/  FADD R2, R2, -UR7 ;  /* 0x8000000702027e21 */ /* 0x001fc80008000000 */
[----:B------:R-:W-:-:S05]  /*57d0*/  FFMA R2, R2, R68, R79 ;  /* 0x0000004402027223 */ /* 0x000fca000000004f */
[----:B------:R-:W-:-:S04]  /*57e0*/  FMNMX R2, R2, -10, !PT ;  /* 0xc120000002027809 */ /* 0x000fc80007800000 */
[----:B------:R-:W-:Y:S01]  /*57f0*/  FMNMX R77, R2, 10, PT ;  /* 0x41200000024d7809 */ /* 0x000fe20003800000 */
[----:B------:R-:W-:-:S03]  /*5800*/  HFMA2 R2, -RZ, RZ, 1.875, 0 ;  /* 0x3f800000ff027431 */ /* 0x000fc600000001ff */
[----:B------:R-:W-:Y:S01]  /*5810*/  MOV R3, R77 ;  /* 0x0000004d00037202 */ /* 0x000fe20000000f00 */
[----:B------:R0:W-:Y:S01]  /*5820*/  STG.E desc[UR18][R54.64], R77 ;  /* 0x0000004d36007986 */ /* 0x0001e2000c101912 */
[----:B------:R-:W-:Y:S05]  /*5830*/  @!P4 BRA `(.L_x_78) ;  /* 0x00000000008cc947 */ /* 0x000fea0003800000 */
[----:B------:R-:W-:Y:S01]  /*5840*/  FMUL R38, R63, R63 ;  /* 0x0000003f3f267220 */ /* 0x000fe20000400000 */
[----:B------:R-:W-:Y:S01]  /*5850*/  FMUL R3, R25, R76 ;  /* 0x0000004c19037220 */ /* 0x000fe20000400000 */
[----:B------:R-:W-:Y:S02]  /*5860*/  BSSY.RECONVERGENT B2, `(.L_x_79) ;  /* 0x000000c000027945 */ /* 0x000fe40003800200 */
[----:B------:R-:W1:Y:S08]  /*5870*/  MUFU.RCP R2, R38 ;  /* 0x0000002600027308 */ /* 0x000e700000001000 */
[----:B------:R-:W2:Y:S01]  /*5880*/  FCHK P0, R3, R38 ;  /* 0x0000002603007302 */ /* 0x000ea20000000000 */
[----:B-1----:R-:W-:-:S04]  /*5890*/  FFMA R37, -R38, R2, 1 ;  /* 0x3f80000026257423 */ /* 0x002fc80000000102 */
[----:B------:R-:W-:-:S04]  /*58a0*/  FFMA R2, R2, R37, R2 ;  /* 0x0000002502027223 */ /* 0x000fc80000000002 */
[----:B------:R-:W-:-:S04]  /*58b0*/  FFMA R37, R3, R2, RZ ;  /* 0x0000000203257223 */ /* 0x000fc800000000ff */
[----:B------:R-:W-:-:S04]  /*58c0*/  FFMA R36, -R38, R37, R3 ;  /* 0x0000002526247223 */ /* 0x000fc80000000103 */
[----:B------:R-:W-:Y:S01]  /*58d0*/  FFMA R2, R2, R36, R37 ;  /* 0x0000002402027223 */ /* 0x000fe20000000025 */
[----:B--2---:R-:W-:Y:S06]  /*58e0*/  @!P0 BRA `(.L_x_80) ;  /* 0x00000000000c8947 */ /* 0x004fec0003800000 */
[----:B------:R-:W-:Y:S02]  /*58f0*/  MOV R2, R38 ;  /* 0x0000002600027202 */ /* 0x000fe40000000f00 */
[----:B------:R-:W-:-:S07]  /*5900*/  MOV R38, 0x5920 ;  /* 0x0000592000267802 */ /* 0x000fce0000000f00 */
[----:B0--3--:R-:W-:Y:S05]  /*5910*/  CALL.REL.NOINC `($__internal_2_$__cuda_sm3x_div_rn_noftz_f32_slowpath) ;  /* 0x000000f400387944 */ /* 0x009fea0003c00000 */
.L_x_80:
[----:B------:R-:W-:Y:S05]  /*5920*/  BSYNC.RECONVERGENT B2 ;  /* 0x0000000000027941 */ /* 0x000fea0003800200 */
.L_x_79:
[----:B------:R-:W-:Y:S01]  /*5930*/  FFMA R2, R2, R68, -R43 ;  /* 0x0000004402027223 */ /* 0x000fe2000000082b */
[----:B------:R-:W-:Y:S04]  /*5940*/  BSSY.RECONVERGENT B1, `(.L_x_81) ;  /* 0x000000f000017945 */ /* 0x000fe80003800200 */
[----:B------:R-:W-:-:S04]  /*5950*/  FMNMX R2, -R2, 0.10000000149011611938, !PT ;  /* 0x3dcccccd02027809 */ /* 0x000fc80007800100 */
[----:B------:R-:W-:-:S04]  /*5960*/  FMNMX R38, R2, 100, PT ;  /* 0x42c8000002267809 */ /* 0x000fc80003800000 */
[----:B------:R-:W-:-:S04]  /*5970*/  IADD3 R2, PT, PT, R38, 0x1800000, RZ ;  /* 0x0180000026027810 */ /* 0x000fc80007ffe0ff */
[----:B------:R-:W-:-:S04]  /*5980*/  LOP3.LUT R2, R2, 0x7f800000, RZ, 0xc0, !PT ;  /* 0x7f80000002027812 */ /* 0x000fc800078ec0ff */
[----:B------:R-:W-:-:S13]  /*5990*/  ISETP.GT.U32.AND P0, PT, R2, 0x1ffffff, PT ;  /* 0x01ffffff0200780c */ /* 0x000fda0003f04070 */
[----:B------:R-:W-:Y:S05]  /*59a0*/  @P0 BRA `(.L_x_82) ;  /* 0x0000000000100947 */ /* 0x000fea0003800000 */
[----:B------:R-:W-:-:S07]  /*59b0*/  MOV R36, 0x59d0 ;  /* 0x000059d000247802 */ /* 0x000fce0000000f00 */
[----:B0--3--:R-:W-:Y:S05]  /*59c0*/  CALL.REL.NOINC `($__internal_0_$__cuda_sm20_rcp_rn_f32_slowpath) ;  /* 0x000000ec00e07944 */ /* 0x009fea0003c00000 */
[----:B------:R-:W-:Y:S01]  /*59d0*/  MOV R2, R37 ;  /* 0x0000002500027202 */ /* 0x000fe20000000f00 */
[----:B------:R-:W-:Y:S06]  /*59e0*/  BRA `(.L_x_83) ;  /* 0x0000000000107947 */ /* 0x000fec0003800000 */
.L_x_82:
[----:B------:R-:W1:Y:S02]  /*59f0*/  MUFU.RCP R3, R38 ;  /* 0x0000002600037308 */ /* 0x000e640000001000 */
[----:B-1----:R-:W-:-:S04]  /*5a00*/  FFMA R2, R38, R3, -1 ;  /* 0xbf80000026027423 */ /* 0x002fc80000000003 */
[----:B------:R-:W-:-:S04]  /*5a10*/  FADD.FTZ R2, -R2, -RZ ;  /* 0x800000ff02027221 */ /* 0x000fc80000010100 */
[----:B------:R-:W-:-:S07]  /*5a20*/  FFMA R2, R3, R2, R3 ;  /* 0x0000000203027223 */ /* 0x000fce0000000003 */
.L_x_83:
[----:B------:R-:W-:Y:S05]  /*5a30*/  BSYNC.RECONVERGENT B1 ;  /* 0x0000000000017941 */ /* 0x000fea0003800200 */
.L_x_81:
[----:B------:R1:W-:Y:S01]  /*5a40*/  STG.E desc[UR18][R56.64], R38 ;  /* 0x0000002638007986 */ /* 0x0003e2000c101912 */
[----:B------:R-:W-:-:S04]  /*5a50*/  FMUL R3, R77, 0.69999998807907104492 ;  /* 0x3f3333334d037820 */ /* 0x000fc80000400000 */
[----:B------:R-:W-:-:S07]  /*5a60*/  FMUL R3, R3, R2 ;  /* 0x0000000203037220 */ /* 0x000fce0000400000 */
.L_x_78:
[----:B------:R-:W-:Y:S06]  /*5a70*/  BAR.SYNC.DEFER_BLOCKING 0x0 ;  /* 0x0000000000007b1d */ /* 0x000fec0000010000 */
[----:B------:R-:W2:Y:S01]  /*5a80*/  LDCU UR7, c[0x0][0x45c] ;  /* 0x00008b80ff0777ac */ /* 0x000ea20008000800 */
[----:B------:R4:W-:Y:S01]  /*5a90*/  STS [R74], R61 ;  /* 0x0000003d4a007388 */ /* 0x0009e20000000800 */
[----:B--2---:R-:W-:-:S03]  /*5aa0*/  UISETP.NE.AND UP1, UPT, UR7, URZ, UPT ;  /* 0x000000ff0700728c */ /* 0x004fc6000bf25270 */
[----:B------:R4:W-:Y:S04]  /*5ab0*/  STS [R72], R3 ;  /* 0x0000000348007388 */ /* 0x0009e80000000800 */
[----:B------:R4:W-:Y:S01]  /*5ac0*/  STS [R67], R2 ;  /* 0x0000000243007388 */ /* 0x0009e20000000800 */
[----:B------:R-:W-:Y:S06]  /*5ad0*/  BAR.SYNC.DEFER_BLOCKING 0x0 ;  /* 0x0000000000007b1d */ /* 0x000fec0000010000 */
[----:B------:R-:W-:Y:S05]  /*5ae0*/  BRA.U UP1, `(.L_x_84) ;  /* 0x0000005901e87547 */ /* 0x000fea000b800000 */
[----:B------:R-:W-:Y:S01]  /*5af0*/  UISETP.NE.AND UP1, UPT, UR15, URZ, UPT ;  /* 0x000000ff0f00728c */ /* 0x000fe2000bf25270 */
[----:B------:R-:W-:-:S08]  /*5b00*/  HFMA2 R63, -RZ, RZ, 0, 0 ;  /* 0x00000000ff3f7431 */ /* 0x000fd000000001ff */
[----:B------:R-:W-:Y:S05]  /*5b10*/  BRA.U UP1, `(.L_x_85) ;  /* 0x0000002501687547 */ /* 0x000fea000b800000 */
[----:B------:R-:W-:Y:S02]  /*5b20*/  MOV R76, RZ ;  /* 0x000000ff004c7202 */ /* 0x000fe40000000f00 */
[----:B------:R-:W-:Y:S01]  /*5b30*/  CS2R R84, SRZ ;  /* 0x0000000000547805 */ /* 0x000fe2000001ff00 */
[----:B------:R-:W-:Y:S06]  /*5b40*/  BRA.U !UP0, `(.L_x_86) ;  /* 0x0000001108d47547 */ /* 0x000fec000b800000 */
[----:B------:R-:W-:Y:S01]  /*5b50*/  MOV R63, RZ ;  /* 0x000000ff003f7202 */ /* 0x000fe20000000f00 */
[----:B------:R-:W-:-:S06]  /*5b60*/  UMOV UR7, URZ ;  /* 0x000000ff00077c82 */ /* 0x000fcc0008000000 */
.L_x_119:
[----:B------:R-:W2:Y:S01]  /*5b70*/  S2UR UR21, SR_CgaCtaId ;  /* 0x00000000001579c3 */ /* 0x000ea20000008800 */
[----:B------:R-:W-:Y:S01]  /*5b80*/  UMOV UR20, 0x400 ;  /* 0x0000040000147882 */ /* 0x000fe20000000000 */
[----:B------:R-:W-:Y:S01]  /*5b90*/  UISETP.NE.AND UP0, UPT, UR5, UR12, UPT ;  /* 0x0000000c0500728c */ /* 0x000fe2000bf05270 */
[----:B------:R-:W-:Y:S01]  /*5ba0*/  BSSY.RECONVERGENT B1, `(.L_x_87) ;  /* 0x0000018000017945 */ /* 0x000fe20003800200 */
[----:B------:R-:W-:-:S04]  /*5bb0*/  UIADD3 UR20, UPT, UPT, UR20, 0x20, URZ ;  /* 0x0000002014147890 */ /* 0x000fc8000fffe0ff */
[----:B--2---:R-:W-:Y:S02]  /*5bc0*/  ULEA UR20, UR21, UR20, 0x18 ;  /* 0x0000001415147291 */ /* 0x004fe4000f8ec0ff */
[----:B------:R-:W-:Y:S02]  /*5bd0*/  ULEA UR21, UR7, UR8, 0x2 ;  /* 0x0000000807157291 */ /* 0x000fe4000f8e10ff */
[----:B------:R-:W-:Y:S02]  /*5be0*/  ULEA UR20, UR7, UR20, 0x2 ;  /* 0x0000001407147291 */ /* 0x000fe4000f8e10ff */
[----:B------:R-:W-:-:S04]  /*5bf0*/  UIADD3 UR7, UPT, UPT, UR7, 0x8, URZ ;  /* 0x0000000807077890 */ /* 0x000fc8000fffe0ff */
[----:B------:R-:W-:Y:S01]  /*5c00*/  UISETP.NE.AND UP1, UPT, UR7, UR14, UPT ;  /* 0x0000000e0700728c */ /* 0x000fe2000bf25270 */
[----:B------:R-:W-:Y:S04]  /*5c10*/  LDS R88, [UR21] ;  /* 0x00000015ff587984 */ /* 0x000fe80008000800 */
[----:B----4-:R-:W2:Y:S02]  /*5c20*/  LDS R2, [UR20] ;  /* 0x00000014ff027984 */ /* 0x010ea40008000800 */
[----:B--2---:R-:W-:-:S04]  /*5c30*/  FADD R81, -R2, R61 ;  /* 0x0000003d02517221 */ /* 0x004fc80000000100 */
[----:B------:R-:W-:-:S04]  /*5c40*/  FMUL R80, R81, R81 ;  /* 0x0000005151507220 */ /* 0x000fc80000400000 */
[----:B------:R-:W-:-:S04]  /*5c50*/  FMUL R80, R80, R73 ;  /* 0x0000004950507220 */ /* 0x000fc80000400000 */
[----:B-1----:R-:W-:-:S05]  /*5c60*/  FADD R38, R80, 1 ;  /* 0x3f80000050267421 */ /* 0x002fca0000000000 */
[----:B------:R-:W-:-:S04]  /*5c70*/  IADD3 R2, PT, PT, R38, 0x1800000, RZ ;  /* 0x0180000026027810 */ /* 0x000fc80007ffe0ff */
[----:B------:R-:W-:-:S04]  /*5c80*/  LOP3.LUT R2, R2, 0x7f800000, RZ, 0xc0, !PT ;  /* 0x7f80000002027812 */ /* 0x000fc800078ec0ff */
[----:B------:R-:W-:-:S13]  /*5c90*/  ISETP.GT.U32.AND P0, PT, R2, 0x1ffffff, PT ;  /* 0x01ffffff0200780c */ /* 0x000fda0003f04070 */
[----:B------:R-:W-:Y:S05]  /*5ca0*/  @P0 BRA `(.L_x_88) ;  /* 0x00000000000c0947 */ /* 0x000fea0003800000 */
[----:B------:R-:W-:-:S07]  /*5cb0*/  MOV R36, 0x5cd0 ;  /* 0x00005cd000247802 */ /* 0x000fce0000000f00 */
[----:B0--3--:R-:W-:Y:S05]  /*5cc0*/  CALL.REL.NOINC `($__internal_0_$__cuda_sm20_rcp_rn_f32_slowpath) ;  /* 0x000000ec00207944 */ /* 0x009fea0003c00000 */
[----:B------:R-:W-:Y:S05]  /*5cd0*/  BRA `(.L_x_89) ;  /* 0x0000000000107947 */ /* 0x000fea0003800000 */
.L_x_88:
[----:B------:R-:W1:Y:S02]  /*5ce0*/  MUFU.RCP R37, R38 ;  /* 0x0000002600257308 */ /* 0x000e640000001000 */
[----:B-1----:R-:W-:-:S04]  /*5cf0*/  FFMA R2, R38, R37, -1 ;  /* 0xbf80000026027423 */ /* 0x002fc80000000025 */
[----:B------:R-:W-:-:S04]  /*5d00*/  FADD.FTZ R2, -R2, -RZ ;  /* 0x800000ff02027221 */ /* 0x000fc80000010100 */
[----:B------:R-:W-:-:S07]  /*5d10*/  FFMA R37, R37, R2, R37 ;  /* 0x0000000225257223 */ /* 0x000fce0000000025 */
.L_x_89:
[----:B------:R-:W-:Y:S05]  /*5d20*/  BSYNC.RECONVERGENT B1 ;  /* 0x0000000000017941 */ /* 0x000fea0003800200 */
.L_x_87:
[----:B------:R-:W1:Y:S01]  /*5d30*/  LDS R78, [UR20+0x4] ;  /* 0x00000414ff4e7984 */ /* 0x000e620008000800 */
[----:B------:R-:W-:-:S03]  /*5d40*/  FMUL R83, R37, R37 ;  /* 0x0000002525537220 */ /* 0x000fc60000400000 */
[----:B------:R-:W2:Y:S01]  /*5d50*/  LDS R79, [UR21+0x4] ;  /* 0x00000415ff4f7984 */ /* 0x000ea20008000800 */
[----:B-1----:R-:W-:-:S04]  /*5d60*/  FADD R78, -R78, R61 ;  /* 0x0000003d4e4e7221 */ /* 0x002fc80000000100 */
[----:B------:R-:W-:-:S04]  /*5d70*/  FMUL R76, R78, R78 ;  /* 0x0000004e4e4c7220 */ /* 0x000fc80000400000 */
[----:B------:R-:W-:-:S04]  /*5d80*/  FMUL R76, R76, R73 ;  /* 0x000000494c4c7220 */ /* 0x000fc80000400000 */
[----:B------:R-:W-:-:S05]  /*5d90*/  FADD R38, R76, 1 ;  /* 0x3f8000004c267421 */ /* 0x000fca0000000000 */
[----:B------:R-:W-:-:S04]  /*5da0*/  IADD3 R2, PT, PT, R38, 0x1800000, RZ ;  /* 0x0180000026027810 */ /* 0x000fc80007ffe0ff */
[----:B------:R-:W-:-:S04]  /*5db0*/  LOP3.LUT R2, R2, 0x7f800000, RZ, 0xc0, !PT ;  /* 0x7f80000002027812 */ /* 0x000fc800078ec0ff */
[----:B------:R-:W-:Y:S01]  /*5dc0*/  ISETP.GT.U32.AND P0, PT, R2, 0x1ffffff, PT ;  /* 0x01ffffff0200780c */ /* 0x000fe20003f04070 */
[----:B------:R-:W-:-:S04]  /*5dd0*/  FMUL R2, R81, UR24 ;  /* 0x0000001851027c20 */ /* 0x000fc80008400000 */
[----:B------:R-:W-:Y:S01]  /*5de0*/  FMUL R3, R2, R73 ;  /* 0x0000004902037220 */ /* 0x000fe20000400000 */
[----:B--2---:R-:W-:Y:S07]  /*5df0*/  BRA.U UP0, `(.L_x_90) ;  /* 0x0000000100307547 */ /* 0x004fee000b800000 */
[----:B------:R-:W-:Y:S01]  /*5e00*/  FMUL R2, R81, -2 ;  /* 0xc000000051027820 */ /* 0x000fe20000400000 */
[----:B------:R-:W-:Y:S01]  /*5e10*/  FMUL R39, R77, R37 ;  /* 0x000000254d277220 */ /* 0x000fe20000400000 */
[----:B------:R-:W-:Y:S01]  /*5e20*/  FMUL R80, R80, 4 ;  /* 0x4080000050507820 */ /* 0x000fe20000400000 */
[----:B------:R-:W-:Y:S01]  /*5e30*/  FMUL R36, R70, R83 ;  /* 0x0000005346247220 */ /* 0x000fe20000400000 */
[----:B------:R-:W-:-:S04]  /*5e40*/  FMUL R2, R2, R73 ;  /* 0x0000004902027220 */ /* 0x000fc80000400000 */
[----:B------:R-:W-:-:S04]  /*5e50*/  FMUL R2, R83, R2 ;  /* 0x0000000253027220 */ /* 0x000fc80000400000 */
[----:B------:R-:W-:-:S04]  /*5e60*/  FMUL R75, R77, R2 ;  /* 0x000000024d4b7220 */ /* 0x000fc80000400000 */
[----:B------:R-:W-:Y:S01]  /*5e70*/  FFMA R75, R88, R39, -R75 ;  /* 0x00000027584b7223 */ /* 0x000fe2000000084b */
[----:B------:R-:W-:-:S03]  /*5e80*/  FFMA R39, R80, R37, -1 ;  /* 0xbf80000050277423 */ /* 0x000fc60000000025 */
[----:B------:R-:W-:-:S04]  /*5e90*/  FFMA R75, R88, R2, R75 ;  /* 0x00000002584b7223 */ /* 0x000fc8000000004b */
[----:B------:R-:W-:-:S04]  /*5ea0*/  FFMA R36, R36, R39, R75 ;  /* 0x0000002724247223 */ /* 0x000fc8000000004b */
[----:B------:R-:W-:-:S07]  /*5eb0*/  FADD R63, R63, R36 ;  /* 0x000000243f3f7221 */ /* 0x000fce0000000000 */
.L_x_90:
[----:B------:R-:W-:Y:S01]  /*5ec0*/  BSSY.RECONVERGENT B1, `(.L_x_91) ;  /* 0x000000b000017945 */ /* 0x000fe20003800200 */
[----:B------:R-:W-:Y:S01]  /*5ed0*/  FFMA R88, R88, R37, R85 ;  /* 0x0000002558587223 */ /* 0x000fe20000000055 */
[----:B------:R-:W-:Y:S02]  /*5ee0*/  FFMA R84, R83, R3, R84 ;  /* 0x0000000353547223 */ /* 0x000fe40000000054 */
[----:B------:R-:W-:Y:S05]  /*5ef0*/  @P0 BRA `(.L_x_92) ;  /* 0x00000000000c0947 */ /* 0x000fea0003800000 */
[----:B------:R-:W-:-:S07]  /*5f00*/  MOV R36, 0x5f20 ;  /* 0x00005f2000247802 */ /* 0x000fce0000000f00 */
[----:B0--3--:R-:W-:Y:S05]  /*5f10*/  CALL.REL.NOINC `($__internal_0_$__cuda_sm20_rcp_rn_f32_slowpath) ;  /* 0x000000e8008c7944 */ /* 0x009fea0003c00000 */
[----:B------:R-:W-:Y:S05]  /*5f20*/  BRA `(.L_x_93) ;  /* 0x0000000000107947 */ /* 0x000fea0003800000 */
.L_x_92:
[----:B------:R-:W1:Y:S02]  /*5f30*/  MUFU.RCP R37, R38 ;  /* 0x0000002600257308 */ /* 0x000e640000001000 */
[----:B-1----:R-:W-:-:S04]  /*5f40*/  FFMA R2, R38, R37, -1 ;  /* 0xbf80000026027423 */ /* 0x002fc80000000025 */
[----:B------:R-:W-:-:S04]  /*5f50*/  FADD.FTZ R2, -R2, -RZ ;  /* 0x800000ff02027221 */ /* 0x000fc80000010100 */
[----:B------:R-:W-:-:S07]  /*5f60*/  FFMA R37, R37, R2, R37 ;  /* 0x0000000225257223 */ /* 0x000fce0000000025 */
.L_x_93:
[----:B------:R-:W-:Y:S05]  /*5f70*/  BSYNC.RECONVERGENT B1 ;  /* 0x0000000000017941 */ /* 0x000fea0003800200 */
.L_x_91:
        /* <DEDUP_REMOVED lines=15> */
[----:B------:R-:W-:Y:S02]  /*6070*/  FMUL R76, R76, 4 ;  /* 0x408000004c4c7820 */ /* 0x000fe40000400000 */
[----:B------:R-:W-:Y:S02]  /*6080*/  FMUL R78, R78, R73 ;  /* 0x000000494e4e7220 */ /* 0x000fe40000400000 */
[----:B------:R-:W-:Y:S02]  /*6090*/  FFMA R39, R76, R37, -1 ;  /* 0xbf8000004c277423 */ /* 0x000fe40000000025 */
[----:B------:R-:W-:-:S04]  /*60a0*/  FMUL R78, R85, R78 ;  /* 0x0000004e554e7220 */ /* 0x000fc80000400000 */
[----:B------:R-:W-:-:S04]  /*60b0*/  FMUL R36, R77, R78 ;  /* 0x0000004e4d247220 */ /* 0x000fc80000400000 */
[----:B------:R-:W-:Y:S01]  /*60c0*/  FFMA R75, R79, R2, -R36 ;  /* 0x000000024f4b7223 */ /* 0x000fe20000000824 */
[----:B------:R-:W-:-:S03]  /*60d0*/  FMUL R2, R70, R85 ;  /* 0x0000005546027220 */ /* 0x000fc60000400000 */
[----:B------:R-:W-:-:S04]  /*60e0*/  FFMA R75, R79, R78, R75 ;  /* 0x0000004e4f4b7223 */ /* 0x000fc8000000004b */
[----:B------:R-:W-:-:S04]  /*60f0*/  FFMA R2, R2, R39, R75 ;  /* 0x0000002702027223 */ /* 0x000fc8000000004b */
[----:B------:R-:W-:-:S07]  /*6100*/  FADD R63, R63, R2 ;  /* 0x000000023f3f7221 */ /* 0x000fce0000000000 */
.L_x_94:
[----:B------:R-:W-:Y:S01]  /*6110*/  BSSY.RECONVERGENT B1, `(.L_x_95) ;  /* 0x000000b000017945 */ /* 0x000fe20003800200 */
[----:B------:R-:W-:Y:S01]  /*6120*/  FFMA R83, R79, R37, R88 ;  /* 0x000000254f537223 */ /* 0x000fe20000000058 */
[----:B------:R-:W-:Y:S02]  /*6130*/  FFMA R84, R85, R3, R84 ;  /* 0x0000000355547223 */ /* 0x000fe40000000054 */
[----:B------:R-:W-:Y:S05]  /*6140*/  @P0 BRA `(.L_x_96) ;  /* 0x00000000000c0947 */ /* 0x000fea0003800000 */
[----:B------:R-:W-:-:S07]  /*6150*/  MOV R36, 0x6170 ;  /* 0x0000617000247802 */ /* 0x000fce0000000f00 */
[----:B0--3--:R-:W-:Y:S05]  /*6160*/  CALL.REL.NOINC `($__internal_0_$__cuda_sm20_rcp_rn_f32_slowpath) ;  /* 0x000000e400f87944 */ /* 0x009fea0003c00000 */
[----:B------:R-:W-:Y:S05]  /*6170*/  BRA `(.L_x_97) ;  /* 0x0000000000107947 */ /* 0x000fea0003800000 */
.L_x_96:
[----:B------:R-:W1:Y:S02]  /*6180*/  MUFU.RCP R37, R38 ;  /* 0x0000002600257308 */ /* 0x000e640000001000 */
[----:B-1----:R-:W-:-:S04]  /*6190*/  FFMA R2, R38, R37, -1 ;  /* 0xbf80000026027423 */ /* 0x002fc80000000025 */
[----:B------:R-:W-:-:S04]  /*61a0*/  FADD.FTZ R2, -R2, -RZ ;  /* 0x800000ff02027221 */ /* 0x000fc80000010100 */
[----:B------:R-:W-:-:S07]  /*61b0*/  FFMA R37, R37, R2, R37 ;  /* 0x0000000225257223 */ /* 0x000fce0000000025 */
.L_x_97:
[----:B------:R-:W-:Y:S05]  /*61c0*/  BSYNC.RECONVERGENT B1 ;  /* 0x0000000000017941 */ /* 0x000fea0003800200 */
.L_x_95:
        /* <DEDUP_REMOVED lines=25> */
.L_x_98:
[----:B------:R-:W-:Y:S01]  /*6360*/  BSSY.RECONVERGENT B1, `(.L_x_99) ;  /* 0x000000b000017945 */ /* 0x000fe20003800200 */
[----:B------:R-:W-:Y:S01]  /*6370*/  FFMA R88, R82, R37, R83 ;  /* 0x0000002552587223 */ /* 0x000fe20000000053 */
[----:B------:R-:W-:Y:S02]  /*6380*/  FFMA R84, R85, R3, R84 ;  /* 0x0000000355547223 */ /* 0x000fe40000000054 */
[----:B------:R-:W-:Y:S05]  /*6390*/  @P0 BRA `(.L_x_100) ;  /* 0x00000000000c0947 */ /* 0x000fea0003800000 */
[----:B------:R-:W-:-:S07]  /*63a0*/  MOV R36, 0x63c0 ;  /* 0x000063c000247802 */ /* 0x000fce0000000f00 */
[----:B0--3--:R-:W-:Y:S05]  /*63b0*/  CALL.REL.NOINC `($__internal_0_$__cuda_sm20_rcp_rn_f32_slowpath) ;  /* 0x000000e400647944 */ /* 0x009fea0003c00000 */
[----:B------:R-:W-:Y:S05]  /*63c0*/  BRA `(.L_x_101) ;  /* 0x0000000000107947 */ /* 0x000fea0003800000 */
.L_x_100:
[----:B------:R-:W1:Y:S02]  /*63d0*/  MUFU.RCP R37, R38 ;  /* 0x0000002600257308 */ /* 0x000e640000001000 */
[----:B-1----:R-:W-:-:S04]  /*63e0*/  FFMA R2, R38, R37, -1 ;  /* 0xbf80000026027423 */ /* 0x002fc80000000025 */
[----:B------:R-:W-:-:S04]  /*63f0*/  FADD.FTZ R2, -R2, -RZ ;  /* 0x800000ff02027221 */ /* 0x000fc80000010100 */
[----:B------:R-:W-:-:S07]  /*6400*/  FFMA R37, R37, R2, R37 ;  /* 0x0000000225257223 */ /* 0x000fce0000000025 */
.L_x_101:
[----:B------:R-:W-:Y:S05]  /*6410*/  BSYNC.RECONVERGENT B1 ;  /* 0x0000000000017941 */ /* 0x000fea0003800200 */
.L_x_99:
        /* <DEDUP_REMOVED lines=25> */
.L_x_102:
[----:B------:R-:W-:Y:S01]  /*65b0*/  BSSY.RECONVERGENT B1, `(.L_x_103) ;  /* 0x000000b000017945 */ /* 0x000fe20003800200 */
[----:B------:R-:W-:Y:S01]  /*65c0*/  FFMA R83, R79, R37, R88 ;  /* 0x000000254f537223 */ /* 0x000fe20000000058 */
[----:B------:R-:W-:Y:S02]  /*65d0*/  FFMA R84, R85, R3, R84 ;  /* 0x0000000355547223 */ /* 0x000fe40000000054 */
[----:B------:R-:W-:Y:S05]  /*65e0*/  @P0 BRA `(.L_x_104) ;  /* 0x00000000000c0947 */ /* 0x000fea0003800000 */
[----:B------:R-:W-:-:S07]  /*65f0*/  MOV R36, 0x6610 ;  /* 0x0000661000247802 */ /* 0x000fce0000000f00 */
[----:B0--3--:R-:W-:Y:S05]  /*6600*/  CALL.REL.NOINC `($__internal_0_$__cuda_sm20_rcp_rn_f32_slowpath) ;  /* 0x000000e000d07944 */ /* 0x009fea0003c00000 */
[----:B------:R-:W-:Y:S05]  /*6610*/  BRA `(.L_x_105) ;  /* 0x0000000000107947 */ /* 0x000fea0003800000 */
.L_x_104:
[----:B------:R-:W1:Y:S02]  /*6620*/  MUFU.RCP R37, R38 ;  /* 0x0000002600257308 */ /* 0x000e640000001000 */
[----:B-1----:R-:W-:-:S04]  /*6630*/  FFMA R2, R38, R37, -1 ;  /* 0xbf80000026027423 */ /* 0x002fc80000000025 */
[----:B------:R-:W-:-:S04]  /*6640*/  FADD.FTZ R2, -R2, -RZ ;  /* 0x800000ff02027221 */ /* 0x000fc80000010100 */
[----:B------:R-:W-:-:S07]  /*6650*/  FFMA R37, R37, R2, R37 ;  /* 0x0000000225257223 */ /* 0x000fce0000000025 */
.L_x_105:
[----:B------:R-:W-:Y:S05]  /*6660*/  BSYNC.RECONVERGENT B1 ;  /* 0x0000000000017941 */ /* 0x000fea0003800200 */
.L_x_103:
        /* <DEDUP_REMOVED lines=25> */
.L_x_106:
[----:B------:R-:W-:Y:S01]  /*6800*/  BSSY.RECONVERGENT B1, `(.L_x_107) ;  /* 0x000000b000017945 */ /* 0x000fe20003800200 */
[----:B------:R-:W-:Y:S01]  /*6810*/  FFMA R88, R82, R37, R83 ;  /* 0x0000002552587223 */ /* 0x000fe20000000053 */
[----:B------:R-:W-:Y:S02]  /*6820*/  FFMA R84, R85, R3, R84 ;  /* 0x0000000355547223 */ /* 0x000fe40000000054 */
[----:B------:R-:W-:Y:S05]  /*6830*/  @P0 BRA `(.L_x_108) ;  /* 0x00000000000c0947 */ /* 0x000fea0003800000 */
[----:B------:R-:W-:-:S07]  /*6840*/  MOV R36, 0x6860 ;  /* 0x0000686000247802 */ /* 0x000fce0000000f00 */
[----:B0--3--:R-:W-:Y:S05]  /*6850*/  CALL.REL.NOINC `($__internal_0_$__cuda_sm20_rcp_rn_f32_slowpath) ;  /* 0x000000e0003c7944 */ /* 0x009fea0003c00000 */
[----:B------:R-:W-:Y:S05]  /*6860*/  BRA `(.L_x_109) ;  /* 0x0000000000107947 */ /* 0x000fea0003800000 */
.L_x_108:
[----:B------:R-:W1:Y:S02]  /*6870*/  MUFU.RCP R37, R38 ;  /* 0x0000002600257308 */ /* 0x000e640000001000 */
[----:B-1----:R-:W-:-:S04]  /*6880*/  FFMA R2, R38, R37, -1 ;  /* 0xbf80000026027423 */ /* 0x002fc80000000025 */
[----:B------:R-:W-:-:S04]  /*6890*/  FADD.FTZ R2, -R2, -RZ ;  /* 0x800000ff02027221 */ /* 0x000fc80000010100 */
[----:B------:R-:W-:-:S07]  /*68a0*/  FFMA R37, R37, R2, R37 ;  /* 0x0000000225257223 */ /* 0x000fce0000000025 */
.L_x_109:
[----:B------:R-:W-:Y:S05]  /*68b0*/  BSYNC.RECONVERGENT B1 ;  /* 0x0000000000017941 */ /* 0x000fea0003800200 */
.L_x_107:
        /* <DEDUP_REMOVED lines=25> */
.L_x_110:
[----:B------:R-:W-:Y:S01]  /*6a50*/  BSSY.RECONVERGENT B1, `(.L_x_111) ;  /* 0x000000b000017945 */ /* 0x000fe20003800200 */
[----:B------:R-:W-:Y:S01]  /*6a60*/  FFMA R83, R79, R37, R88 ;  /* 0x000000254f537223 */ /* 0x000fe20000000058 */
[----:B------:R-:W-:Y:S02]  /*6a70*/  FFMA R84, R85, R3, R84 ;  /* 0x0000000355547223 */ /* 0x000fe40000000054 */
[----:B------:R-:W-:Y:S05]  /*6a80*/  @P0 BRA `(.L_x_112) ;  /* 0x00000000000c0947 */ /* 0x000fea0003800000 */
[----:B------:R-:W-:-:S07]  /*6a90*/  MOV R36, 0x6ab0 ;  /* 0x00006ab000247802 */ /* 0x000fce0000000f00 */
[----:B0--3--:R-:W-:Y:S05]  /*6aa0*/  CALL.REL.NOINC `($__internal_0_$__cuda_sm20_rcp_rn_f32_slowpath) ;  /* 0x000000dc00a87944 */ /* 0x009fea0003c00000 */
[----:B------:R-:W-:Y:S05]  /*6ab0*/  BRA `(.L_x_113) ;  /* 0x0000000000107947 */ /* 0x000fea0003800000 */
.L_x_112:
[----:B------:R-:W1:Y:S02]  /*6ac0*/  MUFU.RCP R37, R38 ;  /* 0x0000002600257308 */ /* 0x000e640000001000 */
[----:B-1----:R-:W-:-:S04]  /*6ad0*/  FFMA R2, R38, R37, -1 ;  /* 0xbf80000026027423 */ /* 0x002fc80000000025 */
[----:B------:R-:W-:-:S04]  /*6ae0*/  FADD.FTZ R2, -R2, -RZ ;  /* 0x800000ff02027221 */ /* 0x000fc80000010100 */
[----:B------:R-:W-:-:S07]  /*6af0*/  FFMA R37, R37, R2, R37 ;  /* 0x0000000225257223 */ /* 0x000fce0000000025 */
.L_x_113:
[----:B------:R-:W-:Y:S05]  /*6b00*/  BSYNC.RECONVERGENT B1 ;  /* 0x0000000000017941 */ /* 0x000fea0003800200 */
.L_x_111:
        /* <DEDUP_REMOVED lines=25> */
.L_x_114:
[----:B------:R-:W-:Y:S01]  /*6ca0*/  BSSY.RECONVERGENT B1, `(.L_x_115) ;  /* 0x000000b000017945 */ /* 0x000fe20003800200 */
[----:B------:R-:W-:Y:S01]  /*6cb0*/  FFMA R82, R82, R37, R83 ;  /* 0x0000002552527223 */ /* 0x000fe20000000053 */
[----:B------:R-:W-:Y:S02]  /*6cc0*/  FFMA R84, R85, R3, R84 ;  /* 0x0000000355547223 */ /* 0x000fe40000000054 */
[----:B------:R-:W-:Y:S05]  /*6cd0*/  @P0 BRA `(.L_x_116) ;  /* 0x00000000000c0947 */ /* 0x000fea0003800000 */
[----:B------:R-:W-:-:S07]  /*6ce0*/  MOV R36, 0x6d00 ;  /* 0x00006d0000247802 */ /* 0x000fce0000000f00 */
[----:B0--3--:R-:W-:Y:S05]  /*6cf0*/  CALL.REL.NOINC `($__internal_0_$__cuda_sm20_rcp_rn_f32_slowpath) ;  /* 0x000000dc00147944 */ /* 0x009fea0003c00000 */
[----:B------:R-:W-:Y:S05]  /*6d00*/  BRA `(.L_x_117) ;  /* 0x0000000000107947 */ /* 0x000fea0003800000 */
.L_x_116:
[----:B------:R-:W1:Y:S02]  /*6d10*/  MUFU.RCP R37, R38 ;  /* 0x0000002600257308 */ /* 0x000e640000001000 */
[----:B-1----:R-:W-:-:S04]  /*6d20*/  FFMA R2, R38, R37, -1 ;  /* 0xbf80000026027423 */ /* 0x002fc80000000025 */
[----:B------:R-:W-:-:S04]  /*6d30*/  FADD.FTZ R2, -R2, -RZ ;  /* 0x800000ff02027221 */ /* 0x000fc80000010100 */
[----:B------:R-:W-:-:S07]  /*6d40*/  FFMA R37, R37, R2, R37 ;  /* 0x0000000225257223 */ /* 0x000fce0000000025 */
.L_x_117:
[----:B------:R-:W-:Y:S05]  /*6d50*/  BSYNC.RECONVERGENT B1 ;  /* 0x0000000000017941 */ /* 0x000fea0003800200 */
.L_x_115:
[----:B------:R-:W-:Y:S01]  /*6d60*/  FMUL R2, R78, UR24 ;  /* 0x000000184e027c20 */ /* 0x000fe20008400000 */
[-C--:B------:R-:W-:Y:S01]  /*6d70*/  FMUL R39, R37, R37.reuse ;  /* 0x0000002525277220 */ /* 0x080fe20000400000 */
[----:B------:R-:W-:Y:S02]  /*6d80*/  FFMA R85, R79, R37, R82 ;  /* 0x000000254f557223 */ /* 0x000fe40000000052 */
[----:B------:R-:W-:-:S04]  /*6d90*/  FMUL R3, R2, R73 ;  /* 0x0000004902037220 */ /* 0x000fc80000400000 */
[----:B------:R-:W-:Y:S01]  /*6da0*/  FFMA R84, R39, R3, R84 ;  /* 0x0000000327547223 */ /* 0x000fe20000000054 */
[----:B------:R-:W-:Y:S06]  /*6db0*/  BRA.U UP0, `(.L_x_118) ;  /* 0x0000000100307547 */ /* 0x000fec000b800000 */
        /* <DEDUP_REMOVED lines=12> */
.L_x_118:
[----:B------:R-:W-:Y:S05]  /*6e80*/  BRA.U UP1, `(.L_x_119) ;  /* 0xffffffed01387547 */ /* 0x000fea000b83ffff */
[----:B------:R-:W-:-:S07]  /*6e90*/  MOV R76, UR14 ;  /* 0x0000000e004c7c02 */ /* 0x000fce0008000f00 */
.L_x_86:
[----:B------:R-:W-:Y:S01]  /*6ea0*/  HFMA2 R83, -RZ, RZ, 0, 0 ;  /* 0x00000000ff537431 */ /* 0x000fe200000001ff */
[----:B------:R-:W-:Y:S01]  /*6eb0*/  MOV R79, RZ ;  /* 0x000000ff004f7202 */ /* 0x000fe20000000f00 */
[----:B------:R-:W-:Y:S06]  /*6ec0*/  @!P3 BRA `(.L_x_120) ;  /* 0x0000008c00b8b947 */ /* 0x000fec0003800000 */
[----:B----4-:R-:W2:Y:S01]  /*6ed0*/  S2R R3, SR_CgaCtaId ;  /* 0x0000000000037919 */ /* 0x010ea20000008800 */
[----:B------:R-:W-:Y:S01]  /*6ee0*/  MOV R2, 0x400 ;  /* 0x0000040000027802 */ /* 0x000fe20000000f00 */
[----:B------:R-:W-:Y:S01]  /*6ef0*/  UISETP.NE.AND UP0, UPT, UR5, UR12, UPT ;  /* 0x0000000c0500728c */ /* 0x000fe2000bf05270 */
[----:B------:R-:W-:Y:S02]  /*6f00*/  BSSY.RECONVERGENT B1, `(.L_x_121) ;  /* 0x0000016000017945 */ /* 0x000fe40003800200 */
[----:B------:R-:W-:-:S04]  /*6f10*/  IADD3 R2, PT, PT, R2, 0x20, RZ ;  /* 0x0000002002027810 */ /* 0x000fc80007ffe0ff */
[----:B--2---:R-:W-:-:S04]  /*6f20*/  LEA R3, R3, R2, 0x18 ;  /* 0x0000000203037211 */ /* 0x004fc800078ec0ff */
[C---:B------:R-:W-:Y:S02]  /*6f30*/  LEA R78, R76.reuse, R3, 0x2 ;  /* 0x000000034c4e7211 */ /* 0x040fe400078e10ff */
[----:B------:R-:W-:-:S03]  /*6f40*/  LEA R76, R76, UR8, 0x2 ;  /* 0x000000084c4c7c11 */ /* 0x000fc6000f8e10ff */
[----:B------:R-:W2:Y:S04]  /*6f50*/  LDS R80, [R78] ;  /* 0x000000004e507984 */ /* 0x000ea80000000800 */
[----:B------:R4:W0:Y:S01]  /*6f60*/  LDS R82, [R76] ;  /* 0x000000004c527984 */ /* 0x0008220000000800 */
[----:B--2---:R-:W-:-:S04]  /*6f70*/  FADD R80, -R80, R61 ;  /* 0x0000003d50507221 */ /* 0x004fc80000000100 */
[----:B------:R-:W-:-:S04]  /*6f80*/  FMUL R2, R80, R80 ;  /* 0x0000005050027220 */ /* 0x000fc80000400000 */
[----:B------:R-:W-:-:S04]  /*6f90*/  FMUL R79, R2, R73 ;  /* 0x00000049024f7220 */ /* 0x000fc80000400000 */
[----:B-1----:R-:W-:-:S05]  /*6fa0*/  FADD R38, R79, 1 ;  /* 0x3f8000004f267421 */ /* 0x002fca0000000000 */
[----:B------:R-:W-:-:S04]  /*6fb0*/  IADD3 R2, PT, PT, R38, 0x1800000, RZ ;  /* 0x0180000026027810 */ /* 0x000fc80007ffe0ff */
[----:B------:R-:W-:-:S04]  /*6fc0*/  LOP3.LUT R2, R2, 0x7f800000, RZ, 0xc0, !PT ;  /* 0x7f80000002027812 */ /* 0x000fc800078ec0ff */
[----:B------:R-:W-:-:S13]  /*6fd0*/  ISETP.GT.U32.AND P0, PT, R2, 0x1ffffff, PT ;  /* 0x01ffffff0200780c */ /* 0x000fda0003f04070 */
[----:B0---4-:R-:W-:Y:S05]  /*6fe0*/  @P0 BRA `(.L_x_122) ;  /* 0x00000000000c0947 */ /* 0x011fea0003800000 */
[----:B------:R-:W-:-:S07]  /*6ff0*/  MOV R36, 0x7010 ;  /* 0x0000701000247802 */ /* 0x000fce0000000f00 */
[----:B---3--:R-:W-:Y:S05]  /*7000*/  CALL.REL.NOINC `($__internal_0_$__cuda_sm20_rcp_rn_f32_slowpath) ;  /* 0x000000d800507944 */ /* 0x008fea0003c00000 */
[----:B------:R-:W-:Y:S05]  /*7010*/  BRA `(.L_x_123) ;  /* 0x0000000000107947 */ /* 0x000fea0003800000 */
.L_x_122:
[----:B------:R-:W0:Y:S02]  /*7020*/  MUFU.RCP R37, R38 ;  /* 0x0000002600257308 */ /* 0x000e240000001000 */
[----:B0-----:R-:W-:-:S04]  /*7030*/  FFMA R2, R38, R37, -1 ;  /* 0xbf80000026027423 */ /* 0x001fc80000000025 */
[----:B------:R-:W-:-:S04]  /*7040*/  FADD.FTZ R2, -R2, -RZ ;  /* 0x800000ff02027221 */ /* 0x000fc80000010100 */
[----:B------:R-:W-:-:S07]  /*7050*/  FFMA R37, R37, R2, R37 ;  /* 0x0000000225257223 */ /* 0x000fce0000000025 */
.L_x_123:
[----:B------:R-:W-:Y:S05]  /*7060*/  BSYNC.RECONVERGENT B1 ;  /* 0x0000000000017941 */ /* 0x000fea0003800200 */
.L_x_121:
[----:B------:R-:W-:Y:S01]  /*7070*/  FMUL R2, R80, UR24 ;  /* 0x0000001850027c20 */ /* 0x000fe20008400000 */
[-C--:B------:R-:W-:Y:S01]  /*7080*/  FFMA R85, R82, R37.reuse, R85 ;  /* 0x0000002552557223 */ /* 0x080fe20000000055 */
[----:B------:R-:W-:Y:S01]  /*7090*/  FMUL R81, R37, R37 ;  /* 0x0000002525517220 */ /* 0x000fe20000400000 */
[----:B------:R-:W-:Y:S01]  /*70a0*/  UISETP.NE.AND UP1, UPT, UR23, 0x1, UPT ;  /* 0x000000011700788c */ /* 0x000fe2000bf25270 */
[----:B------:R-:W-:Y:S01]  /*70b0*/  FMUL R3, R2, R73 ;  /* 0x0000004902037220 */ /* 0x000fe20000400000 */
[----:B------:R-:W-:Y:S09]  /*70c0*/  BRA.U UP0, `(.L_x_124) ;  /* 0x0000000100307547 */ /* 0x000ff2000b800000 */
[----:B------:R-:W-:Y:S01]  /*70d0*/  FMUL R80, R80, -2 ;  /* 0xc000000050507820 */ /* 0x000fe20000400000 */
[----:B------:R-:W-:Y:S01]  /*70e0*/  FMUL R39, R77, R37 ;  /* 0x000000254d277220 */ /* 0x000fe20000400000 */
[----:B------:R-:W-:Y:S01]  /*70f0*/  FMUL R36, R79, 4 ;  /* 0x408000004f247820 */ /* 0x000fe20000400000 */
[----:B------:R-:W-:Y:S01]  /*7100*/  FMUL R2, R70, R81 ;  /* 0x0000005146027220 */ /* 0x000fe20000400000 */
[----:B------:R-:W-:Y:S02]  /*7110*/  FMUL R80, R80, R73 ;  /* 0x0000004950507220 */ /* 0x000fe40000400000 */
[----:B------:R-:W-:Y:S02]  /*7120*/  FFMA R37, R36, R37, -1 ;  /* 0xbf80000024257423 */ /* 0x000fe40000000025 */
[----:B------:R-:W-:-:S04]  /*7130*/  FMUL R80, R81, R80 ;  /* 0x0000005051507220 */ /* 0x000fc80000400000 */
[----:B------:R-:W-:-:S04]  /*7140*/  FMUL R75, R77, R80 ;  /* 0x000000504d4b7220 */ /* 0x000fc80000400000 */
[----:B------:R-:W-:-:S04]  /*7150*/  FFMA R39, R82, R39, -R75 ;  /* 0x0000002752277223 */ /* 0x000fc8000000084b */
[----:B------:R-:W-:-:S04]  /*7160*/  FFMA R39, R82, R80, R39 ;  /* 0x0000005052277223 */ /* 0x000fc80000000027 */
[----:B------:R-:W-:-:S04]  /*7170*/  FFMA R2, R2, R37, R39 ;  /* 0x0000002502027223 */ /* 0x000fc80000000027 */
[----:B------:R-:W-:-:S07]  /*7180*/  FADD R63, R63, R2 ;  /* 0x000000023f3f7221 */ /* 0x000fce0000000000 */
.L_x_124:
[----:B------:R-:W-:Y:S02]  /*7190*/  HFMA2 R79, -RZ, RZ, 0, 0 ;  /* 0x00000000ff4f7431 */ /* 0x000fe400000001ff */
[----:B------:R-:W-:Y:S01]  /*71a0*/  FFMA R84, R81, R3, R84 ;  /* 0x0000000351547223 */ /* 0x000fe20000000054 */
[----:B------:R-:W-:Y:S06]  /*71b0*/  BRA.U !UP1, `(.L_x_120) ;  /* 0x0000008909fc7547 */ /* 0x000fec000b800000 */
[----:B------:R-:W0:Y:S01]  /*71c0*/  LDS R80, [R78+0x4] ;  /* 0x000004004e507984 */ /* 0x000e220000000800 */
[----:B------:R-:W-:Y:S03]  /*71d0*/  BSSY.RECONVERGENT B1, `(.L_x_125) ;  /* 0x0000011000017945 */ /* 0x000fe60003800200 */
[----:B------:R1:W2:Y:S01]  /*71e0*/  LDS R82, [R76+0x4] ;  /* 0x000004004c527984 */ /* 0x0002a20000000800 */
[----:B0-----:R-:W-:-:S04]  /*71f0*/  FADD R80, -R80, R61 ;  /* 0x0000003d50507221 */ /* 0x001fc80000000100 */
[----:B------:R-:W-:-:S04]  /*7200*/  FMUL R2, R80, R80 ;  /* 0x0000005050027220 */ /* 0x000fc80000400000 */
[----:B------:R-:W-:-:S04]  /*7210*/  FMUL R79, R2, R73 ;  /* 0x00000049024f7220 */ /* 0x000fc80000400000 */
[----:B------:R-:W-:-:S05]  /*7220*/  FADD R38, R79, 1 ;  /* 0x3f8000004f267421 */ /* 0x000fca0000000000 */
[----:B------:R-:W-:-:S04]  /*7230*/  IADD3 R2, PT, PT, R38, 0x1800000, RZ ;  /* 0x0180000026027810 */ /* 0x000fc80007ffe0ff */
[----:B------:R-:W-:-:S04]  /*7240*/  LOP3.LUT R2, R2, 0x7f800000, RZ, 0xc0, !PT ;  /* 0x7f80000002027812 */ /* 0x000fc800078ec0ff */
[----:B------:R-:W-:-:S13]  /*7250*/  ISETP.GT.U32.AND P0, PT, R2, 0x1ffffff, PT ;  /* 0x01ffffff0200780c */ /* 0x000fda0003f04070 */
[----:B-12---:R-:W-:Y:S05]  /*7260*/  @P0 BRA `(.L_x_126) ;  /* 0x00000000000c0947 */ /* 0x006fea0003800000 */
[----:B------:R-:W-:-:S07]  /*7270*/  MOV R36, 0x7290 ;  /* 0x0000729000247802 */ /* 0x000fce0000000f00 */
[----:B---3--:R-:W-:Y:S05]  /*7280*/  CALL.REL.NOINC `($__internal_0_$__cuda_sm20_rcp_rn_f32_slowpath) ;  /* 0x000000d400b07944 */ /* 0x008fea0003c00000 */
[----:B------:R-:W-:Y:S05]  /*7290*/  BRA `(.L_x_127) ;  /* 0x0000000000107947 */ /* 0x000fea0003800000 */
.L_x_126:
[----:B------:R-:W0:Y:S02]  /*72a0*/  MUFU.RCP R37, R38 ;  /* 0x0000002600257308 */ /* 0x000e240000001000 */
[----:B0-----:R-:W-:-:S04]  /*72b0*/  FFMA R2, R38, R37, -1 ;  /* 0xbf80000026027423 */ /* 0x001fc80000000025 */
[----:B------:R-:W-:-:S04]  /*72c0*/  FADD.FTZ R2, -R2, -RZ ;  /* 0x800000ff02027221 */ /* 0x000fc80000010100 */
[----:B------:R-:W-:-:S07]  /*72d0*/  FFMA R37, R37, R2, R37 ;  /* 0x0000000225257223 */ /* 0x000fce0000000025 */
.L_x_127:
[----:B------:R-:W-:Y:S05]  /*72e0*/  BSYNC.RECONVERGENT B1 ;  /* 0x0000000000017941 */ /* 0x000fea0003800200 */
.L_x_125:
        /* <DEDUP_REMOVED lines=18> */
.L_x_128:
[----:B------:R-:W-:Y:S01]  /*7410*/  FFMA R84, R81, R3, R84 ;  /* 0x0000000351547223 */ /* 0x000fe20000000054 */
[----:B------:R-:W-:Y:S01]  /*7420*/  MOV R79, RZ ;  /* 0x000000ff004f7202 */ /* 0x000fe20000000f00 */
        /* <DEDUP_REMOVED lines=15> */
.L_x_130:
[----:B------:R-:W0:Y:S02]  /*7520*/  MUFU.RCP R37, R38 ;  /* 0x0000002600257308 */ /* 0x000e240000001000 */
[----:B0-----:R-:W-:-:S04]  /*7530*/  FFMA R2, R38, R37, -1 ;  /* 0xbf80000026027423 */ /* 0x001fc80000000025 */
[----:B------:R-:W-:-:S04]  /*7540*/  FADD.FTZ R2, -R2, -RZ ;  /* 0x800000ff02027221 */ /* 0x000fc80000010100 */
[----:B------:R-:W-:-:S07]  /*7550*/  FFMA R37, R37, R2, R37 ;  /* 0x0000000225257223 */ /* 0x000fce0000000025 */
.L_x_131:
[----:B------:R-:W-:Y:S05]  /*7560*/  BSYNC.RECONVERGENT B1 ;  /* 0x0000000000017941 */ /* 0x000fea0003800200 */
.L_x_129:
        /* <DEDUP_REMOVED lines=18> */
.L_x_132:
        /* <DEDUP_REMOVED lines=17> */
.L_x_134:
[----:B------:R-:W0:Y:S02]  /*77a0*/  MUFU.RCP R37, R38 ;  /* 0x0000002600257308 */ /* 0x000e240000001000 */
[----:B0-----:R-:W-:-:S04]  /*77b0*/  FFMA R2, R38, R37, -1 ;  /* 0xbf80000026027423 */ /* 0x001fc80000000025 */
[----:B------:R-:W-:-:S04]  /*77c0*/  FADD.FTZ R2, -R2, -RZ ;  /* 0x800000ff02027221 */ /* 0x000fc80000010100 */
[----:B------:R-:W-:-:S07]  /*77d0*/  FFMA R37, R37, R2, R37 ;  /* 0x0000000225257223 */ /* 0x000fce0000000025 */
.L_x_135:
[----:B------:R-:W-:Y:S05]  /*77e0*/  BSYNC.RECONVERGENT B1 ;  /* 0x0000000000017941 */ /* 0x000fea0003800200 */
.L_x_133:
        /* <DEDUP_REMOVED lines=18> */
.L_x_136:
        /* <DEDUP_REMOVED lines=17> */
.L_x_138:
[----:B------:R-:W0:Y:S02]  /*7a20*/  MUFU.RCP R37, R38 ;  /* 0x0000002600257308 */ /* 0x000e240000001000 */
[----:B0-----:R-:W-:-:S04]  /*7a30*/  FFMA R2, R38, R37, -1 ;  /* 0xbf80000026027423 */ /* 0x001fc80000000025 */
[----:B------:R-:W-:-:S04]  /*7a40*/  FADD.FTZ R2, -R2, -RZ ;  /* 0x800000ff02027221 */ /* 0x000fc80000010100 */
[----:B------:R-:W-:-:S07]  /*7a50*/  FFMA R37, R37, R2, R37 ;  /* 0x0000000225257223 */ /* 0x000fce0000000025 */
.L_x_139:
[----:B------:R-:W-:Y:S05]  /*7a60*/  BSYNC.RECONVERGENT B1 ;  /* 0x0000000000017941 */ /* 0x000fea0003800200 */
.L_x_137:
        /* <DEDUP_REMOVED lines=18> */
.L_x_140:
        /* <DEDUP_REMOVED lines=17> */
.L_x_142:
[----:B------:R-:W0:Y:S02]  /*7ca0*/  MUFU.RCP R37, R38 ;  /* 0x0000002600257308 */ /* 0x000e240000001000 */
[----:B0-----:R-:W-:-:S04]  /*7cb0*/  FFMA R2, R38, R37, -1 ;  /* 0xbf80000026027423 */ /* 0x001fc80000000025 */
[----:B------:R-:W-:-:S04]  /*7cc0*/  FADD.FTZ R2, -R2, -RZ ;  /* 0x800000ff02027221 */ /* 0x000fc80000010100 */
[----:B------:R-:W-:-:S07]  /*7cd0*/  FFMA R37, R37, R2, R37 ;  /* 0x0000000225257223 */ /* 0x000fce0000000025 */
.L_x_143:
[----:B------:R-:W-:Y:S05]  /*7ce0*/  BSYNC.RECONVERGENT B1 ;  /* 0x0000000000017941 */ /* 0x000fea0003800200 */
.L_x_141:
        /* <DEDUP_REMOVED lines=18> */
.L_x_144:
[----:B------:R-:W-:Y:S01]  /*7e10*/  FFMA R84, R81, R3, R84 ;  /* 0x0000000351547223 */ /* 0x000fe20000000054 */
[----:B------:R-:W-:Y:S01]  /*7e20*/  MOV R79, RZ ;  /* 0x000000ff004f7202 */ /* 0x000fe20000000f00 */
[----:B------:R-:W-:Y:S06]  /*7e30*/  BRA.U !UP1, `(.L_x_120) ;  /* 0x0000007d09dc7547 */ /* 0x000fec000b800000 */
[----:B------:R-:W0:Y:S01]  /*7e40*/  LDS R78, [R78+0x18] ;  /* 0x000018004e4e7984 */ /* 0x000e220000000800 */
[----:B------:R-:W-:Y:S03]  /*7e50*/  BSSY.RECONVERGENT B1, `(.L_x_145) ;  /* 0x0000011000017945 */ /* 0x000fe60003800200 */
[----:B------:R-:W1:Y:S01]  /*7e60*/  LDS R76, [R76+0x18] ;  /* 0x000018004c4c7984 */ /* 0x000e620000000800 */
[----:B0-----:R-:W-:-:S04]  /*7e70*/  FADD R81, -R78, R61 ;  /* 0x0000003d4e517221 */ /* 0x001fc80000000100 */
[----:B------:R-:W-:-:S04]  /*7e80*/  FMUL R80, R81, R81 ;  /* 0x0000005151507220 */ /* 0x000fc80000400000 */
[----:B------:R-:W-:-:S04]  /*7e90*/  FMUL R80, R80, R73 ;  /* 0x0000004950507220 */ /* 0x000fc80000400000 */
[----:B------:R-:W-:-:S05]  /*7ea0*/  FADD R38, R80, 1 ;  /* 0x3f80000050267421 */ /* 0x000fca0000000000 */
[----:B------:R-:W-:-:S04]  /*7eb0*/  IADD3 R2, PT, PT, R38, 0x1800000, RZ ;  /* 0x0180000026027810 */ /* 0x000fc80007ffe0ff */
[----:B------:R-:W-:-:S04]  /*7ec0*/  LOP3.LUT R2, R2, 0x7f800000, RZ, 0xc0, !PT ;  /* 0x7f80000002027812 */ /* 0x000fc800078ec0ff */
[----:B------:R-:W-:-:S13]  /*7ed0*/  ISETP.GT.U32.AND P0, PT, R2, 0x1ffffff, PT ;  /* 0x01ffffff0200780c */ /* 0x000fda0003f04070 */
[----:B-1----:R-:W-:Y:S05]  /*7ee0*/  @P0 BRA `(.L_x_146) ;  /* 0x00000000000c0947 */ /* 0x002fea0003800000 */
[----:B------:R-:W-:-:S07]  /*7ef0*/  MOV R36, 0x7f10 ;  /* 0x00007f1000247802 */ /* 0x000fce0000000f00 */
[----:B---3--:R-:W-:Y:S05]  /*7f00*/  CALL.REL.NOINC `($__internal_0_$__cuda_sm20_rcp_rn_f32_slowpath) ;  /* 0x000000c800907944 */ /* 0x008fea0003c00000 */
[----:B------:R-:W-:Y:S05]  /*7f10*/  BRA `(.L_x_147) ;  /* 0x0000000000107947 */ /* 0x000fea0003800000 */
.L_x_146:
[----:B------:R-:W0:Y:S02]  /*7f20*/  MUFU.RCP R37, R38 ;  /* 0x0000002600257308 */ /* 0x000e240000001000 */
[----:B0-----:R-:W-:-:S04]  /*7f30*/  FFMA R2, R38, R37, -1 ;  /* 0xbf80000026027423 */ /* 0x001fc80000000025 */
[----:B------:R-:W-:-:S04]  /*7f40*/  FADD.FTZ R2, -R2, -RZ ;  /* 0x800000ff02027221 */ /* 0x000fc80000010100 */
[----:B------:R-:W-:-:S07]  /*7f50*/  FFMA R37, R37, R2, R37 ;  /* 0x0000000225257223 */ /* 0x000fce0000000025 */
.L_x_147:
[----:B------:R-:W-:Y:S05]  /*7f60*/  BSYNC.RECONVERGENT B1 ;  /* 0x0000000000017941 */ /* 0x000fea0003800200 */
.L_x_145:
[----:B------:R-:W-:Y:S01]  /*7f70*/  FMUL R2, R81, UR24 ;  /* 0x0000001851027c20 */ /* 0x000fe20008400000 */
[-C--:B------:R-:W-:Y:S01]  /*7f80*/  FMUL R39, R37, R37.reuse ;  /* 0x0000002525277220 */ /* 0x080fe20000400000 */
[----:B------:R-:W-:Y:S02]  /*7f90*/  HFMA2 R79, -RZ, RZ, 0, 0 ;  /* 0x00000000ff4f7431 */ /* 0x000fe400000001ff */
[----:B------:R-:W-:Y:S01]  /*7fa0*/  FFMA R85, R76, R37, R85 ;  /* 0x000000254c557223 */ /* 0x000fe20000000055 */
[----:B------:R-:W-:-:S04]  /*7fb0*/  FMUL R3, R2, R73 ;  /* 0x0000004902037220 */ /* 0x000fc80000400000 */
[----:B------:R-:W-:Y:S01]  /*7fc0*/  FFMA R84, R39, R3, R84 ;  /* 0x0000000327547223 */ /* 0x000fe20000000054 */
[----:B------:R-:W-:Y:S06]  /*7fd0*/  BRA.U UP0, `(.L_x_120) ;  /* 0x0000007d00747547 */ /* 0x000fec000b800000 */
[----:B------:R-:W-:Y:S01]  /*7fe0*/  FMUL R2, R81, -2 ;  /* 0xc000000051027820 */ /* 0x000fe20000400000 */
[----:B------:R-:W-:Y:S01]  /*7ff0*/  FMUL R3, R77, R37 ;  /* 0x000000254d037220 */ /* 0x000fe20000400000 */
[----:B------:R-:W-:Y:S01]  /*8000*/  FMUL R80, R80, 4 ;  /* 0x4080000050507820 */ /* 0x000fe20000400000 */
[----:B------:R-:W-:Y:S01]  /*8010*/  MOV R79, RZ ;  /* 0x000000ff004f7202 */ /* 0x000fe20000000f00 */
        /* <DEDUP_REMOVED lines=8> */
[----:B------:R-:W-:Y:S01]  /*80a0*/  FADD R63, R63, R2 ;  /* 0x000000023f3f7221 */ /* 0x000fe20000000000 */
[----:B------:R-:W-:Y:S06]  /*80b0*/  BRA `(.L_x_120) ;  /* 0x0000007c003c7947 */ /* 0x000fec0003800000 */
.L_x_85:
[----:B------:R-:W-:Y:S02]  /*80c0*/  MOV R78, RZ ;  /* 0x000000ff004e7202 */ /* 0x000fe40000000f00 */
[----:B------:R-:W-:Y:S01]  /*80d0*/  CS2R R84, SRZ ;  /* 0x0000000000547805 */ /* 0x000fe2000001ff00 */
[----:B------:R-:W-:Y:S06]  /*80e0*/  BRA.U !UP0, `(.L_x_148) ;  /* 0x0000001908fc7547 */ /* 0x000fec000b800000 */
[----:B------:R-:W-:Y:S01]  /*80f0*/  MOV R63, RZ ;  /* 0x000000ff003f7202 */ /* 0x000fe20000000f00 */
[----:B------:R-:W2:Y:S01]  /*8100*/  LDCU UR27, c[0x0][0x4ac] ;  /* 0x00009580ff1b77ac */ /* 0x000ea20008000800 */
[----:B------:R-:W-:-:S05]  /*8110*/  UMOV UR7, URZ ;  /* 0x000000ff00077c82 */ /* 0x000fca0008000000 */
.L_x_189:
[----:B------:R-:W5:Y:S01]  /*8120*/  S2UR UR21, SR_CgaCtaId ;  /* 0x00000000001579c3 */ /* 0x000f620000008800 */
[----:B------:R-:W-:Y:S01]  /*8130*/  UMOV UR20, 0x400 ;  /* 0x0000040000147882 */ /* 0x000fe20000000000 */
[----:B------:R-:W-:Y:S01]  /*8140*/  UISETP.NE.AND UP1, UPT, UR5, UR12, UPT ;  /* 0x0000000c0500728c */ /* 0x000fe2000bf25270 */
[----:B------:R-:W-:Y:S01]  /*8150*/  BSSY.RECONVERGENT B1, `(.L_x_149) ;  /* 0x0000019000017945 */ /* 0x000fe20003800200 */
[----:B------:R-:W-:-:S04]  /*8160*/  UIADD3 UR20, UPT, UPT, UR20, 0x20, URZ ;  /* 0x0000002014147890 */ /* 0x000fc8000fffe0ff */
[----:B-----5:R-:W-:Y:S02]  /*8170*/  ULEA UR20, UR21, UR20, 0x18 ;  /* 0x0000001415147291 */ /* 0x020fe4000f8ec0ff */
[----:B------:R-:W-:Y:S02]  /*8180*/  ULEA UR21, UR7, UR8, 0x2 ;  /* 0x0000000807157291 */ /* 0x000fe4000f8e10ff */
[----:B------:R-:W-:Y:S02]  /*8190*/  ULEA UR20, UR7, UR20, 0x2 ;  /* 0x0000001407147291 */ /* 0x000fe4000f8e10ff */
[----:B------:R-:W-:-:S04]  /*81a0*/  UIADD3 UR7, UPT, UPT, UR7, 0x8, URZ ;  /* 0x0000000807077890 */ /* 0x000fc8000fffe0ff */
[----:B------:R-:W-:Y:S01]  /*81b0*/  UISETP.NE.AND UP0, UPT, UR7, UR14, UPT ;  /* 0x0000000e0700728c */ /* 0x000fe2000bf05270 */
[----:B------:R-:W-:Y:S04]  /*81c0*/  LDS R82, [UR21] ;  /* 0x00000015ff527984 */ /* 0x000fe80008000800 */
[----:B------:R-:W5:Y:S02]  /*81d0*/  LDS R78, [UR20] ;  /* 0x00000014ff4e7984 */ /* 0x000f640008000800 */
[----:B-----5:R-:W-:-:S04]  /*81e0*/  FADD R78, -R78, R61 ;  /* 0x0000003d4e4e7221 */ /* 0x020fc80000000100 */
[----:B------:R-:W-:-:S04]  /*81f0*/  FMUL R76, R78, R78 ;  /* 0x0000004e4e4c7220 */ /* 0x000fc80000400000 */
[----:B------:R-:W-:-:S04]  /*8200*/  FMUL R76, R76, R73 ;  /* 0x000000494c4c7220 */ /* 0x000fc80000400000 */
[----:B-1----:R-:W-:-:S05]  /*8210*/  FADD R38, R76, 1 ;  /* 0x3f8000004c267421 */ /* 0x002fca0000000000 */
[----:B----4-:R-:W-:-:S04]  /*8220*/  IADD3 R2, PT, PT, R38, 0x1800000, RZ ;  /* 0x0180000026027810 */ /* 0x010fc80007ffe0ff */
[----:B------:R-:W-:-:S04]  /*8230*/  LOP3.LUT R2, R2, 0x7f800000, RZ, 0xc0, !PT ;  /* 0x7f80000002027812 */ /* 0x000fc800078ec0ff */
[----:B------:R-:W-:-:S13]  /*8240*/  ISETP.GT.U32.AND P0, PT, R2, 0x1ffffff, PT ;  /* 0x01ffffff0200780c */ /* 0x000fda0003f04070 */
[----:B------:R-:W-:Y:S05]  /*8250*/  @P0 BRA `(.L_x_150) ;  /* 0x0000000000100947 */ /* 0x000fea0003800000 */
[----:B------:R-:W-:-:S07]  /*8260*/  MOV R36, 0x8280 ;  /* 0x0000828000247802 */ /* 0x000fce0000000f00 */
[----:B0-23--:R-:W-:Y:S05]  /*8270*/  CALL.REL.NOINC `($__internal_0_$__cuda_sm20_rcp_rn_f32_slowpath) ;  /* 0x000000c400b47944 */ /* 0x00dfea0003c00000 */
[----:B------:R-:W-:Y:S01]  /*8280*/  MOV R80, R37 ;  /* 0x0000002500507202 */ /* 0x000fe20000000f00 */
[----:B------:R-:W-:Y:S06]  /*8290*/  BRA `(.L_x_151) ;  /* 0x0000000000107947 */ /* 0x000fec0003800000 */
.L_x_150:
[----:B------:R-:W1:Y:S02]  /*82a0*/  MUFU.RCP R80, R38 ;  /* 0x0000002600507308 */ /* 0x000e640000001000 */
[----:B-1----:R-:W-:-:S04]  /*82b0*/  FFMA R2, R38, R80, -1 ;  /* 0xbf80000026027423 */ /* 0x002fc80000000050 */
[----:B------:R-:W-:-:S04]  /*82c0*/  FADD.FTZ R3, -R2, -RZ ;  /* 0x800000ff02037221 */ /* 0x000fc80000010100 */
[----:B------:R-:W-:-:S07]  /*82d0*/  FFMA R80, R80, R3, R80 ;  /* 0x0000000350507223 */ /* 0x000fce0000000050 */
.L_x_151:
[----:B--2---:R-:W-:Y:S05]  /*82e0*/  BSYNC.RECONVERGENT B1 ;  /* 0x0000000000017941 */ /* 0x004fea0003800200 */
.L_x_149:
[----:B------:R-:W-:Y:S01]  /*82f0*/  ULEA UR26, UR27, UR21, 0x3 ;  /* 0x000000151b1a7291 */ /* 0x000fe2000f8e18ff */
[----:B------:R-:W-:Y:S01]  /*8300*/  FMUL R2, R78, UR24 ;  /* 0x000000184e027c20 */ /* 0x000fe20008400000 */
[-C--:B------:R-:W-:Y:S01]  /*8310*/  FMUL R79, R80, R80.reuse ;  /* 0x00000050504f7220 */ /* 0x080fe20000400000 */
[----:B------:R-:W-:Y:S02]  /*8320*/  FFMA R85, R82, R80, R85 ;  /* 0x0000005052557223 */ /* 0x000fe40000000055 */
[----:B------:R-:W-:-:S04]  /*8330*/  FMUL R2, R2, R73 ;  /* 0x0000004902027220 */ /* 0x000fc80000400000 */
[----:B------:R-:W1:Y:S01]  /*8340*/  LDS R37, [UR26] ;  /* 0x0000001aff257984 */ /* 0x000e620008000800 */
[----:B------:R-:W-:-:S04]  /*8350*/  FMUL R3, R79, R2 ;  /* 0x000000024f037220 */ /* 0x000fc80000400000 */
[----:B-1----:R-:W-:Y:S01]  /*8360*/  FFMA R84, R3, R37, R84 ;  /* 0x0000002503547223 */ /* 0x002fe20000000054 */
[----:B------:R-:W-:Y:S06]  /*8370*/  BRA.U UP1, `(.L_x_152) ;  /* 0x0000000101687547 */ /* 0x000fec000b800000 */
[----:B------:R-:W-:-:S05]  /*8380*/  HFMA2 R2, -RZ, RZ, 1.7998046875, 0.2249755859375 ;  /* 0x3f333333ff027431 */ /* 0x000fca00000001ff */
[----:B------:R-:W-:-:S04]  /*8390*/  FFMA R37, R37, R2, 9.9999999392252902908e-09 ;  /* 0x322bcc7725257423 */ /* 0x000fc80000000002 */
        /* <DEDUP_REMOVED lines=9> */
[----:B------:R-:W-:Y:S02]  /*8430*/  MOV R2, R37 ;  /* 0x0000002500027202 */ /* 0x000fe40000000f00 */
[----:B------:R-:W-:-:S07]  /*8440*/  MOV R38, 0x8460 ;  /* 0x0000846000267802 */ /* 0x000fce0000000f00 */
[----:B0--3--:R-:W-:Y:S05]  /*8450*/  CALL.REL.NOINC `($__internal_2_$__cuda_sm3x_div_rn_noftz_f32_slowpath) ;  /* 0x000000c800687944 */ /* 0x009fea0003c00000 */
.L_x_153:
[----:B------:R-:W-:Y:S01]  /*8460*/  FMUL R78, R78, -2 ;  /* 0xc00000004e4e7820 */ /* 0x000fe20000400000 */
[-C--:B------:R-:W-:Y:S01]  /*8470*/  FMUL R37, R77, R80.reuse ;  /* 0x000000504d257220 */ /* 0x080fe20000400000 */
[----:B------:R-:W-:Y:S02]  /*8480*/  FMUL R3, R76, 4 ;  /* 0x408000004c037820 */ /* 0x000fe40000400000 */
[----:B------:R-:W-:Y:S02]  /*8490*/  FMUL R78, R78, R73 ;  /* 0x000000494e4e7220 */ /* 0x000fe40000400000 */
[----:B------:R-:W-:Y:S02]  /*84a0*/  FFMA R80, R3, R80, -1 ;  /* 0xbf80000003507423 */ /* 0x000fe40000000050 */
[----:B------:R-:W-:Y:S01]  /*84b0*/  FMUL R78, R79, R78 ;  /* 0x0000004e4f4e7220 */ /* 0x000fe20000400000 */
[----:B------:R-:W-:-:S03]  /*84c0*/  FMUL R79, R70, R79 ;  /* 0x0000004f464f7220 */ /* 0x000fc60000400000 */
[----:B------:R-:W-:-:S04]  /*84d0*/  FMUL R36, R77, R78 ;  /* 0x0000004e4d247220 */ /* 0x000fc80000400000 */
[----:B------:R-:W-:-:S04]  /*84e0*/  FFMA R37, R37, R2, -R36 ;  /* 0x0000000225257223 */ /* 0x000fc80000000824 */
[----:B------:R-:W-:-:S04]  /*84f0*/  FFMA R2, R78, R2, R37 ;  /* 0x000000024e027223 */ /* 0x000fc80000000025 */
[----:B------:R-:W-:-:S04]  /*8500*/  FFMA R2, R79, R80, R2 ;  /* 0x000000504f027223 */ /* 0x000fc80000000002 */
[----:B------:R-:W-:-:S07]  /*8510*/  FADD R63, R63, R2 ;  /* 0x000000023f3f7221 */ /* 0x000fce0000000000 */
.L_x_152:
[----:B------:R-:W1:Y:S01]  /*8520*/  LDS R78, [UR20+0x4] ;  /* 0x00000414ff4e7984 */ /* 0x000e620008000800 */
[----:B------:R-:W-:Y:S03]  /*8530*/  BSSY.RECONVERGENT B1, `(.L_x_154) ;  /* 0x0000012000017945 */ /* 0x000fe60003800200 */
[----:B------:R-:W2:Y:S01]  /*8540*/  LDS R82, [UR21+0x4] ;  /* 0x00000415ff527984 */ /* 0x000ea20008000800 */
[----:B-1----:R-:W-:-:S04]  /*8550*/  FADD R78, -R78, R61 ;  /* 0x0000003d4e4e7221 */ /* 0x002fc80000000100 */
[----:B------:R-:W-:-:S04]  /*8560*/  FMUL R76, R78, R78 ;  /* 0x0000004e4e4c7220 */ /* 0x000fc80000400000 */
[----:B------:R-:W-:-:S04]  /*8570*/  FMUL R76, R76, R73 ;  /* 0x000000494c4c7220 */ /* 0x000fc80000400000 */
[----:B------:R-:W-:-:S05]  /*8580*/  FADD R38, R76, 1 ;  /* 0x3f8000004c267421 */ /* 0x000fca0000000000 */
[----:B------:R-:W-:-:S04]  /*8590*/  IADD3 R2, PT, PT, R38, 0x1800000, RZ ;  /* 0x0180000026027810 */ /* 0x000fc80007ffe0ff */
[----:B------:R-:W-:-:S04]  /*85a0*/  LOP3.LUT R2, R2, 0x7f800000, RZ, 0xc0, !PT ;  /* 0x7f80000002027812 */ /* 0x000fc800078ec0ff */
[----:B------:R-:W-:-:S13]  /*85b0*/  ISETP.GT.U32.AND P0, PT, R2, 0x1ffffff, PT ;  /* 0x01ffffff0200780c */ /* 0x000fda0003f04070 */
[----:B--2---:R-:W-:Y:S05]  /*85c0*/  @P0 BRA `(.L_x_155) ;  /* 0x0000000000100947 */ /* 0x004fea0003800000 */
[----:B------:R-:W-:-:S07]  /*85d0*/  MOV R36, 0x85f0 ;  /* 0x000085f000247802 */ /* 0x000fce0000000f00 */
[----:B0--3--:R-:W-:Y:S05]  /*85e0*/  CALL.REL.NOINC `($__internal_0_$__cuda_sm20_rcp_rn_f32_slowpath) ;  /* 0x000000c000d87944 */ /* 0x009fea0003c00000 */
[----:B------:R-:W-:Y:S01]  /*85f0*/  MOV R80, R37 ;  /* 0x0000002500507202 */ /* 0x000fe20000000f00 */
[----:B------:R-:W-:Y:S06]  /*8600*/  BRA `(.L_x_156) ;  /* 0x0000000000107947 */ /* 0x000fec0003800000 */
.L_x_155:
[----:B------:R-:W1:Y:S02]  /*8610*/  MUFU.RCP R80, R38 ;  /* 0x0000002600507308 */ /* 0x000e640000001000 */
[----:B-1----:R-:W-:-:S04]  /*8620*/  FFMA R2, R38, R80, -1 ;  /* 0xbf80000026027423 */ /* 0x002fc80000000050 */
[----:B------:R-:W-:-:S04]  /*8630*/  FADD.FTZ R3, -R2, -RZ ;  /* 0x800000ff02037221 */ /* 0x000fc80000010100 */
[----:B------:R-:W-:-:S07]  /*8640*/  FFMA R80, R80, R3, R80 ;  /* 0x0000000350507223 */ /* 0x000fce0000000050 */
.L_x_156:
[----:B------:R-:W-:Y:S05]  /*8650*/  BSYNC.RECONVERGENT B1 ;  /* 0x0000000000017941 */ /* 0x000fea0003800200 */
.L_x_154:
[----:B------:R-:W1:Y:S01]  /*8660*/  LDS R36, [UR26+0x4] ;  /* 0x0000041aff247984 */ /* 0x000e620008000800 */
[----:B------:R-:W-:Y:S01]  /*8670*/  FMUL R2, R78, UR24 ;  /* 0x000000184e027c20 */ /* 0x000fe20008400000 */
[-C--:B------:R-:W-:Y:S01]  /*8680*/  FMUL R79, R80, R80.reuse ;  /* 0x00000050504f7220 */ /* 0x080fe20000400000 */
[----:B------:R-:W-:Y:S02]  /*8690*/  FFMA R85, R82, R80, R85 ;  /* 0x0000005052557223 */ /* 0x000fe40000000055 */
[----:B------:R-:W-:-:S04]  /*86a0*/  FMUL R2, R2, R73 ;  /* 0x0000004902027220 */ /* 0x000fc80000400000 */
        /* <DEDUP_REMOVED lines=17> */
.L_x_158:
        /* <DEDUP_REMOVED lines=12> */
.L_x_157:
        /* <DEDUP_REMOVED lines=15> */
.L_x_160:
[----:B------:R-:W1:Y:S02]  /*8970*/  MUFU.RCP R80, R38 ;  /* 0x0000002600507308 */ /* 0x000e640000001000 */
[----:B-1----:R-:W-:-:S04]  /*8980*/  FFMA R2, R38, R80, -1 ;  /* 0xbf80000026027423 */ /* 0x002fc80000000050 */
[----:B------:R-:W-:-:S04]  /*8990*/  FADD.FTZ R3, -R2, -RZ ;  /* 0x800000ff02037221 */ /* 0x000fc80000010100 */
[----:B------:R-:W-:-:S07]  /*89a0*/  FFMA R80, R80, R3, R80 ;  /* 0x0000000350507223 */ /* 0x000fce0000000050 */
.L_x_161:
[----:B------:R-:W-:Y:S05]  /*89b0*/  BSYNC.RECONVERGENT B1 ;  /* 0x0000000000017941 */ /* 0x000fea0003800200 */
.L_x_159:
        /* <DEDUP_REMOVED lines=22> */
.L_x_163:
        /* <DEDUP_REMOVED lines=12> */
.L_x_162:
        /* <DEDUP_REMOVED lines=15> */
.L_x_165:
[----:B------:R-:W1:Y:S02]  /*8cd0*/  MUFU.RCP R80, R38 ;  /* 0x0000002600507308 */ /* 0x000e640000001000 */
[----:B-1----:R-:W-:-:S04]  /*8ce0*/  FFMA R2, R38, R80, -1 ;  /* 0xbf80000026027423 */ /* 0x002fc80000000050 */
[----:B------:R-:W-:-:S04]  /*8cf0*/  FADD.FTZ R3, -R2, -RZ ;  /* 0x800000ff02037221 */ /* 0x000fc80000010100 */
[----:B------:R-:W-:-:S07]  /*8d00*/  FFMA R80, R80, R3, R80 ;  /* 0x0000000350507223 */ /* 0x000fce0000000050 */
.L_x_166:
[----:B------:R-:W-:Y:S05]  /*8d10*/  BSYNC.RECONVERGENT B1 ;  /* 0x0000000000017941 */ /* 0x000fea0003800200 */
.L_x_164:
        /* <DEDUP_REMOVED lines=22> */
.L_x_168:
        /* <DEDUP_REMOVED lines=12> */
.L_x_167:
        /* <DEDUP_REMOVED lines=15> */
.L_x_170:
[----:B------:R-:W1:Y:S02]  /*9030*/  MUFU.RCP R80, R38 ;  /* 0x0000002600507308 */ /* 0x000e640000001000 */
[----:B-1----:R-:W-:-:S04]  /*9040*/  FFMA R2, R38, R80, -1 ;  /* 0xbf80000026027423 */ /* 0x002fc80000000050 */
[----:B------:R-:W-:-:S04]  /*9050*/  FADD.FTZ R3, -R2, -RZ ;  /* 0x800000ff02037221 */ /* 0x000fc80000010100 */
[----:B------:R-:W-:-:S07]  /*9060*/  FFMA R80, R80, R3, R80 ;  /* 0x0000000350507223 */ /* 0x000fce0000000050 */
.L_x_171:
[----:B------:R-:W-:Y:S05]  /*9070*/  BSYNC.RECONVERGENT B1 ;  /* 0x0000000000017941 */ /* 0x000fea0003800200 */
.L_x_169:
        /* <DEDUP_REMOVED lines=22> */
.L_x_173:
        /* <DEDUP_REMOVED lines=12> */
.L_x_172:
        /* <DEDUP_REMOVED lines=15> */
.L_x_175:
[----:B------:R-:W1:Y:S02]  /*9390*/  MUFU.RCP R80, R38 ;  /* 0x0000002600507308 */ /* 0x000e640000001000 */
[----:B-1----:R-:W-:-:S04]  /*93a0*/  FFMA R2, R38, R80, -1 ;  /* 0xbf80000026027423 */ /* 0x002fc80000000050 */
[----:B------:R-:W-:-:S04]  /*93b0*/  FADD.FTZ R3, -R2, -RZ ;  /* 0x800000ff02037221 */ /* 0x000fc80000010100 */
[----:B------:R-:W-:-:S07]  /*93c0*/  FFMA R80, R80, R3, R80 ;  /* 0x0000000350507223 */ /* 0x000fce0000000050 */
.L_x_176:
[----:B------:R-:W-:Y:S05]  /*93d0*/  BSYNC.RECONVERGENT B1 ;  /* 0x0000000000017941 */ /* 0x000fea0003800200 */
.L_x_174:
        /* <DEDUP_REMOVED lines=22> */
.L_x_178:
        /* <DEDUP_REMOVED lines=12> */
.L_x_177:
        /* <DEDUP_REMOVED lines=15> */
.L_x_180:
[----:B------:R-:W1:Y:S02]  /*96f0*/  MUFU.RCP R80, R38 ;  /* 0x0000002600507308 */ /* 0x000e640000001000 */
[----:B-1----:R-:W-:-:S04]  /*9700*/  FFMA R2, R38, R80, -1 ;  /* 0xbf80000026027423 */ /* 0x002fc80000000050 */
[----:B------:R-:W-:-:S04]  /*9710*/  FADD.FTZ R3, -R2, -RZ ;  /* 0x800000ff02037221 */ /* 0x000fc80000010100 */
[----:B------:R-:W-:-:S07]  /*9720*/  FFMA R80, R80, R3, R80 ;  /* 0x0000000350507223 */ /* 0x000fce0000000050 */
.L_x_181:
[----:B------:R-:W-:Y:S05]  /*9730*/  BSYNC.RECONVERGENT B1 ;  /* 0x0000000000017941 */ /* 0x000fea0003800200 */
.L_x_179:
        /* <DEDUP_REMOVED lines=22> */
.L_x_183:
        /* <DEDUP_REMOVED lines=12> */
.L_x_182:
        /* <DEDUP_REMOVED lines=15> */
.L_x_185:
[----:B------:R-:W1:Y:S02]  /*9a50*/  MUFU.RCP R80, R38 ;  /* 0x0000002600507308 */ /* 0x000e640000001000 */
[----:B-1----:R-:W-:-:S04]  /*9a60*/  FFMA R2, R38, R80, -1 ;  /* 0xbf80000026027423 */ /* 0x002fc80000000050 */
[----:B------:R-:W-:-:S04]  /*9a70*/  FADD.FTZ R3, -R2, -RZ ;  /* 0x800000ff02037221 */ /* 0x000fc80000010100 */
[----:B------:R-:W-:-:S07]  /*9a80*/  FFMA R80, R80, R3, R80 ;  /* 0x0000000350507223 */ /* 0x000fce0000000050 */
.L_x_186:
[----:B------:R-:W-:Y:S05]  /*9a90*/  BSYNC.RECONVERGENT B1 ;  /* 0x0000000000017941 */ /* 0x000fea0003800200 */
.L_x_184:
        /* <DEDUP_REMOVED lines=22> */
.L_x_188:
        /* <DEDUP_REMOVED lines=12> */
.L_x_187:
[----:B------:R-:W-:Y:S05]  /*9cc0*/  BRA.U UP0, `(.L_x_189) ;  /* 0xffffffe500147547 */ /* 0x000fea000b83ffff */
[----:B------:R-:W-:-:S07]  /*9cd0*/  MOV R78, UR14 ;  /* 0x0000000e004e7c02 */ /* 0x000fce0008000f00 */
.L_x_148:
        /* <DEDUP_REMOVED lines=23> */
[----:B------:R-:W-:Y:S01]  /*9e50*/  MOV R82, R37 ;  /* 0x0000002500527202 */ /* 0x000fe20000000f00 */
[----:B------:R-:W-:Y:S06]  /*9e60*/  BRA `(.L_x_192) ;  /* 0x0000000000107947 */ /* 0x000fec0003800000 */
.L_x_191:
[----:B------:R-:W0:Y:S02]  /*9e70*/  MUFU.RCP R82, R38 ;  /* 0x0000002600527308 */ /* 0x000e240000001000 */
[----:B0-----:R-:W-:-:S04]  /*9e80*/  FFMA R2, R38, R82, -1 ;  /* 0xbf80000026027423 */ /* 0x001fc80000000052 */
[----:B------:R-:W-:-:S04]  /*9e90*/  FADD.FTZ R3, -R2, -RZ ;  /* 0x800000ff02037221 */ /* 0x000fc80000010100 */
[----:B------:R-:W-:-:S07]  /*9ea0*/  FFMA R82, R82, R3, R82 ;  /* 0x0000000352527223 */ /* 0x000fce0000000052 */
.L_x_192:
[----:B------:R-:W-:Y:S05]  /*9eb0*/  BSYNC.RECONVERGENT B1 ;  /* 0x0000000000017941 */ /* 0x000fea0003800200 */
.L_x_190:
[----:B------:R-:W0:Y:S01]  /*9ec0*/  LDC R3, c[0x0][0x4ac] ;  /* 0x00012b00ff037b82 */ /* 0x000e220000000800 */
[----:B------:R-:W-:Y:S01]  /*9ed0*/  FMUL R2, R81, UR24 ;  /* 0x0000001851027c20 */ /* 0x000fe20008400000 */
[-C--:B------:R-:W-:Y:S01]  /*9ee0*/  FMUL R87, R82, R82.reuse ;  /* 0x0000005252577220 */ /* 0x080fe20000400000 */
[----:B------:R-:W-:Y:S02]  /*9ef0*/  FFMA R85, R88, R82, R85 ;  /* 0x0000005258557223 */ /* 0x000fe40000000055 */
[----:B------:R-:W-:Y:S01]  /*9f00*/  FMUL R2, R2, R73 ;  /* 0x0000004902027220 */ /* 0x000fe20000400000 */
[----:B0-----:R-:W-:-:S03]  /*9f10*/  LEA R76, R3, R78, 0x3 ;  /* 0x0000004e034c7211 */ /* 0x001fc600078e18ff */
[----:B------:R-:W-:Y:S02]  /*9f20*/  FMUL R3, R87, R2 ;  /* 0x0000000257037220 */ /* 0x000fe40000400000 */
[----:B------:R-:W0:Y:S02]  /*9f30*/  LDS R36, [R76] ;  /* 0x000000004c247984 */ /* 0x000e240000000800 */
[----:B0-----:R-:W-:Y:S01]  /*9f40*/  FFMA R84, R3, R36, R84 ;  /* 0x0000002403547223 */ /* 0x001fe20000000054 */
[----:B------:R-:W-:Y:S06]  /*9f50*/  BRA.U UP0, `(.L_x_193) ;  /* 0x0000000100687547 */ /* 0x000fec000b800000 */
[----:B------:R-:W-:-:S05]  /*9f60*/  HFMA2 R37, -RZ, RZ, 1.7998046875, 0.2249755859375 ;  /* 0x3f333333ff257431 */ /* 0x000fca00000001ff */
        /* <DEDUP_REMOVED lines=13> */
.L_x_194:
        /* <DEDUP_REMOVED lines=12> */
.L_x_193:
[----:B------:R-:W-:Y:S01]  /*a100*/  UISETP.NE.AND UP1, UPT, UR23, 0x1, UPT ;  /* 0x000000011700788c */ /* 0x000fe2000bf25270 */
[----:B------:R-:W-:-:S08]  /*a110*/  MOV R79, RZ ;  /* 0x000000ff004f7202 */ /* 0x000fd00000000f00 */
[----:B------:R-:W-:Y:S05]  /*a120*/  BRA.U !UP1, `(.L_x_120) ;  /* 0x0000005d09207547 */ /* 0x000fea000b800000 */
        /* <DEDUP_REMOVED lines=13> */
[----:B------:R-:W-:Y:S01]  /*a200*/  MOV R82, R37 ;  /* 0x0000002500527202 */ /* 0x000fe20000000f00 */
[----:B------:R-:W-:Y:S06]  /*a210*/  BRA `(.L_x_197) ;  /* 0x0000000000107947 */ /* 0x000fec0003800000 */
.L_x_196:
[----:B------:R-:W0:Y:S02]  /*a220*/  MUFU.RCP R82, R38 ;  /* 0x0000002600527308 */ /* 0x000e240000001000 */
[----:B0-----:R-:W-:-:S04]  /*a230*/  FFMA R2, R38, R82, -1 ;  /* 0xbf80000026027423 */ /* 0x001fc80000000052 */
[----:B------:R-:W-:-:S04]  /*a240*/  FADD.FTZ R3, -R2, -RZ ;  /* 0x800000ff02037221 */ /* 0x000fc80000010100 */
[----:B------:R-:W-:-:S07]  /*a250*/  FFMA R82, R82, R3, R82 ;  /* 0x0000000352527223 */ /* 0x000fce0000000052 */
.L_x_197:
[----:B------:R-:W-:Y:S05]  /*a260*/  BSYNC.RECONVERGENT B1 ;  /* 0x0000000000017941 */ /* 0x000fea0003800200 */
.L_x_195:
[----:B------:R-:W0:Y:S01]  /*a270*/  LDS R36, [R76+0x4] ;  /* 0x000004004c247984 */ /* 0x000e220000000800 */
[----:B------:R-:W-:Y:S01]  /*a280*/  FMUL R2, R81, UR24 ;  /* 0x0000001851027c20 */ /* 0x000fe20008400000 */
[-C--:B------:R-:W-:Y:S01]  /*a290*/  FMUL R87, R82, R82.reuse ;  /* 0x0000005252577220 */ /* 0x080fe20000400000 */
[----:B------:R-:W-:Y:S02]  /*a2a0*/  FFMA R85, R88, R82, R85 ;  /* 0x0000005258557223 */ /* 0x000fe40000000055 */
[----:B------:R-:W-:-:S04]  /*a2b0*/  FMUL R2, R2, R73 ;  /* 0x0000004902027220 */ /* 0x000fc80000400000 */
[----:B------:R-:W-:-:S04]  /*a2c0*/  FMUL R3, R87, R2 ;  /* 0x0000000257037220 */ /* 0x000fc80000400000 */
        /* <DEDUP_REMOVED lines=16> */
.L_x_199:
        /* <DEDUP_REMOVED lines=12> */
.L_x_198:
        /* <DEDUP_REMOVED lines=18> */
.L_x_201:
[----:B------:R-:W0:Y:S02]  /*a5b0*/  MUFU.RCP R82, R38 ;  /* 0x0000002600527308 */ /* 0x000e240000001000 */
[----:B0-----:R-:W-:-:S04]  /*a5c0*/  FFMA R2, R38, R82, -1 ;  /* 0xbf80000026027423 */ /* 0x001fc80000000052 */
[----:B------:R-:W-:-:S04]  /*a5d0*/  FADD.FTZ R3, -R2, -RZ ;  /* 0x800000ff02037221 */ /* 0x000fc80000010100 */
[----:B------:R-:W-:-:S07]  /*a5e0*/  FFMA R82, R82, R3, R82 ;  /* 0x0000000352527223 */ /* 0x000fce0000000052 */
.L_x_202:
[----:B------:R-:W-:Y:S05]  /*a5f0*/  BSYNC.RECONVERGENT B1 ;  /* 0x0000000000017941 */ /* 0x000fea0003800200 */
.L_x_200:
        /* <DEDUP_REMOVED lines=22> */
.L_x_204:
        /* <DEDUP_REMOVED lines=12> */
.L_x_203:
        /* <DEDUP_REMOVED lines=18> */
.L_x_206:
[----:B------:R-:W0:Y:S02]  /*a940*/  MUFU.RCP R82, R38 ;  /* 0x0000002600527308 */ /* 0x000e240000001000 */
[----:B0-----:R-:W-:-:S04]  /*a950*/  FFMA R2, R38, R82, -1 ;  /* 0xbf80000026027423 */ /* 0x001fc80000000052 */
[----:B------:R-:W-:-:S04]  /*a960*/  FADD.FTZ R3, -R2, -RZ ;  /* 0x800000ff02037221 */ /* 0x000fc80000010100 */
[----:B------:R-:W-:-:S07]  /*a970*/  FFMA R82, R82, R3, R82 ;  /* 0x0000000352527223 */ /* 0x000fce0000000052 */
.L_x_207:
[----:B------:R-:W-:Y:S05]  /*a980*/  BSYNC.RECONVERGENT B1 ;  /* 0x0000000000017941 */ /* 0x000fea0003800200 */
.L_x_205:
        /* <DEDUP_REMOVED lines=22> */
.L_x_209:
        /* <DEDUP_REMOVED lines=12> */
.L_x_208:
        /* <DEDUP_REMOVED lines=18> */
.L_x_211:
[----:B------:R-:W0:Y:S02]  /*acd0*/  MUFU.RCP R82, R38 ;  /* 0x0000002600527308 */ /* 0x000e240000001000 */
[----:B0-----:R-:W-:-:S04]  /*ace0*/  FFMA R2, R38, R82, -1 ;  /* 0xbf80000026027423 */ /* 0x001fc80000000052 */
[----:B------:R-:W-:-:S04]  /*acf0*/  FADD.FTZ R3, -R2, -RZ ;  /* 0x800000ff02037221 */ /* 0x000fc80000010100 */
[----:B------:R-:W-:-:S07]  /*ad00*/  FFMA R82, R82, R3, R82 ;  /* 0x0000000352527223 */ /* 0x000fce0000000052 */
.L_x_212:
[----:B------:R-:W-:Y:S05]  /*ad10*/  BSYNC.RECONVERGENT B1 ;  /* 0x0000000000017941 */ /* 0x000fea0003800200 */
.L_x_210:
        /* <DEDUP_REMOVED lines=22> */
.L_x_214:
        /* <DEDUP_REMOVED lines=12> */
.L_x_213:
        /* <DEDUP_REMOVED lines=18> */
.L_x_216:
[----:B------:R-:W0:Y:S02]  /*b060*/  MUFU.RCP R82, R38 ;  /* 0x0000002600527308 */ /* 0x000e240000001000 */
[----:B0-----:R-:W-:-:S04]  /*b070*/  FFMA R2, R38, R82, -1 ;  /* 0xbf80000026027423 */ /* 0x001fc80000000052 */
[----:B------:R-:W-:-:S04]  /*b080*/  FADD.FTZ R3, -R2, -RZ ;  /* 0x800000ff02037221 */ /* 0x000fc80000010100 */
[----:B------:R-:W-:-:S07]  /*b090*/  FFMA R82, R82, R3, R82 ;  /* 0x0000000352527223 */ /* 0x000fce0000000052 */
.L_x_217:
[----:B------:R-:W-:Y:S05]  /*b0a0*/  BSYNC.RECONVERGENT B1 ;  /* 0x0000000000017941 */ /* 0x000fea0003800200 */
.L_x_215:
        /* <DEDUP_REMOVED lines=22> */
.L_x_219:
        /* <DEDUP_REMOVED lines=12> */
.L_x_218:
        /* <DEDUP_REMOVED lines=18> */
.L_x_221:
[----:B------:R-:W0:Y:S02]  /*b3f0*/  MUFU.RCP R78, R38 ;  /* 0x00000026004e7308 */ /* 0x000e240000001000 */
[----:B0-----:R-:W-:-:S04]  /*b400*/  FFMA R2, R38, R78, -1 ;  /* 0xbf80000026027423 */ /* 0x001fc8000000004e */
[----:B------:R-:W-:-:S04]  /*b410*/  FADD.FTZ R3, -R2, -RZ ;  /* 0x800000ff02037221 */ /* 0x000fc80000010100 */
[----:B------:R-:W-:-:S07]  /*b420*/  FFMA R78, R78, R3, R78 ;  /* 0x000000034e4e7223 */ /* 0x000fce000000004e */
.L_x_222:
[----:B------:R-:W-:Y:S05]  /*b430*/  BSYNC.RECONVERGENT B1 ;  /* 0x0000000000017941 */ /* 0x000fea0003800200 */
.L_x_220:
[----:B------:R-:W0:Y:S01]  /*b440*/  LDS R76, [R76+0x18] ;  /* 0x000018004c4c7984 */ /* 0x000e220000000800 */
[----:B------:R-:W-:Y:S01]  /*b450*/  FMUL R2, R82, UR24 ;  /* 0x0000001852027c20 */ /* 0x000fe20008400000 */
[-C--:B------:R-:W-:Y:S01]  /*b460*/  FMUL R87, R78, R78.reuse ;  /* 0x0000004e4e577220 */ /* 0x080fe20000400000 */
[----:B------:R-:W-:Y:S02]  /*b470*/  HFMA2 R79, -RZ, RZ, 0, 0 ;  /* 0x00000000ff4f7431 */ /* 0x000fe400000001ff */
[----:B------:R-:W-:Y:S01]  /*b480*/  FFMA R85, R88, R78, R85 ;  /* 0x0000004e58557223 */ /* 0x000fe20000000055 */
[----:B------:R-:W-:-:S04]  /*b490*/  FMUL R2, R2, R73 ;  /* 0x0000004902027220 */ /* 0x000fc80000400000 */
[----:B------:R-:W-:-:S04]  /*b4a0*/  FMUL R3, R87, R2 ;  /* 0x0000000257037220 */ /* 0x000fc80000400000 */
[----:B0-----:R-:W-:Y:S01]  /*b4b0*/  FFMA R84, R3, R76, R84 ;  /* 0x0000004c03547223 */ /* 0x001fe20000000054 */
[----:B------:R-:W-:Y:S06]  /*b4c0*/  BRA.U UP0, `(.L_x_120) ;  /* 0x0000004900387547 */ /* 0x000fec000b800000 */
[----:B------:R-:W-:-:S05]  /*b4d0*/  MOV R37, 0x3f333333 ;  /* 0x3f33333300257802 */ /* 0x000fca0000000f00 */
        /* <DEDUP_REMOVED lines=13> */
.L_x_223:
[----:B------:R-:W-:Y:S01]  /*b5b0*/  FMUL R82, R82, -2 ;  /* 0xc000000052527820 */ /* 0x000fe20000400000 */
[-C--:B------:R-:W-:Y:S01]  /*b5c0*/  FMUL R3, R77, R78.reuse ;  /* 0x0000004e4d037220 */ /* 0x080fe20000400000 */
[----:B------:R-:W-:Y:S01]  /*b5d0*/  FMUL R81, R81, 4 ;  /* 0x4080000051517820 */ /* 0x000fe20000400000 */
[----:B------:R-:W-:Y:S02]  /*b5e0*/  HFMA2 R79, -RZ, RZ, 0, 0 ;  /* 0x00000000ff4f7431 */ /* 0x000fe400000001ff */
[----:B------:R-:W-:Y:S01]  /*b5f0*/  FMUL R82, R82, R73 ;  /* 0x0000004952527220 */ /* 0x000fe20000400000 */
[----:B------:R-:W-:-:S03]  /*b600*/  FFMA R78, R81, R78, -1 ;  /* 0xbf800000514e7423 */ /* 0x000fc6000000004e */
[----:B------:R-:W-:Y:S01]  /*b610*/  FMUL R82, R87, R82 ;  /* 0x0000005257527220 */ /* 0x000fe20000400000 */
[----:B------:R-:W-:-:S03]  /*b620*/  FMUL R87, R70, R87 ;  /* 0x0000005746577220 */ /* 0x000fc60000400000 */
[----:B------:R-:W-:-:S04]  /*b630*/  FMUL R36, R77, R82 ;  /* 0x000000524d247220 */ /* 0x000fc80000400000 */
[----:B------:R-:W-:-:S04]  /*b640*/  FFMA R3, R3, R2, -R36 ;  /* 0x0000000203037223 */ /* 0x000fc80000000824 */
[----:B------:R-:W-:-:S04]  /*b650*/  FFMA R2, R82, R2, R3 ;  /* 0x0000000252027223 */ /* 0x000fc80000000003 */
[----:B------:R-:W-:-:S04]  /*b660*/  FFMA R2, R87, R78, R2 ;  /* 0x0000004e57027223 */ /* 0x000fc80000000002 */
[----:B------:R-:W-:Y:S01]  /*b670*/  FADD R63, R63, R2 ;  /* 0x000000023f3f7221 */ /* 0x000fe20000000000 */
[----:B------:R-:W-:Y:S06]  /*b680*/  BRA `(.L_x_120) ;  /* 0x0000004400c87947 */ /* 0x000fec0003800000 */
.L_x_84:
[----:B------:R-:W-:Y:S01]  /*b690*/  HFMA2 R83, -RZ, RZ, 0, 0 ;  /* 0x00000000ff537431 */ /* 0x000fe200000001ff */
[----:B------:R-:W-:Y:S02]  /*b6a0*/  MOV R79, RZ ;  /* 0x000000ff004f7202 */ /* 0x000fe40000000f00 */
[----:B------:R-:W-:Y:S02]  /*b6b0*/  CS2R R84, SRZ ;  /* 0x0000000000547805 */ /* 0x000fe4000001ff00 */
[----:B------:R-:W-:Y:S01]  /*b6c0*/  MOV R63, RZ ;  /* 0x000000ff003f7202 */ /* 0x000fe20000000f00 */
[----:B------:R-:W-:Y:S01]  /*b6d0*/  UMOV UR7, URZ ;  /* 0x000000ff00077c82 */ /* 0x000fe20008000000 */
[----:B------:R-:W-:Y:S05]  /*b6e0*/  BRA.U !UP0, `(.L_x_224) ;  /* 0x00000025085c7547 */ /* 0x000fea000b800000 */
[----:B------:R-:W-:Y:S01]  /*b6f0*/  MOV R79, RZ ;  /* 0x000000ff004f7202 */ /* 0x000fe20000000f00 */
[----:B------:R-:W2:Y:S01]  /*b700*/  LDCU UR27, c[0x0][0x4ac] ;  /* 0x00009580ff1b77ac */ /* 0x000ea20008000800 */
[----:B------:R-:W-:-:S05]  /*b710*/  UMOV UR7, URZ ;  /* 0x000000ff00077c82 */ /* 0x000fca0008000000 */
.L_x_289:
[----:B------:R-:W5:Y:S01]  /*b720*/  S2UR UR21, SR_CgaCtaId ;  /* 0x00000000001579c3 */ /* 0x000f620000008800 */
[----:B------:R-:W-:Y:S01]  /*b730*/  UMOV UR20, 0x400 ;  /* 0x0000040000147882 */ /* 0x000fe20000000000 */
        /* <DEDUP_REMOVED lines=21> */
.L_x_226:
[----:B------:R-:W1:Y:S02]  /*b890*/  MUFU.RCP R80, R38 ;  /* 0x0000002600507308 */ /* 0x000e640000001000 */
[----:B-1----:R-:W-:-:S04]  /*b8a0*/  FFMA R2, R38, R80, -1 ;  /* 0xbf80000026027423 */ /* 0x002fc80000000050 */
[----:B------:R-:W-:-:S04]  /*b8b0*/  FADD.FTZ R3, -R2, -RZ ;  /* 0x800000ff02037221 */ /* 0x000fc80000010100 */
[----:B------:R-:W-:-:S07]  /*b8c0*/  FFMA R80, R80, R3, R80 ;  /* 0x0000000350507223 */ /* 0x000fce0000000050 */
.L_x_227:
[----:B--2---:R-:W-:Y:S05]  /*b8d0*/  BSYNC.RECONVERGENT B1 ;  /* 0x0000000000017941 */ /* 0x004fea0003800200 */
.L_x_225:
[----:B------:R-:W-:Y:S01]  /*b8e0*/  ULEA UR26, UR27, UR21, 0x3 ;  /* 0x000000151b1a7291 */ /* 0x000fe2000f8e18ff */
[----:B------:R-:W-:Y:S01]  /*b8f0*/  FMUL R2, R78, UR24 ;  /* 0x000000184e027c20 */ /* 0x000fe20008400000 */
[-C--:B------:R-:W-:Y:S01]  /*b900*/  FMUL R81, R80, R80.reuse ;  /* 0x0000005050517220 */ /* 0x080fe20000400000 */
[----:B------:R-:W-:Y:S01]  /*b910*/  UISETP.NE.AND UP1, UPT, UR5, UR12, UPT ;  /* 0x0000000c0500728c */ /* 0x000fe2000bf25270 */
[----:B------:R-:W-:Y:S01]  /*b920*/  FFMA R85, R88, R80, R85 ;  /* 0x0000005058557223 */ /* 0x000fe20000000055 */
[----:B------:R-:W-:-:S04]  /*b930*/  FMUL R2, R2, R73 ;  /* 0x0000004902027220 */ /* 0x000fc80000400000 */
[----:B------:R-:W1:Y:S02]  /*b940*/  LDS R38, [UR26] ;  /* 0x0000001aff267984 */ /* 0x000e640008000800 */
[----:B-1----:R-:W-:-:S04]  /*b950*/  IADD3 R3, PT, PT, R38, 0x1800000, RZ ;  /* 0x0180000026037810 */ /* 0x002fc80007ffe0ff */
[----:B------:R-:W-:Y:S01]  /*b960*/  LOP3.LUT R36, R3, 0x7f800000, RZ, 0xc0, !PT ;  /* 0x7f80000003247812 */ /* 0x000fe200078ec0ff */
[----:B------:R-:W-:-:S03]  /*b970*/  FMUL R3, R81, R2 ;  /* 0x0000000251037220 */ /* 0x000fc60000400000 */
[----:B------:R-:W-:Y:S01]  /*b980*/  ISETP.GT.U32.AND P0, PT, R36, 0x1ffffff, PT ;  /* 0x01ffffff2400780c */ /* 0x000fe20003f04070 */
[----:B------:R-:W-:-:S04]  /*b990*/  @P4 FMUL R3, R3, R38 ;  /* 0x0000002603034220 */ /* 0x000fc80000400000 */
[----:B------:R-:W-:-:S08]  /*b9a0*/  FADD R84, R3, R84 ;  /* 0x0000005403547221 */ /* 0x000fd00000000000 */
[----:B------:R-:W-:Y:S05]  /*b9b0*/  @P0 BRA `(.L_x_228) ;  /* 0x00000000000c0947 */ /* 0x000fea0003800000 */
[----:B------:R-:W-:-:S07]  /*b9c0*/  MOV R36, 0xb9e0 ;  /* 0x0000b9e000247802 */ /* 0x000fce0000000f00 */
[----:B0--3--:R-:W-:Y:S05]  /*b9d0*/  CALL.REL.NOINC `($__internal_0_$__cuda_sm20_rcp_rn_f32_slowpath) ;  /* 0x0000008c00dc7944 */ /* 0x009fea0003c00000 */
[----:B------:R-:W-:Y:S05]  /*b9e0*/  BRA `(.L_x_229) ;  /* 0x0000000000107947 */ /* 0x000fea0003800000 */
.L_x_228:
[----:B------:R-:W1:Y:S02]  /*b9f0*/  MUFU.RCP R37, R38 ;  /* 0x0000002600257308 */ /* 0x000e640000001000 */
[----:B-1----:R-:W-:-:S04]  /*ba00*/  FFMA R2, R37, R38, -1 ;  /* 0xbf80000025027423 */ /* 0x002fc80000000026 */
[----:B------:R-:W-:-:S04]  /*ba10*/  FADD.FTZ R2, -R2, -RZ ;  /* 0x800000ff02027221 */ /* 0x000fc80000010100 */
[----:B------:R-:W-:-:S07]  /*ba20*/  FFMA R37, R37, R2, R37 ;  /* 0x0000000225257223 */ /* 0x000fce0000000025 */
.L_x_229:
[----:B------:R-:W-:Y:S02]  /*ba30*/  HFMA2 R3, -RZ, RZ, 1.875, 0 ;  /* 0x3f800000ff037431 */ /* 0x000fe400000001ff */
[----:B------:R-:W-:Y:S01]  /*ba40*/  FFMA R83, R37, R80, R83 ;  /* 0x0000005025537223 */ /* 0x000fe20000000053 */
[----:B------:R-:W-:Y:S02]  /*ba50*/  FMUL R82, R70, R81 ;  /* 0x0000005146527220 */ /* 0x000fe40000400000 */
[----:B------:R-:W-:-:S04]  /*ba60*/  FFMA R2, R76, 3, -R3 ;  /* 0x404000004c027823 */ /* 0x000fc80000000803 */
[----:B------:R-:W-:Y:S01]  /*ba70*/  FFMA R83, R82, |R2|, R83 ;  /* 0x4000000252537223 */ /* 0x000fe20000000053 */
[----:B------:R-:W-:Y:S06]  /*ba80*/  BRA.U UP1, `(.L_x_230) ;  /* 0x00000001016c7547 */ /* 0x000fec000b800000 */
[----:B------:R-:W-:Y:S05]  /*ba90*/  @!P4 BRA `(.L_x_231) ;  /* 0x00000000003cc947 */ /* 0x000fea0003800000 */
[----:B------:R-:W-:-:S05]  /*baa0*/  MOV R37, 0x3f333333 ;  /* 0x3f33333300257802 */ /* 0x000fca0000000f00 */
        /* <DEDUP_REMOVED lines=13> */
.L_x_232:
[----:B------:R-:W-:-:S07]  /*bb80*/  MOV R88, R2 ;  /* 0x0000000200587202 */ /* 0x000fce0000000f00 */
.L_x_231:
[----:B------:R-:W-:Y:S01]  /*bb90*/  FMUL R78, R78, -2 ;  /* 0xc00000004e4e7820 */ /* 0x000fe20000400000 */
[-C--:B------:R-:W-:Y:S01]  /*bba0*/  FMUL R37, R77, R80.reuse ;  /* 0x000000504d257220 */ /* 0x080fe20000400000 */
[----:B------:R-:W-:Y:S02]  /*bbb0*/  FMUL R3, R76, 4 ;  /* 0x408000004c037820 */ /* 0x000fe40000400000 */
        /* <DEDUP_REMOVED lines=8> */
.L_x_230:
        /* <DEDUP_REMOVED lines=15> */
.L_x_234:
[----:B------:R-:W1:Y:S02]  /*bd30*/  MUFU.RCP R82, R38 ;  /* 0x0000002600527308 */ /* 0x000e640000001000 */
[----:B-1----:R-:W-:-:S04]  /*bd40*/  FFMA R2, R38, R82, -1 ;  /* 0xbf80000026027423 */ /* 0x002fc80000000052 */
[----:B------:R-:W-:-:S04]  /*bd50*/  FADD.FTZ R3, -R2, -RZ ;  /* 0x800000ff02037221 */ /* 0x000fc80000010100 */
[----:B------:R-:W-:-:S07]  /*bd60*/  FFMA R82, R82, R3, R82 ;  /* 0x0000000352527223 */ /* 0x000fce0000000052 */
.L_x_235:
[----:B------:R-:W-:Y:S05]  /*bd70*/  BSYNC.RECONVERGENT B1 ;  /* 0x0000000000017941 */ /* 0x000fea0003800200 */
.L_x_233:
[----:B------:R-:W1:Y:S01]  /*bd80*/  LDS R38, [UR26+0x4] ;  /* 0x0000041aff267984 */ /* 0x000e620008000800 */
[----:B------:R-:W-:Y:S01]  /*bd90*/  FMUL R2, R78, UR24 ;  /* 0x000000184e027c20 */ /* 0x000fe20008400000 */
[-C--:B------:R-:W-:Y:S01]  /*bda0*/  FMUL R81, R82, R82.reuse ;  /* 0x0000005252517220 */ /* 0x080fe20000400000 */
[----:B------:R-:W-:Y:S02]  /*bdb0*/  FFMA R85, R88, R82, R85 ;  /* 0x0000005258557223 */ /* 0x000fe40000000055 */
[----:B------:R-:W-:Y:S01]  /*bdc0*/  FMUL R2, R2, R73 ;  /* 0x0000004902027220 */ /* 0x000fe20000400000 */
        /* <DEDUP_REMOVED lines=10> */
.L_x_236:
[----:B------:R-:W1:Y:S02]  /*be70*/  MUFU.RCP R37, R38 ;  /* 0x0000002600257308 */ /* 0x000e640000001000 */
[----:B-1----:R-:W-:-:S04]  /*be80*/  FFMA R2, R37, R38, -1 ;  /* 0xbf80000025027423 */ /* 0x002fc80000000026 */
[----:B------:R-:W-:-:S04]  /*be90*/  FADD.FTZ R2, -R2, -RZ ;  /* 0x800000ff02027221 */ /* 0x000fc80000010100 */
[----:B------:R-:W-:-:S07]  /*bea0*/  FFMA R37, R37, R2, R37 ;  /* 0x0000000225257223 */ /* 0x000fce0000000025 */
.L_x_237:
[----:B------:R-:W-:Y:S02]  /*beb0*/  HFMA2 R3, -RZ, RZ, 1.875, 0 ;  /* 0x3f800000ff037431 */ /* 0x000fe400000001ff */
[----:B------:R-:W-:Y:S01]  /*bec0*/  FFMA R2, R37, R82, R83 ;  /* 0x0000005225027223 */ /* 0x000fe20000000053 */
[----:B------:R-:W-:Y:S01]  /*bed0*/  FMUL R87, R70, R81 ;  /* 0x0000005146577220 */ /* 0x000fe20000400000 */
[----:B------:R-:W-:Y:S01]  /*bee0*/  FADD R79, R80, R79 ;  /* 0x0000004f504f7221 */ /* 0x000fe20000000000 */
        /* <DEDUP_REMOVED lines=18> */
.L_x_240:
[----:B------:R-:W-:-:S07]  /*c010*/  MOV R88, R2 ;  /* 0x0000000200587202 */ /* 0x000fce0000000f00 */
.L_x_239:
[----:B------:R-:W-:Y:S01]  /*c020*/  FMUL R78, R78, -2 ;  /* 0xc00000004e4e7820 */ /* 0x000fe20000400000 */
[----:B------:R-:W-:Y:S01]  /*c030*/  FMUL R37, R77, R82 ;  /* 0x000000524d257220 */ /* 0x000fe20000400000 */
[----:B------:R-:W-:Y:S02]  /*c040*/  FMUL R3, R76, 4 ;  /* 0x408000004c037820 */ /* 0x000fe40000400000 */
        /* <DEDUP_REMOVED lines=8> */
.L_x_238:
        /* <DEDUP_REMOVED lines=15> */
.L_x_242:
[----:B------:R-:W1:Y:S02]  /*c1c0*/  MUFU.RCP R80, R38 ;  /* 0x0000002600507308 */ /* 0x000e640000001000 */
[----:B-1----:R-:W-:-:S04]  /*c1d0*/  FFMA R2, R38, R80, -1 ;  /* 0xbf80000026027423 */ /* 0x002fc80000000050 */
[----:B------:R-:W-:-:S04]  /*c1e0*/  FADD.FTZ R3, -R2, -RZ ;  /* 0x800000ff02037221 */ /* 0x000fc80000010100 */
[----:B------:R-:W-:-:S07]  /*c1f0*/  FFMA R80, R80, R3, R80 ;  /* 0x0000000350507223 */ /* 0x000fce0000000050 */
.L_x_243:
[----:B------:R-:W-:Y:S05]  /*c200*/  BSYNC.RECONVERGENT B1 ;  /* 0x0000000000017941 */ /* 0x000fea0003800200 */
.L_x_241:
        /* <DEDUP_REMOVED lines=15> */
.L_x_244:
[----:B------:R-:W1:Y:S02]  /*c300*/  MUFU.RCP R37, R38 ;  /* 0x0000002600257308 */ /* 0x000e640000001000 */
[----:B-1----:R-:W-:-:S04]  /*c310*/  FFMA R2, R37, R38, -1 ;  /* 0xbf80000025027423 */ /* 0x002fc80000000026 */
[----:B------:R-:W-:-:S04]  /*c320*/  FADD.FTZ R2, -R2, -RZ ;  /* 0x800000ff02027221 */ /* 0x000fc80000010100 */
[----:B------:R-:W-:-:S07]  /*c330*/  FFMA R37, R37, R2, R37 ;  /* 0x0000000225257223 */ /* 0x000fce0000000025 */
.L_x_245:
        /* <DEDUP_REMOVED lines=22> */
.L_x_248:
[----:B------:R-:W-:-:S07]  /*c4a0*/  MOV R88, R2 ;  /* 0x0000000200587202 */ /* 0x000fce0000000f00 */
.L_x_247:
        /* <DEDUP_REMOVED lines=11> */
.L_x_246:
        /* <DEDUP_REMOVED lines=15> */
.L_x_250:
[----:B------:R-:W1:Y:S02]  /*c650*/  MUFU.RCP R82, R38 ;  /* 0x0000002600527308 */ /* 0x000e640000001000 */
[----:B-1----:R-:W-:-:S04]  /*c660*/  FFMA R2, R38, R82, -1 ;  /* 0xbf80000026027423 */ /* 0x002fc80000000052 */
[----:B------:R-:W-:-:S04]  /*c670*/  FADD.FTZ R3, -R2, -RZ ;  /* 0x800000ff02037221 */ /* 0x000fc80000010100 */
[----:B------:R-:W-:-:S07]  /*c680*/  FFMA R82, R82, R3, R82 ;  /* 0x0000000352527223 */ /* 0x000fce0000000052 */
.L_x_251:
[----:B------:R-:W-:Y:S05]  /*c690*/  BSYNC.RECONVERGENT B1 ;  /* 0x0000000000017941 */ /* 0x000fea0003800200 */
.L_x_249:
        /* <DEDUP_REMOVED lines=15> */
.L_x_252:
[----:B------:R-:W1:Y:S02]  /*c790*/  MUFU.RCP R37, R38 ;  /* 0x0000002600257308 */ /* 0x000e640000001000 */
[----:B-1----:R-:W-:-:S04]  /*c7a0*/  FFMA R2, R37, R38, -1 ;  /* 0xbf80000025027423 */ /* 0x002fc80000000026 */
[----:B------:R-:W-:-:S04]  /*c7b0*/  FADD.FTZ R2, -R2, -RZ ;  /* 0x800000ff02027221 */ /* 0x000fc80000010100 */
[----:B------:R-:W-:-:S07]  /*c7c0*/  FFMA R37, R37, R2, R37 ;  /* 0x0000000225257223 */ /* 0x000fce0000000025 */
.L_x_253:
        /* <DEDUP_REMOVED lines=22> */
.L_x_256:
[----:B------:R-:W-:-:S07]  /*c930*/  MOV R88, R2 ;  /* 0x0000000200587202 */ /* 0x000fce0000000f00 */
.L_x_255:
        /* <DEDUP_REMOVED lines=11> */
.L_x_254:
        /* <DEDUP_REMOVED lines=15> */
.L_x_258:
[----:B------:R-:W1:Y:S02]  /*cae0*/  MUFU.RCP R78, R38 ;  /* 0x00000026004e7308 */ /* 0x000e640000001000 */
[----:B-1----:R-:W-:-:S04]  /*caf0*/  FFMA R2, R38, R78, -1 ;  /* 0xbf80000026027423 */ /* 0x002fc8000000004e */
[----:B------:R-:W-:-:S04]  /*cb00*/  FADD.FTZ R3, -R2, -RZ ;  /* 0x800000ff02037221 */ /* 0x000fc80000010100 */
[----:B------:R-:W-:-:S07]  /*cb10*/  FFMA R78, R78, R3, R78 ;  /* 0x000000034e4e7223 */ /* 0x000fce000000004e */
.L_x_259:
[----:B------:R-:W-:Y:S05]  /*cb20*/  BSYNC.RECONVERGENT B1 ;  /* 0x0000000000017941 */ /* 0x000fea0003800200 */
.L_x_257:
        /* <DEDUP_REMOVED lines=15> */
.L_x_260:
[----:B------:R-:W1:Y:S02]  /*cc20*/  MUFU.RCP R37, R38 ;  /* 0x0000002600257308 */ /* 0x000e640000001000 */
[----:B-1----:R-:W-:-:S04]  /*cc30*/  FFMA R2, R37, R38, -1 ;  /* 0xbf80000025027423 */ /* 0x002fc80000000026 */
[----:B------:R-:W-:-:S04]  /*cc40*/  FADD.FTZ R2, -R2, -RZ ;  /* 0x800000ff02027221 */ /* 0x000fc80000010100 */
[----:B------:R-:W-:-:S07]  /*cc50*/  FFMA R37, R37, R2, R37 ;  /* 0x0000000225257223 */ /* 0x000fce0000000025 */
.L_x_261:
        /* <DEDUP_REMOVED lines=22> */
.L_x_264:
[----:B------:R-:W-:-:S07]  /*cdc0*/  MOV R88, R2 ;  /* 0x0000000200587202 */ /* 0x000fce0000000f00 */
.L_x_263:
        /* <DEDUP_REMOVED lines=11> */
.L_x_262:
        /* <DEDUP_REMOVED lines=15> */
.L_x_266:
[----:B------:R-:W1:Y:S02]  /*cf70*/  MUFU.RCP R76, R38 ;  /* 0x00000026004c7308 */ /* 0x000e640000001000 */
[----:B-1----:R-:W-:-:S04]  /*cf80*/  FFMA R2, R38, R76, -1 ;  /* 0xbf80000026027423 */ /* 0x002fc8000000004c */
[----:B------:R-:W-:-:S04]  /*cf90*/  FADD.FTZ R3, -R2, -RZ ;  /* 0x800000ff02037221 */ /* 0x000fc80000010100 */
[----:B------:R-:W-:-:S07]  /*cfa0*/  FFMA R76, R76, R3, R76 ;  /* 0x000000034c4c7223 */ /* 0x000fce000000004c */
.L_x_267:
[----:B------:R-:W-:Y:S05]  /*cfb0*/  BSYNC.RECONVERGENT B1 ;  /* 0x0000000000017941 */ /* 0x000fea0003800200 */
.L_x_265:
        /* <DEDUP_REMOVED lines=15> */
.L_x_268:
[----:B------:R-:W1:Y:S02]  /*d0b0*/  MUFU.RCP R37, R38 ;  /* 0x0000002600257308 */ /* 0x000e640000001000 */
[----:B-1----:R-:W-:-:S04]  /*d0c0*/  FFMA R2, R37, R38, -1 ;  /* 0xbf80000025027423 */ /* 0x002fc80000000026 */
[----:B------:R-:W-:-:S04]  /*d0d0*/  FADD.FTZ R2, -R2, -RZ ;  /* 0x800000ff02027221 */ /* 0x000fc80000010100 */
[----:B------:R-:W-:-:S07]  /*d0e0*/  FFMA R37, R37, R2, R37 ;  /* 0x0000000225257223 */ /* 0x000fce0000000025 */
.L_x_269:
        /* <DEDUP_REMOVED lines=22> */
.L_x_272:
[----:B------:R-:W-:-:S07]  /*d250*/  MOV R88, R2 ;  /* 0x0000000200587202 */ /* 0x000fce0000000f00 */
.L_x_271:
        /* <DEDUP_REMOVED lines=11> */
.L_x_270:
        /* <DEDUP_REMOVED lines=15> */
.L_x_274:
[----:B------:R-:W1:Y:S02]  /*d400*/  MUFU.RCP R82, R38 ;  /* 0x0000002600527308 */ /* 0x000e640000001000 */
[----:B-1----:R-:W-:-:S04]  /*d410*/  FFMA R2, R38, R82, -1 ;  /* 0xbf80000026027423 */ /* 0x002fc80000000052 */
[----:B------:R-:W-:-:S04]  /*d420*/  FADD.FTZ R3, -R2, -RZ ;  /* 0x800000ff02037221 */ /* 0x000fc80000010100 */
[----:B------:R-:W-:-:S07]  /*d430*/  FFMA R82, R82, R3, R82 ;  /* 0x0000000352527223 */ /* 0x000fce0000000052 */
.L_x_275:
[----:B------:R-:W-:Y:S05]  /*d440*/  BSYNC.RECONVERGENT B1 ;  /* 0x0000000000017941 */ /* 0x000fea0003800200 */
.L_x_273:
        /* <DEDUP_REMOVED lines=15> */
.L_x_276:
[----:B------:R-:W1:Y:S02]  /*d540*/  MUFU.RCP R37, R38 ;  /* 0x0000002600257308 */ /* 0x000e640000001000 */
[----:B-1----:R-:W-:-:S04]  /*d550*/  FFMA R2, R37, R38, -1 ;  /* 0xbf80000025027423 */ /* 0x002fc80000000026 */
[----:B------:R-:W-:-:S04]  /*d560*/  FADD.FTZ R2, -R2, -RZ ;  /* 0x800000ff02027221 */ /* 0x000fc80000010100 */
[----:B------:R-:W-:-:S07]  /*d570*/  FFMA R37, R37, R2, R37 ;  /* 0x0000000225257223 */ /* 0x000fce0000000025 */
.L_x_277:
        /* <DEDUP_REMOVED lines=22> */
.L_x_280:
[----:B------:R-:W-:-:S07]  /*d6e0*/  MOV R88, R2 ;  /* 0x0000000200587202 */ /* 0x000fce0000000f00 */
.L_x_279:
        /* <DEDUP_REMOVED lines=11> */
.L_x_278:
        /* <DEDUP_REMOVED lines=15> */
.L_x_282:
[----:B------:R-:W1:Y:S02]  /*d890*/  MUFU.RCP R90, R38 ;  /* 0x00000026005a7308 */ /* 0x000e640000001000 */
[----:B-1----:R-:W-:-:S04]  /*d8a0*/  FFMA R2, R38, R90, -1 ;  /* 0xbf80000026027423 */ /* 0x002fc8000000005a */
[----:B------:R-:W-:-:S04]  /*d8b0*/  FADD.FTZ R3, -R2, -RZ ;  /* 0x800000ff02037221 */ /* 0x000fc80000010100 */
[----:B------:R-:W-:-:S07]  /*d8c0*/  FFMA R90, R90, R3, R90 ;  /* 0x000000035a5a7223 */ /* 0x000fce000000005a */
.L_x_283:
[----:B------:R-:W-:Y:S05]  /*d8d0*/  BSYNC.RECONVERGENT B1 ;  /* 0x0000000000017941 */ /* 0x000fea0003800200 */
.L_x_281:
        /* <DEDUP_REMOVED lines=15> */
.L_x_284:
[----:B------:R-:W1:Y:S02]  /*d9d0*/  MUFU.RCP R37, R38 ;  /* 0x0000002600257308 */ /* 0x000e640000001000 */
[----:B-1----:R-:W-:-:S04]  /*d9e0*/  FFMA R2, R37, R38, -1 ;  /* 0xbf80000025027423 */ /* 0x002fc80000000026 */
[----:B------:R-:W-:-:S04]  /*d9f0*/  FADD.FTZ R2, -R2, -RZ ;  /* 0x800000ff02027221 */ /* 0x000fc80000010100 */
[----:B------:R-:W-:-:S07]  /*da00*/  FFMA R37, R37, R2, R37 ;  /* 0x0000000225257223 */ /* 0x000fce0000000025 */
.L_x_285:
[----:B------:R-:W-:Y:S02]  /*da10*/  HFMA2 R83, -RZ, RZ, 1.875, 0 ;  /* 0x3f800000ff537431 */ /* 0x000fe400000001ff */
[----:B------:R-:W-:Y:S01]  /*da20*/  FFMA R37, R37, R90, R76 ;  /* 0x0000005a25257223 */ /* 0x000fe2000000004c */
[----:B------:R-:W-:Y:S01]  /*da30*/  FADD R79, R79, R82 ;  /* 0x000000524f4f7221 */ /* 0x000fe20000000000 */
[----:B------:R-:W-:-:S03]  /*da40*/  FMUL R76, R70, R81 ;  /* 0x00000051464c7220 */ /* 0x000fc60000400000 */
        /* <DEDUP_REMOVED lines=19> */
.L_x_288:
[----:B------:R-:W-:-:S07]  /*db80*/  MOV R88, R2 ;  /* 0x0000000200587202 */ /* 0x000fce0000000f00 */
.L_x_287:
        /* <DEDUP_REMOVED lines=11> */
.L_x_286:
[----:B------:R-:W-:Y:S05]  /*dc40*/  BRA.U UP0, `(.L_x_289) ;  /* 0xffffffd900b47547 */ /* 0x000fea000b83ffff */
[----:B------:R-:W-:-:S05]  /*dc50*/  UMOV UR7, UR14 ;  /* 0x0000000e00077c82 */ /* 0x000fca0008000000 */
.L_x_224:
[----:B------:R-:W-:Y:S05]  /*dc60*/  @!P3 BRA `(.L_x_120) ;  /* 0x000000200050b947 */ /* 0x000fea0003800000 */
[----:B------:R-:W2:Y:S01]  /*dc70*/  S2UR UR21, SR_CgaCtaId ;  /* 0x00000000001579c3 */ /* 0x000ea20000008800 */
[----:B------:R-:W-:Y:S01]  /*dc80*/  UMOV UR20, 0x400 ;  /* 0x0000040000147882 */ /* 0x000fe20000000000 */
[----:B------:R-:W-:Y:S01]  /*dc90*/  BSSY.RECONVERGENT B1, `(.L_x_290) ;  /* 0x0000017000017945 */ /* 0x000fe20003800200 */
[----:B------:R-:W-:-:S04]  /*dca0*/  UIADD3 UR20, UPT, UPT, UR20, 0x20, URZ ;  /* 0x0000002014147890 */ /* 0x000fc8000fffe0ff */
[----:B--2---:R-:W-:Y:S02]  /*dcb0*/  ULEA UR20, UR21, UR20, 0x18 ;  /* 0x0000001415147291 */ /* 0x004fe4000f8ec0ff */
[----:B------:R-:W-:Y:S02]  /*dcc0*/  ULEA UR21, UR7, UR8, 0x2 ;  /* 0x0000000807157291 */ /* 0x000fe4000f8e10ff */
[----:B------:R-:W-:-:S07]  /*dcd0*/  ULEA UR20, UR7, UR20, 0x2 ;  /* 0x0000001407147291 */ /* 0x000fce000f8e10ff */
[----:B------:R-:W-:Y:S04]  /*dce0*/  LDS R88, [UR21] ;  /* 0x00000015ff587984 */ /* 0x000fe80008000800 */
[----:B------:R-:W2:Y:S02]  /*dcf0*/  LDS R78, [UR20] ;  /* 0x00000014ff4e7984 */ /* 0x000ea40008000800 */
[----:B--2---:R-:W-:-:S04]  /*dd00*/  FADD R78, -R78, R61 ;  /* 0x0000003d4e4e7221 */ /* 0x004fc80000000100 */
        /* <DEDUP_REMOVED lines=8> */
[----:B0--3--:R-:W-:Y:S05]  /*dd90*/  CALL.REL.NOINC `($__internal_0_$__cuda_sm20_rcp_rn_f32_slowpath) ;  /* 0x0000006800ec7944 */ /* 0x009fea0003c00000 */
[----:B------:R-:W-:Y:S01]  /*dda0*/  MOV R80, R37 ;  /* 0x0000002500507202 */ /* 0x000fe20000000f00 */
[----:B------:R-:W-:Y:S06]  /*ddb0*/  BRA `(.L_x_292) ;  /* 0x0000000000107947 */ /* 0x000fec0003800000 */
.L_x_291:
[----:B------:R-:W1:Y:S02]  /*ddc0*/  MUFU.RCP R80, R38 ;  /* 0x0000002600507308 */ /* 0x000e640000001000 */
[----:B-1----:R-:W-:-:S04]  /*ddd0*/  FFMA R2, R38, R80, -1 ;  /* 0xbf80000026027423 */ /* 0x002fc80000000050 */
[----:B------:R-:W-:-:S04]  /*dde0*/  FADD.FTZ R3, -R2, -RZ ;  /* 0x800000ff02037221 */ /* 0x000fc80000010100 */
[----:B------:R-:W-:-:S07]  /*ddf0*/  FFMA R80, R80, R3, R80 ;  /* 0x0000000350507223 */ /* 0x000fce0000000050 */
.L_x_292:
[----:B------:R-:W-:Y:S05]  /*de00*/  BSYNC.RECONVERGENT B1 ;  /* 0x0000000000017941 */ /* 0x000fea0003800200 */
.L_x_290:
[----:B------:R-:W1:Y:S01]  /*de10*/  LDCU UR7, c[0x0][0x4ac] ;  /* 0x00009580ff0777ac */ /* 0x000e620008000800 */
[----:B------:R-:W-:Y:S01]  /*de20*/  FMUL R2, R78, UR24 ;  /* 0x000000184e027c20 */ /* 0x000fe20008400000 */
[-C--:B------:R-:W-:Y:S01]  /*de30*/  FMUL R81, R80, R80.reuse ;  /* 0x0000005050517220 */ /* 0x080fe20000400000 */
[----:B------:R-:W-:Y:S01]  /*de40*/  FFMA R85, R88, R80, R85 ;  /* 0x0000005058557223 */ /* 0x000fe20000000055 */
[----:B------:R-:W-:Y:S01]  /*de50*/  UISETP.NE.AND UP0, UPT, UR5, UR12, UPT ;  /* 0x0000000c0500728c */ /* 0x000fe2000bf05270 */
[----:B------:R-:W-:Y:S01]  /*de60*/  FMUL R2, R2, R73 ;  /* 0x0000004902027220 */ /* 0x000fe20000400000 */
[----:B-1----:R-:W-:-:S09]  /*de70*/  ULEA UR7, UR7, UR21, 0x3 ;  /* 0x0000001507077291 */ /* 0x002fd2000f8e18ff */
        /* <DEDUP_REMOVED lines=11> */
.L_x_293:
[----:B------:R-:W1:Y:S02]  /*df30*/  MUFU.RCP R37, R38 ;  /* 0x0000002600257308 */ /* 0x000e640000001000 */
[----:B-1----:R-:W-:-:S04]  /*df40*/  FFMA R2, R37, R38, -1 ;  /* 0xbf80000025027423 */ /* 0x002fc80000000026 */
[----:B------:R-:W-:-:S04]  /*df50*/  FADD.FTZ R2, -R2, -RZ ;  /* 0x800000ff02027221 */ /* 0x000fc80000010100 */
[----:B------:R-:W-:-:S07]  /*df60*/  FFMA R37, R37, R2, R37 ;  /* 0x0000000225257223 */ /* 0x000fce0000000025 */
.L_x_294:
        /* <DEDUP_REMOVED lines=22> */
.L_x_297:
[----:B------:R-:W-:-:S07]  /*e0d0*/  MOV R88, R2 ;  /* 0x0000000200587202 */ /* 0x000fce0000000f00 */
.L_x_296:
        /* <DEDUP_REMOVED lines=11> */
.L_x_295:
[----:B------:R-:W-:-:S09]  /*e190*/  UISETP.NE.AND UP1, UPT, UR23, 0x1, UPT ;  /* 0x000000011700788c */ /* 0x000fd2000bf25270 */
[----:B------:R-:W-:Y:S05]  /*e1a0*/  BRA.U !UP1, `(.L_x_120) ;  /* 0x0000001d09007547 */ /* 0x000fea000b800000 */
        /* <DEDUP_REMOVED lines=15> */
.L_x_299:
[----:B------:R-:W1:Y:S02]  /*e2a0*/  MUFU.RCP R80, R38 ;  /* 0x0000002600507308 */ /* 0x000e640000001000 */
[----:B-1----:R-:W-:-:S04]  /*e2b0*/  FFMA R2, R38, R80, -1 ;  /* 0xbf80000026027423 */ /* 0x002fc80000000050 */
[----:B------:R-:W-:-:S04]  /*e2c0*/  FADD.FTZ R3, -R2, -RZ ;  /* 0x800000ff02037221 */ /* 0x000fc80000010100 */
[----:B------:R-:W-:-:S07]  /*e2d0*/  FFMA R80, R80, R3, R80 ;  /* 0x0000000350507223 */ /* 0x000fce0000000050 */
.L_x_300:
[----:B------:R-:W-:Y:S05]  /*e2e0*/  BSYNC.RECONVERGENT B1 ;  /* 0x0000000000017941 */ /* 0x000fea0003800200 */
.L_x_298:
        /* <DEDUP_REMOVED lines=15> */
.L_x_301:
[----:B------:R-:W1:Y:S02]  /*e3e0*/  MUFU.RCP R37, R38 ;  /* 0x0000002600257308 */ /* 0x000e640000001000 */
[----:B-1----:R-:W-:-:S04]  /*e3f0*/  FFMA R2, R37, R38, -1 ;  /* 0xbf80000025027423 */ /* 0x002fc80000000026 */
[----:B------:R-:W-:-:S04]  /*e400*/  FADD.FTZ R2, -R2, -RZ ;  /* 0x800000ff02027221 */ /* 0x000fc80000010100 */
[----:B------:R-:W-:-:S07]  /*e410*/  FFMA R37, R37, R2, R37 ;  /* 0x0000000225257223 */ /* 0x000fce0000000025 */
.L_x_302:
        /* <DEDUP_REMOVED lines=22> */
.L_x_305:
[----:B------:R-:W-:-:S07]  /*e580*/  MOV R88, R2 ;  /* 0x0000000200587202 */ /* 0x000fce0000000f00 */
.L_x_304:
        /* <DEDUP_REMOVED lines=11> */
.L_x_303:
        /* <DEDUP_REMOVED lines=17> */
.L_x_307:
[----:B------:R-:W1:Y:S02]  /*e750*/  MUFU.RCP R80, R38 ;  /* 0x0000002600507308 */ /* 0x000e640000001000 */
[----:B-1----:R-:W-:-:S04]  /*e760*/  FFMA R2, R38, R80, -1 ;  /* 0xbf80000026027423 */ /* 0x002fc80000000050 */
[----:B------:R-:W-:-:S04]  /*e770*/  FADD.FTZ R3, -R2, -RZ ;  /* 0x800000ff02037221 */ /* 0x000fc80000010100 */
[----:B------:R-:W-:-:S07]  /*e780*/  FFMA R80, R80, R3, R80 ;  /* 0x0000000350507223 */ /* 0x000fce0000000050 */
.L_x_308:
[----:B------:R-:W-:Y:S05]  /*e790*/  BSYNC.RECONVERGENT B1 ;  /* 0x0000000000017941 */ /* 0x000fea0003800200 */
.L_x_306:
        /* <DEDUP_REMOVED lines=15> */
.L_x_309:
[----:B------:R-:W1:Y:S02]  /*e890*/  MUFU.RCP R37, R38 ;  /* 0x0000002600257308 */ /* 0x000e640000001000 */
[----:B-1----:R-:W-:-:S04]  /*e8a0*/  FFMA R2, R37, R38, -1 ;  /* 0xbf80000025027423 */ /* 0x002fc80000000026 */
[----:B------:R-:W-:-:S04]  /*e8b0*/  FADD.FTZ R2, -R2, -RZ ;  /* 0x800000ff02027221 */ /* 0x000fc80000010100 */
[----:B------:R-:W-:-:S07]  /*e8c0*/  FFMA R37, R37, R2, R37 ;  /* 0x0000000225257223 */ /* 0x000fce0000000025 */
.L_x_310:
        /* <DEDUP_REMOVED lines=22> */
.L_x_313:
[----:B------:R-:W-:-:S07]  /*ea30*/  MOV R88, R2 ;  /* 0x0000000200587202 */ /* 0x000fce0000000f00 */
.L_x_312:
        /* <DEDUP_REMOVED lines=11> */
.L_x_311:
        /* <DEDUP_REMOVED lines=17> */
.L_x_315:
[----:B------:R-:W1:Y:S02]  /*ec00*/  MUFU.RCP R80, R38 ;  /* 0x0000002600507308 */ /* 0x000e640000001000 */
[----:B-1----:R-:W-:-:S04]  /*ec10*/  FFMA R2, R38, R80, -1 ;  /* 0xbf80000026027423 */ /* 0x002fc80000000050 */
[----:B------:R-:W-:-:S04]  /*ec20*/  FADD.FTZ R3, -R2, -RZ ;  /* 0x800000ff02037221 */ /* 0x000fc80000010100 */
[----:B------:R-:W-:-:S07]  /*ec30*/  FFMA R80, R80, R3, R80 ;  /* 0x0000000350507223 */ /* 0x000fce0000000050 */
.L_x_316:
[----:B------:R-:W-:Y:S05]  /*ec40*/  BSYNC.RECONVERGENT B1 ;  /* 0x0000000000017941 */ /* 0x000fea0003800200 */
.L_x_314:
        /* <DEDUP_REMOVED lines=15> */
.L_x_317:
[----:B------:R-:W1:Y:S02]  /*ed40*/  MUFU.RCP R37, R38 ;  /* 0x0000002600257308 */ /* 0x000e640000001000 */
[----:B-1----:R-:W-:-:S04]  /*ed50*/  FFMA R2, R37, R38, -1 ;  /* 0xbf80000025027423 */ /* 0x002fc80000000026 */
[----:B------:R-:W-:-:S04]  /*ed60*/  FADD.FTZ R2, -R2, -RZ ;  /* 0x800000ff02027221 */ /* 0x000fc80000010100 */
[----:B------:R-:W-:-:S07]  /*ed70*/  FFMA R37, R37, R2, R37 ;  /* 0x0000000225257223 */ /* 0x000fce0000000025 */
.L_x_318:
        /* <DEDUP_REMOVED lines=22> */
.L_x_321:
[----:B------:R-:W-:-:S07]  /*eee0*/  MOV R88, R2 ;  /* 0x0000000200587202 */ /* 0x000fce0000000f00 */
.L_x_320:
        /* <DEDUP_REMOVED lines=11> */
.L_x_319:
        /* <DEDUP_REMOVED lines=17> */
.L_x_323:
[----:B------:R-:W1:Y:S02]  /*f0b0*/  MUFU.RCP R80, R38 ;  /* 0x0000002600507308 */ /* 0x000e640000001000 */
[----:B-1----:R-:W-:-:S04]  /*f0c0*/  FFMA R2, R38, R80, -1 ;  /* 0xbf80000026027423 */ /* 0x002fc80000000050 */
[----:B------:R-:W-:-:S04]  /*f0d0*/  FADD.FTZ R3, -R2, -RZ ;  /* 0x800000ff02037221 */ /* 0x000fc80000010100 */
[----:B------:R-:W-:-:S07]  /*f0e0*/  FFMA R80, R80, R3, R80 ;  /* 0x0000000350507223 */ /* 0x000fce0000000050 */
.L_x_324:
[----:B------:R-:W-:Y:S05]  /*f0f0*/  BSYNC.RECONVERGENT B1 ;  /* 0x0000000000017941 */ /* 0x000fea0003800200 */
.L_x_322:
        /* <DEDUP_REMOVED lines=15> */
.L_x_325:
[----:B------:R-:W1:Y:S02]  /*f1f0*/  MUFU.RCP R37, R38 ;  /* 0x0000002600257308 */ /* 0x000e640000001000 */
[----:B-1----:R-:W-:-:S04]  /*f200*/  FFMA R2, R37, R38, -1 ;  /* 0xbf80000025027423 */ /* 0x002fc80000000026 */
[----:B------:R-:W-:-:S04]  /*f210*/  FADD.FTZ R2, -R2, -RZ ;  /* 0x800000ff02027221 */ /* 0x000fc80000010100 */
[----:B------:R-:W-:-:S07]  /*f220*/  FFMA R37, R37, R2, R37 ;  /* 0x0000000225257223 */ /* 0x000fce0000000025 */
.L_x_326:
        /* <DEDUP_REMOVED lines=22> */
.L_x_329:
[----:B------:R-:W-:-:S07]  /*f390*/  MOV R88, R2 ;  /* 0x0000000200587202 */ /* 0x000fce0000000f00 */
.L_x_328:
        /* <DEDUP_REMOVED lines=11> */
.L_x_327:
        /* <DEDUP_REMOVED lines=17> */
.L_x_331:
[----:B------:R-:W1:Y:S02]  /*f560*/  MUFU.RCP R80, R38 ;  /* 0x0000002600507308 */ /* 0x000e640000001000 */
[----:B-1----:R-:W-:-:S04]  /*f570*/  FFMA R2, R38, R80, -1 ;  /* 0xbf80000026027423 */ /* 0x002fc80000000050 */
[----:B------:R-:W-:-:S04]  /*f580*/  FADD.FTZ R3, -R2, -RZ ;  /* 0x800000ff02037221 */ /* 0x000fc80000010100 */
[----:B------:R-:W-:-:S07]  /*f590*/  FFMA R80, R80, R3, R80 ;  /* 0x0000000350507223 */ /* 0x000fce0000000050 */
.L_x_332:
[----:B------:R-:W-:Y:S05]  /*f5a0*/  BSYNC.RECONVERGENT B1 ;  /* 0x0000000000017941 */ /* 0x000fea0003800200 */
.L_x_330:
        /* <DEDUP_REMOVED lines=15> */
.L_x_333:
[----:B------:R-:W1:Y:S02]  /*f6a0*/  MUFU.RCP R37, R38 ;  /* 0x0000002600257308 */ /* 0x000e640000001000 */
[----:B-1----:R-:W-:-:S04]  /*f6b0*/  FFMA R2, R37, R38, -1 ;  /* 0xbf80000025027423 */ /* 0x002fc80000000026 */
[----:B------:R-:W-:-:S04]  /*f6c0*/  FADD.FTZ R2, -R2, -RZ ;  /* 0x800000ff02027221 */ /* 0x000fc80000010100 */
[----:B------:R-:W-:-:S07]  /*f6d0*/  FFMA R37, R37, R2, R37 ;  /* 0x0000000225257223 */ /* 0x000fce0000000025 */
.L_x_334:
        /* <DEDUP_REMOVED lines=22> */
.L_x_337:
[----:B------:R-:W-:-:S07]  /*f840*/  MOV R88, R2 ;  /* 0x0000000200587202 */ /* 0x000fce0000000f00 */
.L_x_336:
        /* <DEDUP_REMOVED lines=11> */
.L_x_335:
        /* <DEDUP_REMOVED lines=17> */
.L_x_339:
[----:B------:R-:W1:Y:S02]  /*fa10*/  MUFU.RCP R80, R38 ;  /* 0x0000002600507308 */ /* 0x000e640000001000 */
[----:B-1----:R-:W-:-:S04]  /*fa20*/  FFMA R2, R38, R80, -1 ;  /* 0xbf80000026027423 */ /* 0x002fc80000000050 */
[----:B------:R-:W-:-:S04]  /*fa30*/  FADD.FTZ R3, -R2, -RZ ;  /* 0x800000ff02037221 */ /* 0x000fc80000010100 */
[----:B------:R-:W-:-:S07]  /*fa40*/  FFMA R80, R80, R3, R80 ;  /* 0x0000000350507223 */ /* 0x000fce0000000050 */
.L_x_340:
[----:B------:R-:W-:Y:S05]  /*fa50*/  BSYNC.RECONVERGENT B1 ;  /* 0x0000000000017941 */ /* 0x000fea0003800200 */
.L_x_338:
        /* <DEDUP_REMOVED lines=15> */
.L_x_341:
[----:B------:R-:W1:Y:S02]  /*fb50*/  MUFU.RCP R37, R38 ;  /* 0x0000002600257308 */ /* 0x000e640000001000 */
[----:B-1----:R-:W-:-:S04]  /*fb60*/  FFMA R2, R37, R38, -1 ;  /* 0xbf80000025027423 */ /* 0x002fc80000000026 */
[----:B------:R-:W-:-:S04]  /*fb70*/  FADD.FTZ R2, -R2, -RZ ;  /* 0x800000ff02027221 */ /* 0x000fc80000010100 */
[----:B------:R-:W-:-:S07]  /*fb80*/  FFMA R37, R37, R2, R37 ;  /* 0x0000000225257223 */ /* 0x000fce0000000025 */
.L_x_342:
        /* <DEDUP_REMOVED lines=22> */
.L_x_344:
[----:B------:R-:W-:-:S07]  /*fcf0*/  MOV R88, R2 ;  /* 0x0000000200587202 */ /* 0x000fce0000000f00 */
.L_x_343:
        /* <DEDUP_REMOVED lines=11> */
.L_x_120:
[----:B------:R-:W2:Y:S02]  /*fdb0*/  LDCU UR7, c[0x0][0x45c] ;  /* 0x00008b80ff0777ac */ /* 0x000ea40008000800 */
[----:B--2---:R-:W-:-:S09]  /*fdc0*/  UISETP.NE.AND UP0, UPT, UR7, URZ, UPT ;  /* 0x000000ff0700728c */ /* 0x004fd2000bf05270 */
[----:B------:R-:W-:Y:S05]  /*fdd0*/  BRA.U !UP0, `(.L_x_345) ;  /* 0x0000000108887547 */ /* 0x000fea000b800000 */
[----:B-1----:R-:W-:Y:S01]  /*fde0*/  FMNMX R38, R79, 9.9999999747524270788e-07, !PT ;  /* 0x358637bd4f267809 */ /* 0x002fe20007800000 */
[----:B------:R-:W-:Y:S03]  /*fdf0*/  BSSY.RECONVERGENT B2, `(.L_x_346) ;  /* 0x000000d000027945 */ /* 0x000fe60003800200 */
[----:B----4-:R-:W1:Y:S08]  /*fe00*/  MUFU.RCP R2, R38 ;  /* 0x0000002600027308 */ /* 0x010e700000001000 */
        /* <DEDUP_REMOVED lines=11> */
.L_x_347:
[----:B------:R-:W-:Y:S05]  /*fec0*/  BSYNC.RECONVERGENT B2 ;  /* 0x0000000000027941 */ /* 0x000fea0003800200 */
.L_x_346:
[----:B------:R-:W-:Y:S01]  /*fed0*/  FMNMX R2, R2, 0.10000000149011611938, !PT ;  /* 0x3dcccccd02027809 */ /* 0x000fe20007800000 */
[----:B------:R-:W-:Y:S03]  /*fee0*/  BSSY.RECONVERGENT B1, `(.L_x_348) ;  /* 0x000000d000017945 */ /* 0x000fe60003800200 */
[----:B------:R-:W-:-:S04]  /*fef0*/  FMNMX R38, R2, 100, PT ;  /* 0x42c8000002267809 */ /* 0x000fc80003800000 */
[----:B------:R-:W-:-:S04]  /*ff00*/  IADD3 R2, PT, PT, R38, 0x1800000, RZ ;  /* 0x0180000026027810 */ /* 0x000fc80007ffe0ff */
[----:B------:R-:W-:-:S04]  /*ff10*/  LOP3.LUT R2, R2, 0x7f800000, RZ, 0xc0, !PT ;  /* 0x7f80000002027812 */ /* 0x000fc800078ec0ff */
[----:B------:R-:W-:-:S13]  /*ff20*/  ISETP.GT.U32.AND P0, PT, R2, 0x1ffffff, PT ;  /* 0x01ffffff0200780c */ /* 0x000fda0003f04070 */
[----:B------:R-:W-:Y:S05]  /*ff30*/  @P0 BRA `(.L_x_349) ;  /* 0x00000000000c0947 */ /* 0x000fea0003800000 */
[----:B------:R-:W-:-:S07]  /*ff40*/  MOV R36, 0xff60 ;  /* 0x0000ff6000247802 */ /* 0x000fce0000000f00 */
[----:B0--3--:R-:W-:Y:S05]  /*ff50*/  CALL.REL.NOINC `($__internal_0_$__cuda_sm20_rcp_rn_f32_slowpath) ;  /* 0x00000048007c7944 */ /* 0x009fea0003c00000 */
[----:B------:R-:W-:Y:S05]  /*ff60*/  BRA `(.L_x_350) ;  /* 0x0000000000107947 */ /* 0x000fea0003800000 */
.L_x_349:
[----:B------:R-:W1:Y:S02]  /*ff70*/  MUFU.RCP R37, R38 ;  /* 0x0000002600257308 */ /* 0x000e640000001000 */
[----:B-1----:R-:W-:-:S04]  /*ff80*/  FFMA R2, R38, R37, -1 ;  /* 0xbf80000026027423 */ /* 0x002fc80000000025 */
[----:B------:R-:W-:-:S04]  /*ff90*/  FADD.FTZ R2, -R2, -RZ ;  /* 0x800000ff02027221 */ /* 0x000fc80000010100 */
[----:B------:R-:W-:-:S07]  /*ffa0*/  FFMA R37, R37, R2, R37 ;  /* 0x0000000225257223 */ /* 0x000fce0000000025 */
.L_x_350:
[----:B------:R-:W-:Y:S05]  /*ffb0*/  BSYNC.RECONVERGENT B1 ;  /* 0x0000000000017941 */ /* 0x000fea0003800200 */
.L_x_348:
[----:B------:R-:W-:-:S04]  /*ffc0*/  FADD R84, R85, R84 ;  /* 0x0000005455547221 */ /* 0x000fc80000000000 */
[----:B------:R-:W-:-:S04]  /*ffd0*/  FMUL R84, R84, R5 ;  /* 0x0000000554547220 */ /* 0x000fc80000400000 */
[----:B------:R-:W-:Y:S01]  /*ffe0*/  FMUL R36, R84, R37 ;  /* 0x0000002554247220 */ /* 0x000fe20000400000 */
[----:B------:R-:W-:Y:S06]  /*fff0*/  BRA `(.L_x_351) ;  /* 0x0000000000087947 */ /* 0x000fec0003800000 */
.L_x_345:
[----:B------:R-:W-:-:S04]  /*10000*/  FADD R36, R85, R84 ;  /* 0x0000005455247221 */ /* 0x000fc80000000000 */
[----:B------:R-:W-:-:S07]  /*10010*/  FMUL R36, R36, R5 ;  /* 0x0000000524247220 */ /* 0x000fce0000400000 */
.L_x_351:
[----:B----4-:R-:W2:Y:S01]  /*10020*/  LDG.E R2, desc[UR18][R58.64] ;  /* 0x000000123a027981 */ /* 0x010ea2000c1e1900 */
[----:B------:R-:W2:Y:S01]  /*10030*/  LDCU UR7, c[0x0][0x498] ;  /* 0x00009300ff0777ac */ /* 0x000ea20008000800 */
[-C--:B------:R-:W-:Y:S01]  /*10040*/  FMUL R3, R69, R36.reuse ;  /* 0x0000002445037220 */ /* 0x080fe20000400000 */
[----:B------:R-:W4:Y:S01]  /*10050*/  LDC R37, c[0x0][0x494] ;  /* 0x00012500ff257b82 */ /* 0x000f220000000800 */
[----:B------:R0:W0:Y:S01]  /*10060*/  MUFU.RSQ R39, R68 ;  /* 0x0000004400277308 */ /* 0x0000220000001400 */
[----:B------:R-:W-:Y:S01]  /*10070*/  BSSY.RECONVERGENT B0, `(.L_x_352) ;  /* 0x0000011000007945 */ /* 0x000fe20003800200 */
[----:B------:R-:W-:Y:S01]  /*10080*/  FMUL R3, R3, R36 ;  /* 0x0000002403037220 */ /* 0x000fe20000400000 */
[----:B----4-:R-:W-:-:S03]  /*10090*/  FSETP.GT.AND P0, PT, R37, 9.9999999747524270788e-07, PT ;  /* 0x358637bd2500780b */ /* 0x010fc60003f04000 */
[----:B--2---:R-:W-:Y:S01]  /*100a0*/  FFMA R79, R2, UR7, R3 ;  /* 0x00000007024f7c23 */ /* 0x004fe20008000003 */
[----:B------:R-:W-:-:S04]  /*100b0*/  IADD3 R2, PT, PT, R68, -0xd000000, RZ ;  /* 0xf300000044027810 */ /* 0x000fc80007ffe0ff */
[----:B------:R2:W-:Y:S01]  /*100c0*/  STG.E desc[UR18][R58.64], R79 ;  /* 0x0000004f3a007986 */ /* 0x0005e2000c101912 */
[----:B------:R-:W-:-:S13]  /*100d0*/  ISETP.GT.U32.AND P1, PT, R2, 0x727fffff, PT ;  /* 0x727fffff0200780c */ /* 0x000fda0003f24070 */
[----:B0-2---:R-:W-:Y:S05]  /*100e0*/  @!P1 BRA `(.L_x_353) ;  /* 0x0000000000149947 */ /* 0x005fea0003800000 */
[----:B------:R-:W-:Y:S02]  /*100f0*/  MOV R2, R68 ;  /* 0x0000004400027202 */ /* 0x000fe40000000f00 */
[----:B------:R-:W-:-:S07]  /*10100*/  MOV R39, 0x10120 ;  /* 0x0001012000277802 */ /* 0x000fce0000000f00 */
[----:B-1-3--:R-:W-:Y:S05]  /*10110*/  CALL.REL.NOINC `($__internal_1_$__cuda_sm20_sqrt_rn_f32_slowpath) ;  /* 0x0000004800e07944 */ /* 0x00afea0003c00000 */
[----:B------:R-:W-:Y:S01]  /*10120*/  MOV R2, R75 ;  /* 0x0000004b00027202 */ /* 0x000fe20000000f00 */
[----:B------:R-:W-:Y:S06]  /*10130*/  BRA `(.L_x_354) ;  /* 0x0000000000107947 */ /* 0x000fec0003800000 */
.L_x_353:
[C---:B------:R-:W-:Y:S01]  /*10140*/  FMUL.FTZ R3, R39.reuse, R68 ;  /* 0x0000004427037220 */ /* 0x040fe20000410000 */
[----:B------:R-:W-:-:S03]  /*10150*/  FMUL.FTZ R37, R39, 0.5 ;  /* 0x3f00000027257820 */ /* 0x000fc60000410000 */
[----:B------:R-:W-:-:S04]  /*10160*/  FFMA R2, -R3, R3, R68 ;  /* 0x0000000303027223 */ /* 0x000fc80000000144 */
[----:B------:R-:W-:-:S07]  /*10170*/  FFMA R2, R2, R37, R3 ;  /* 0x0000002502027223 */ /* 0x000fce0000000003 */
.L_x_354:
[----:B------:R-:W-:Y:S05]  /*10180*/  BSYNC.RECONVERGENT B0 ;  /* 0x0000000000007941 */ /* 0x000fea0003800200 */
.L_x_352:
[----:B------:R-:W0:Y:S01]  /*10190*/  LDCU UR7, c[0x0][0x49c] ;  /* 0x00009380ff0777ac */ /* 0x000e220008000800 */
[----:B------:R-:W-:Y:S02]  /*101a0*/  HFMA2 R62, -RZ, RZ, 0, 0 ;  /* 0x00000000ff3e7431 */ /* 0x000fe400000001ff */
[----:B0-----:R-:W-:Y:S01]  /*101b0*/  FADD R3, R79, UR7 ;  /* 0x000000074f037e21 */ /* 0x001fe20008000000 */
[----:B------:R-:W0:Y:S04]  /*101c0*/  LDCU UR7, c[0x0][0x490] ;  /* 0x00009200ff0777ac */ /* 0x000e280008000800 */
[----:B------:R-:W-:-:S13]  /*101d0*/  FSETP.GEU.AND P1, PT, |R3|, 1.175494350822287508e-38, PT ;  /* 0x008000000300780b */ /* 0x000fda0003f2e200 */
[----:B------:R-:W-:Y:S01]  /*101e0*/  @!P1 FMUL R3, R3, 16777216 ;  /* 0x4b80000003039820 */ /* 0x000fe20000400000 */
[----:B0-----:R-:W-:-:S03]  /*101f0*/  FMUL R39, R2, UR7 ;  /* 0x0000000702277c20 */ /* 0x001fc60008400000 */
[----:B------:R-:W0:Y:S01]  /*10200*/  MUFU.RSQ R76, R3 ;  /* 0x00000003004c7308 */ /* 0x000e220000001400 */
[----:B------:R-:W-:Y:S01]  /*10210*/  FMUL R37, R39, R36 ;  /* 0x0000002427257220 */ /* 0x000fe20000400000 */
[----:B0-----:R-:W-:-:S04]  /*10220*/  @!P1 FMUL R76, R76, 4096 ;  /* 0x458000004c4c9820 */ /* 0x001fc80000400000 */
[----:B------:R-:W-:Y:S01]  /*10230*/  FMUL R76, R76, R37 ;  /* 0x000000254c4c7220 */ /* 0x000fe20000400000 */
[----:B------:R-:W-:Y:S06]  /*10240*/  @!P0 BRA `(.L_x_355) ;  /* 0x0000001000188947 */ /* 0x000fec0003800000 */
[----:B------:R-:W0:Y:S01]  /*10250*/  LDCU UR7, c[0x0][0x494] ;  /* 0x00009280ff0777ac */ /* 0x000e220008000800 */
[----:B------:R-:W-:Y:S01]  /*10260*/  FADD R2, R39, R39 ;  /* 0x0000002727027221 */ /* 0x000fe20000000000 */
[----:B------:R-:W-:Y:S03]  /*10270*/  BSSY.RECONVERGENT B0, `(.L_x_356) ;  /* 0x000000f000007945 */ /* 0x000fe60003800200 */
[----:B0-----:R-:W-:-:S04]  /*10280*/  FMUL R3, R2, UR7 ;  /* 0x0000000702037c20 */ /* 0x001fc80008400000 */
[----:B------:R0:W2:Y:S01]  /*10290*/  MUFU.RSQ R2, R3 ;  /* 0x0000000300027308 */ /* 0x0000a20000001400 */
[----:B------:R-:W-:-:S04]  /*102a0*/  IADD3 R36, PT, PT, R3, -0xd000000, RZ ;  /* 0xf300000003247810 */ /* 0x000fc80007ffe0ff */
[----:B------:R-:W-:-:S13]  /*102b0*/  ISETP.GT.U32.AND P0, PT, R36, 0x727fffff, PT ;  /* 0x727fffff2400780c */ /* 0x000fda0003f04070 */
[----:B0-2---:R-:W-:Y:S05]  /*102c0*/  @!P0 BRA `(.L_x_357) ;  /* 0x0000000000148947 */ /* 0x005fea0003800000 */
[----:B------:R-:W-:Y:S02]  /*102d0*/  MOV R2, R3 ;  /* 0x0000000300027202 */ /* 0x000fe40000000f00 */
[----:B------:R-:W-:-:S07]  /*102e0*/  MOV R39, 0x10300 ;  /* 0x0001030000277802 */ /* 0x000fce0000000f00 */
[----:B-1-3--:R-:W-:Y:S05]  /*102f0*/  CALL.REL.NOINC `($__internal_1_$__cuda_sm20_sqrt_rn_f32_slowpath) ;  /* 0x0000004800687944 */ /* 0x00afea0003c00000 */
[----:B------:R-:W-:Y:S01]  /*10300*/  MOV R62, R75 ;  /* 0x0000004b003e7202 */ /* 0x000fe20000000f00 */
[----:B------:R-:W-:Y:S06]  /*10310*/  BRA `(.L_x_358) ;  /* 0x0000000000107947 */ /* 0x000fec0003800000 */
.L_x_357:
[----:B------:R-:W-:Y:S01]  /*10320*/  FMUL.FTZ R62, R3, R2 ;  /* 0x00000002033e7220 */ /* 0x000fe20000410000 */
[----:B------:R-:W-:-:S03]  /*10330*/  FMUL.FTZ R2, R2, 0.5 ;  /* 0x3f00000002027820 */ /* 0x000fc60000410000 */
[----:B------:R-:W-:-:S04]  /*10340*/  FFMA R3, -R62, R62, R3 ;  /* 0x0000003e3e037223 */ /* 0x000fc80000000103 */
[----:B------:R-:W-:-:S07]  /*10350*/  FFMA R62, R3, R2, R62 ;  /* 0x00000002033e7223 */ /* 0x000fce000000003e */
.L_x_358:
[----:B------:R-:W-:Y:S05]  /*10360*/  BSYNC.RECONVERGENT B0 ;  /* 0x0000000000007941 */ /* 0x000fea0003800200 */
.L_x_356:
[----:B------:R-:W-:Y:S01]  /*10370*/  ISETP.NE.AND P0, PT, R23, 0x1, PT ;  /* 0x000000011700780c */ /* 0x000fe20003f05270 */
[----:B------:R-:W-:Y:S01]  /*10380*/  BSSY.RECONVERGENT B0, `(.L_x_355) ;  /* 0x00000f2000007945 */ /* 0x000fe20003800200 */
[----:B------:R-:W-:-:S11]  /*10390*/  FMUL R62, R29, R62 ;  /* 0x0000003e1d3e7220 */ /* 0x000fd60000400000 */
[----:B------:R-:W-:Y:S05]  /*103a0*/  @!P0 BRA `(.L_x_359) ;  /* 0x0000000c00b08947 */ /* 0x000fea0003800000 */
[C---:B------:R-:W-:Y:S01]  /*103b0*/  ISETP.NE.AND P0, PT, R31.reuse, 0x3, PT ;  /* 0x000000031f00780c */ /* 0x040fe20003f05270 */
[----:B------:R-:W-:Y:S01]  /*103c0*/  BSSY.RECONVERGENT B1, `(.L_x_360) ;  /* 0x000000c000017945 */ /* 0x000fe20003800200 */
[----:B------:R-:W-:-:S11]  /*103d0*/  IADD3 R2, PT, PT, R31, 0x1, RZ ;  /* 0x000000011f027810 */ /* 0x000fd60007ffe0ff */
[----:B------:R-:W-:Y:S05]  /*103e0*/  @!P0 BRA `(.L_x_361) ;  /* 0x0000000000208947 */ /* 0x000fea0003800000 */
        /* <DEDUP_REMOVED lines=8> */
.L_x_361:
[----:B------:R-:W-:-:S07]  /*10470*/  MOV R23, R64 ;  /* 0x0000004000177202 */ /* 0x000fce0000000f00 */
.L_x_362:
[----:B------:R-:W-:Y:S05]  /*10480*/  BSYNC.RECONVERGENT B1 ;  /* 0x0000000000017941 */ /* 0x000fea0003800200 */
.L_x_360:
[----:B------:R-:W-:Y:S01]  /*10490*/  ISETP.NE.AND P0, PT, R2, 0x4, PT ;  /* 0x000000040200780c */ /* 0x000fe20003f05270 */
[----:B------:R-:W-:-:S12]  /*104a0*/  BSSY.RECONVERGENT B1, `(.L_x_363) ;  /* 0x0000043000017945 */ /* 0x000fd80003800200 */
[----:B------:R-:W-:Y:S05]  /*104b0*/  @P0 BRA `(.L_x_364) ;  /* 0x0000000400040947 */ /* 0x000fea0003800000 */
[----:B------:R-:W-:Y:S01]  /*104c0*/  IADD3 R7, PT, PT, R7, 0x1, RZ ;  /* 0x0000000107077810 */ /* 0x000fe20007ffe0ff */
[----:B------:R-:W-:Y:S03]  /*104d0*/  BSSY.RECONVERGENT B2, `(.L_x_365) ;  /* 0x000000f000027945 */ /* 0x000fe60003800200 */
[C---:B------:R-:W-:Y:S01]  /*104e0*/  ISETP.NE.AND P0, PT, R7.reuse, RZ, PT ;  /* 0x000000ff0700720c */ /* 0x040fe20003f05270 */
[----:B------:R-:W-:-:S12]  /*104f0*/  IMAD.WIDE.U32 R30, R7, -0x2daee0ad, RZ ;  /* 0xd2511f53071e7825 */ /* 0x000fd800078e00ff */
[----:B------:R-:W-:Y:S05]  /*10500*/  @P0 BRA `(.L_x_366) ;  /* 0x00000000002c0947 */ /* 0x000fea0003800000 */
[----:B------:R-:W-:-:S04]  /*10510*/  IADD3 R9, PT, PT, R9, 0x1, RZ ;  /* 0x0000000109097810 */ /* 0x000fc80007ffe0ff */
[----:B------:R-:W-:Y:S01]  /*10520*/  ISETP.NE.AND P0, PT, R9, RZ, PT ;  /* 0x000000ff0900720c */ /* 0x000fe20003f05270 */
[----:B------:R0:W-:-:S12]  /*10530*/  STG.E desc[UR18][R46.64+0x4], R9 ;  /* 0x000004092e007986 */ /* 0x0001d8000c101912 */
[----:B0-----:R-:W-:Y:S05]  /*10540*/  @P0 BRA `(.L_x_366) ;  /* 0x00000000001c0947 */ /* 0x001fea0003800000 */
[----:B------:R-:W-:Y:S01]  /*10550*/  IADD3 R48, PT, PT, R48, 0x1, RZ ;  /* 0x0000000130307810 */ /* 0x000fe20007ffe0ff */
[----:B------:R-:W-:-:S03]  /*10560*/  HFMA2 R9, -RZ, RZ, 0, 0 ;  /* 0x00000000ff097431 */ /* 0x000fc600000001ff */
[----:B------:R-:W-:Y:S01]  /*10570*/  ISETP.NE.AND P0, PT, R48, RZ, PT ;  /* 0x000000ff3000720c */ /* 0x000fe20003f05270 */
[----:B------:R0:W-:-:S12]  /*10580*/  STG.E desc[UR18][R46.64+0x8], R48 ;  /* 0x000008302e007986 */ /* 0x0001d8000c101912 */
[----:B------:R-:W-:Y:S02]  /*10590*/  @!P0 IADD3 R49, PT, PT, R49, 0x1, RZ ;  /* 0x0000000131318810 */ /* 0x000fe40007ffe0ff */
[----:B0-----:R-:W-:-:S03]  /*105a0*/  @!P0 MOV R48, RZ ;  /* 0x000000ff00308202 */ /* 0x001fc60000000f00 */
[----:B------:R0:W-:Y:S04]  /*105b0*/  @!P0 STG.E desc[UR18][R46.64+0xc], R49 ;  /* 0x00000c312e008986 */ /* 0x0001e8000c101912 */
.L_x_366:
[----:B------:R-:W-:Y:S05]  /*105c0*/  BSYNC.RECONVERGENT B2 ;  /* 0x0000000000027941 */ /* 0x000fea0003800200 */
.L_x_365:
[----:B------:R-:W-:Y:S01]  /*105d0*/  IMAD.WIDE.U32 R28, R48, -0x326172a9, RZ ;  /* 0xcd9e8d57301c7825 */ /* 0x000fe200078e00ff */
[----:B------:R-:W-:Y:S01]  /*105e0*/  LOP3.LUT R36, R21, R49, R31, 0x96, !PT ;  /* 0x0000003115247212 */ /* 0x000fe200078e961f */
[----:B------:R2:W-:Y:S03]  /*105f0*/  STG.E desc[UR18][R46.64], R7 ;  /* 0x000000072e007986 */ /* 0x0005e6000c101912 */
        /* <DEDUP_REMOVED lines=38> */
[-C--:B------:R-:W-:Y:S02]  /*10860*/  MOV R31, R2.reuse ;  /* 0x00000002001f7202 */ /* 0x080fe40000000f00 */
[----:B------:R-:W-:Y:S01]  /*10870*/  MOV R64, R2 ;  /* 0x0000000200407202 */ /* 0x000fe20000000f00 */
[----:B------:R-:W-:Y:S01]  /*10880*/  HFMA2 R2, -RZ, RZ, 0, 0 ;  /* 0x00000000ff027431 */ /* 0x000fe200000001ff */
[----:B------:R-:W-:Y:S01]  /*10890*/  MOV R66, R36 ;  /* 0x0000002400427202 */ /* 0x000fe20000000f00 */
[----:B------:R2:W-:Y:S01]  /*108a0*/  STG.E.128 desc[UR18][R46.64+0x10], R28 ;  /* 0x0000101c2e007986 */ /* 0x0005e2000c101d12 */
[----:B------:R-:W-:-:S02]  /*108b0*/  MOV R24, R28 ;  /* 0x0000001c00187202 */ /* 0x000fc40000000f00 */
[----:B------:R-:W-:-:S07]  /*108c0*/  MOV R26, R30 ;  /* 0x0000001e001a7202 */ /* 0x000fce0000000f00 */
.L_x_364:
[----:B------:R-:W-:Y:S05]  /*108d0*/  BSYNC.RECONVERGENT B1 ;  /* 0x0000000000017941 */ /* 0x000fea0003800200 */
.L_x_363:
[C---:B--2---:R-:W-:Y:S01]  /*108e0*/  IADD3 R31, PT, PT, R2.reuse, 0x1, RZ ;  /* 0x00000001021f7810 */ /* 0x044fe20007ffe0ff */
[----:B------:R-:W-:Y:S01]  /*108f0*/  BSSY.RECONVERGENT B1, `(.L_x_367) ;  /* 0x0000015000017945 */ /* 0x000fe20003800200 */
[----:B------:R-:W-:-:S03]  /*10900*/  ISETP.NE.AND P0, PT, R2, 0x3, PT ;  /* 0x000000030200780c */ /* 0x000fc60003f05270 */
[----:B------:R2:W-:Y:S10]  /*10910*/  STG.E desc[UR18][R46.64+0x28], R31 ;  /* 0x0000281f2e007986 */ /* 0x0005f4000c101912 */
[----:B------:R-:W-:Y:S05]  /*10920*/  @!P0 BRA `(.L_x_368) ;  /* 0x0000000000388947 */ /* 0x000fea0003800000 */
[----:B------:R-:W-:Y:S02]  /*10930*/  ISETP.NE.AND P0, PT, R2, 0x2, PT ;  /* 0x000000020200780c */ /* 0x000fe40003f05270 */
[----:B------:R-:W-:Y:S02]  /*10940*/  MOV R75, R26 ;  /* 0x0000001a004b7202 */ /* 0x000fe40000000f00 */
[----:B------:R-:W-:Y:S02]  /*10950*/  MOV R36, R28 ;  /* 0x0000001c00247202 */ /* 0x000fe40000000f00 */
[----:B-1----:R-:W-:-:S07]  /*10960*/  MOV R38, R26 ;  /* 0x0000001a00267202 */ /* 0x002fce0000000f00 */
[----:B------:R-:W-:Y:S05]  /*10970*/  @!P0 BRA `(.L_x_369) ;  /* 0x0000000000308947 */ /* 0x000fea0003800000 */
[----:B------:R-:W-:Y:S02]  /*10980*/  ISETP.NE.AND P0, PT, R2, 0x1, PT ;  /* 0x000000010200780c */ /* 0x000fe40003f05270 */
[-C--:B------:R-:W-:Y:S02]  /*10990*/  MOV R75, R24.reuse ;  /* 0x00000018004b7202 */ /* 0x080fe40000000f00 */
[----:B------:R-:W-:Y:S02]  /*109a0*/  MOV R36, R24 ;  /* 0x0000001800247202 */ /* 0x000fe40000000f00 */
[----:B------:R-:W-:-:S07]  /*109b0*/  MOV R38, R30 ;  /* 0x0000001e00267202 */ /* 0x000fce0000000f00 */
[----:B------:R-:W-:Y:S05]  /*109c0*/  @P0 BRA `(.L_x_369) ;  /* 0x00000000001c0947 */ /* 0x000fea0003800000 */
[----:B------:R-:W-:Y:S02]  /*109d0*/  MOV R36, R28 ;  /* 0x0000001c00247202 */ /* 0x000fe40000000f00 */
[----:B------:R-:W-:Y:S02]  /*109e0*/  MOV R38, R30 ;  /* 0x0000001e00267202 */ /* 0x000fe40000000f00 */
[----:B------:R-:W-:Y:S01]  /*109f0*/  MOV R75, R66 ;  /* 0x00000042004b7202 */ /* 0x000fe20000000f00 */
[----:B------:R-:W-:Y:S06]  /*10a00*/  BRA `(.L_x_369) ;  /* 0x00000000000c7947 */ /* 0x000fec0003800000 */
.L_x_368:
[----:B------:R-:W-:Y:S02]  /*10a10*/  MOV R36, R28 ;  /* 0x0000001c00247202 */ /* 0x000fe40000000f00 */
[----:B-1----:R-:W-:Y:S02]  /*10a20*/  MOV R38, R30 ;  /* 0x0000001e00267202 */ /* 0x002fe40000000f00 */
[----:B------:R-:W-:-:S07]  /*10a30*/  MOV R75, R64 ;  /* 0x00000040004b7202 */ /* 0x000fce0000000f00 */
.L_x_369:
[----:B------:R-:W-:Y:S05]  /*10a40*/  BSYNC.RECONVERGENT B1 ;  /* 0x0000000000017941 */ /* 0x000fea0003800200 */
.L_x_367:
        /* <DEDUP_REMOVED lines=16> */
[----:B0-----:R-:W-:Y:S02]  /*10b50*/  @!P0 IADD3 R49, PT, PT, R49, 0x1, RZ ;  /* 0x0000000131318810 */ /* 0x001fe40007ffe0ff */
[----:B-1----:R-:W-:-:S03]  /*10b60*/  @!P0 MOV R48, RZ ;  /* 0x000000ff00308202 */ /* 0x002fc60000000f00 */
[----:B------:R1:W-:Y:S04]  /*10b70*/  @!P0 STG.E desc[UR18][R46.64+0xc], R49 ;  /* 0x00000c312e008986 */ /* 0x0003e8000c101912 */
.L_x_373:
[----:B------:R-:W-:Y:S05]  /*10b80*/  BSYNC.RECONVERGENT B2 ;  /* 0x0000000000027941 */ /* 0x000fea0003800200 */
.L_x_372:
[----:B--2---:R-:W-:Y:S01]  /*10b90*/  IMAD.WIDE.U32 R30, R48, -0x326172a9, RZ ;  /* 0xcd9e8d57301e7825 */ /* 0x004fe200078e00ff */
[----:B------:R-:W-:Y:S01]  /*10ba0*/  LOP3.LUT R2, R21, R49, R37, 0x96, !PT ;  /* 0x0000003115027212 */ /* 0x000fe200078e9625 */
[----:B------:R4:W-:Y:S03]  /*10bb0*/  STG.E desc[UR18][R46.64+0x28], RZ ;  /* 0x000028ff2e007986 */ /* 0x0009e6000c101912 */
        /* <DEDUP_REMOVED lines=41> */
[----:B------:R-:W-:Y:S02]  /*10e50*/  MOV R66, R28 ;  /* 0x0000001c00427202 */ /* 0x000fe40000000f00 */
[----:B------:R-:W-:Y:S01]  /*10e60*/  MOV R64, R2 ;  /* 0x0000000200407202 */ /* 0x000fe20000000f00 */
[----:B------:R4:W-:Y:S01]  /*10e70*/  STG.E.128 desc[UR18][R46.64+0x10], R36 ;  /* 0x000010242e007986 */ /* 0x0009e2000c101d12 */
[----:B------:R-:W-:-:S02]  /*10e80*/  MOV R24, R36 ;  /* 0x0000002400187202 */ /* 0x000fc40000000f00 */
[----:B------:R-:W-:-:S07]  /*10e90*/  MOV R26, R38 ;  /* 0x00000026001a7202 */ /* 0x000fce0000000f00 */
.L_x_371:
[----:B------:R-:W-:Y:S05]  /*10ea0*/  BSYNC.RECONVERGENT B1 ;  /* 0x0000000000017941 */ /* 0x000fea0003800200 */
.L_x_370:
[----:B------:R-:W-:Y:S01]  /*10eb0*/  HFMA2 R3, -RZ, RZ, 0.1171875, 0 ;  /* 0x2f800000ff037431 */ /* 0x000fe200000001ff */
[----:B------:R-:W-:Y:S01]  /*10ec0*/  I2FP.F32.U32 R2, R23 ;  /* 0x0000001700027245 */ /* 0x000fe20000201000 */
[----:B----4-:R-:W-:Y:S01]  /*10ed0*/  HFMA2 R37, -RZ, RZ, 0.1495361328125, 0.0004794597625732421875 ;  /* 0x30c90fdbff257431 */ /* 0x010fe200000001ff */
[----:B------:R-:W-:Y:S01]  /*10ee0*/  MOV R28, 0x3e055027 ;  /* 0x3e055027001c7802 */ /* 0x000fe20000000f00 */
[----:B------:R-:W-:Y:S02]  /*10ef0*/  BSSY.RECONVERGENT B1, `(.L_x_374) ;  /* 0x000002b000017945 */ /* 0x000fe40003800200 */
        /* <DEDUP_REMOVED lines=26> */
[----:B------:R-:W-:-:S04]  /*110a0*/  FMUL R3, R3, -2 ;  /* 0xc000000003037820 */ /* 0x000fc80000400000 */
[----:B------:R-:W-:Y:S01]  /*110b0*/  FFMA R37, R2, R37, 7.314590599882819788e-10 ;  /* 0x30490fdb02257423 */ /* 0x000fe20000000025 */
[----:B------:R-:W-:-:S04]  /*110c0*/  FSEL R28, R3, +INF , P0 ;  /* 0x7f800000031c7808 */ /* 0x000fc80000000000 */
[----:B------:R-:W-:Y:S01]  /*110d0*/  IADD3 R23, PT, PT, R28, -0xd000000, RZ ;  /* 0xf30000001c177810 */ /* 0x000fe20007ffe0ff */
[----:B------:R4:W0:Y:S03]  /*110e0*/  MUFU.RSQ R3, R28 ;  /* 0x0000001c00037308 */ /* 0x0008260000001400 */
[----:B------:R-:W-:-:S13]  /*110f0*/  ISETP.GT.U32.AND P0, PT, R23, 0x727fffff, PT ;  /* 0x727fffff1700780c */ /* 0x000fda0003f04070 */
[----:B----4-:R-:W-:Y:S05]  /*11100*/  @!P0 BRA `(.L_x_375) ;  /* 0x0000000000148947 */ /* 0x010fea0003800000 */
[----:B------:R-:W-:Y:S02]  /*11110*/  MOV R2, R28 ;  /* 0x0000001c00027202 */ /* 0x000fe40000000f00 */
[----:B------:R-:W-:-:S07]  /*11120*/  MOV R39, 0x11140 ;  /* 0x0001114000277802 */ /* 0x000fce0000000f00 */
[----:B0123--:R-:W-:Y:S05]  /*11130*/  CALL.REL.NOINC `($__internal_1_$__cuda_sm20_sqrt_rn_f32_slowpath) ;  /* 0x0000003800d87944 */ /* 0x00ffea0003c00000 */
[----:B------:R-:W-:Y:S01]  /*11140*/  MOV R29, R75 ;  /* 0x0000004b001d7202 */ /* 0x000fe20000000f00 */
[----:B------:R-:W-:Y:S06]  /*11150*/  BRA `(.L_x_376) ;  /* 0x0000000000107947 */ /* 0x000fec0003800000 */
.L_x_375:
[----:B0-----:R-:W-:Y:S01]  /*11160*/  FMUL.FTZ R29, R28, R3 ;  /* 0x000000031c1d7220 */ /* 0x001fe20000410000 */
[----:B------:R-:W-:-:S03]  /*11170*/  FMUL.FTZ R3, R3, 0.5 ;  /* 0x3f00000003037820 */ /* 0x000fc60000410000 */
[----:B------:R-:W-:-:S04]  /*11180*/  FFMA R2, -R29, R29, R28 ;  /* 0x0000001d1d027223 */ /* 0x000fc8000000011c */
[----:B------:R-:W-:-:S07]  /*11190*/  FFMA R29, R2, R3, R29 ;  /* 0x00000003021d7223 */ /* 0x000fce000000001d */
.L_x_376:
[----:B------:R-:W-:Y:S05]  /*111a0*/  BSYNC.RECONVERGENT B1 ;  /* 0x0000000000017941 */ /* 0x000fea0003800200 */
.L_x_374:
[----:B------:R-:W-:Y:S01]  /*111b0*/  FMUL.RZ R37, R37, 0.15915493667125701904 ;  /* 0x3e22f98325257820 */ /* 0x000fe2000040c000 */
[----:B------:R-:W-:Y:S01]  /*111c0*/  HFMA2 R39, -RZ, RZ, 0, 5.9604644775390625e-08 ;  /* 0x00000001ff277431 */ /* 0x000fe200000001ff */
[----:B------:R-:W-:Y:S01]  /*111d0*/  MOV R28, R36 ;  /* 0x00000024001c7202 */ /* 0x000fe20000000f00 */
[----:B------:R-:W-:Y:S01]  /*111e0*/  HFMA2 R23, -RZ, RZ, 0, 5.9604644775390625e-08 ;  /* 0x00000001ff177431 */ /* 0x000fe200000001ff */
[----:B------:R-:W0:Y:S01]  /*111f0*/  MUFU.COS R2, R37 ;  /* 0x0000002500027308 */ /* 0x000e220000000000 */
[----:B------:R-:W-:Y:S01]  /*11200*/  MOV R30, R38 ;  /* 0x00000026001e7202 */ /* 0x000fe20000000f00 */
[----:B------:R4:W-:Y:S01]  /*11210*/  STG.E desc[UR18][R46.64+0x2c], R39 ;  /* 0x00002c272e007986 */ /* 0x0009e2000c101912 */
[----:B0-----:R-:W-:-:S05]  /*11220*/  FMUL R3, R2, R29 ;  /* 0x0000001d02037220 */ /* 0x001fca0000400000 */
[----:B------:R-:W0:Y:S01]  /*11230*/  MUFU.SIN R2, R37 ;  /* 0x0000002500027308 */ /* 0x000e220000000400 */
[----:B------:R4:W-:Y:S01]  /*11240*/  STG.E desc[UR18][R46.64+0x34], R3 ;  /* 0x000034032e007986 */ /* 0x0009e2000c101912 */
[----:B0-----:R-:W-:Y:S01]  /*11250*/  FMUL R29, R2, R29 ;  /* 0x0000001d021d7220 */ /* 0x001fe20000400000 */
[----:B----4-:R-:W-:Y:S06]  /*11260*/  BRA `(.L_x_377) ;  /* 0x00000000000c7947 */ /* 0x010fec0003800000 */
.L_x_359:
[----:B------:R0:W5:Y:S01]  /*11270*/  LDG.E R29, desc[UR18][R46.64+0x34] ;  /* 0x000034122e1d7981 */ /* 0x000162000c1e1900 */
[----:B------:R-:W-:-:S03]  /*11280*/  MOV R23, RZ ;  /* 0x000000ff00177202 */ /* 0x000fc60000000f00 */
[----:B------:R0:W-:Y:S04]  /*11290*/  STG.E desc[UR18][R46.64+0x2c], RZ ;  /* 0x00002cff2e007986 */ /* 0x0001e8000c101912 */
.L_x_377:
[----:B------:R-:W-:Y:S05]  /*112a0*/  BSYNC.RECONVERGENT B0 ;  /* 0x0000000000007941 */ /* 0x000fea0003800200 */
.L_x_355:
[----:B---3--:R-:W-:Y:S01]  /*112b0*/  FADD R61, R76, R61 ;  /* 0x0000003d4c3d7221 */ /* 0x008fe20000000000 */
[----:B------:R-:W-:Y:S02]  /*112c0*/  UISETP.NE.AND UP0, UPT, UR5, UR12, UPT ;  /* 0x0000000c0500728c */ /* 0x000fe4000bf05270 */
[----:B------:R-:W-:Y:S01]  /*112d0*/  UIADD3 UR6, UPT, UPT, UR6, 0x1, URZ ;  /* 0x0000000106067890 */ /* 0x000fe2000fffe0ff */
[----:B------:R-:W-:-:S03]  /*112e0*/  FADD R61, R61, R62 ;  /* 0x0000003e3d3d7221 */ /* 0x000fc60000000000 */
[----:B------:R-:W-:Y:S01]  /*112f0*/  PLOP3.LUT P0, PT, PT, PT, UP0, 0x80, 0x8 ;  /* 0x000000000008781c */ /* 0x000fe20003f0f008 */
[----:B------:R-:W-:Y:S01]  /*11300*/  UISETP.NE.AND UP0, UPT, UR6, UR17, UPT ;  /* 0x000000110600728c */ /* 0x000fe2000bf05270 */
[----:B------:R-:W-:Y:S02]  /*11310*/  FMNMX R61, R61, -15, !PT ;  /* 0xc17000003d3d7809 */ /* 0x000fe40007800000 */
[----:B------:R-:W-:Y:S02]  /*11320*/  FSEL R60, R63, R60, !P0 ;  /* 0x0000003c3f3c7208 */ /* 0x000fe40004000000 */
[----:B------:R-:W-:-:S05]  /*11330*/  FMNMX R61, R61, 5, PT ;  /* 0x40a000003d3d7809 */ /* 0x000fca0003800000 */
[----:B------:R4:W-:Y:S01]  /*11340*/  STG.E desc[UR18][R44.64], R61 ;  /* 0x0000003d2c007986 */ /* 0x0009e2000c101912 */
[----:B------:R-:W-:Y:S06]  /*11350*/  BAR.SYNC.DEFER_BLOCKING 0x0 ;  /* 0x0000000000007b1d */ /* 0x000fec0000010000 */
[----:B------:R-:W-:Y:S05]  /*11360*/  BRA.U UP0, `(.L_x_378) ;  /* 0xffffff2500e47547 */ /* 0x000fea000b83ffff */
.L_x_63:
[----:B------:R-:W-:Y:S01]  /*11370*/  UIADD3 UR4, UPT, UPT, UR4, 0x1, URZ ;  /* 0x0000000104047890 */ /* 0x000fe2000fffe0ff */
[----:B------:R-:W-:-:S03]  /*11380*/  UMOV UR5, UR16 ;  /* 0x0000001000057c82 */ /* 0x000fc60008000000 */
[----:B------:R-:W-:-:S09]  /*11390*/  UISETP.NE.AND UP0, UPT, UR4, UR13, UPT ;  /* 0x0000000d0400728c */ /* 0x000fd2000bf05270 */
[----:B------:R-:W-:Y:S05]  /*113a0*/  BRA.U UP0, `(.L_x_379) ;  /* 0xffffff2500607547 */ /* 0x000fea000b83ffff */
[----:B------:R-:W0:Y:S01]  /*113b0*/  LDC.64 R2, c[0x0][0x460] ;  /* 0x00011800ff027b82 */ /* 0x000e220000000a00 */
[----:B------:R-:W0:Y:S07]  /*113c0*/  LDCU UR4, c[0x0][0x3c8] ;  /* 0x00007900ff0477ac */ /* 0x000e2e0008000800 */
[----:B------:R-:W1:Y:S01]  /*113d0*/  LDC R0, c[0x0][0x4b0] ;  /* 0x00012c00ff007b82 */ /* 0x000e620000000800 */
[----:B0-----:R-:W-:-:S04]  /*113e0*/  FSETP.LT.AND P0, PT, R3, UR4, PT ;  /* 0x0000000403007c0b */ /* 0x001fc8000bf01000 */
[----:B------:R-:W-:-:S04]  /*113f0*/  ISETP.EQ.OR P0, PT, R2, RZ, !P0 ;  /* 0x000000ff0200720c */ /* 0x000fc80004702670 */
[----:B-1----:R-:W-:-:S13]  /*11400*/  ISETP.LT.OR P0, PT, R0, 0xb, P0 ;  /* 0x0000000b0000780c */ /* 0x002fda0000701670 */
[----:B------:R-:W-:Y:S05]  /*11410*/  @P0 BRA `(.L_x_380) ;  /* 0x00000014004c0947 */ /* 0x000fea0003800000 */
[C---:B-----5:R-:W-:Y:S01]  /*11420*/  IADD3 R29, PT, PT, R31.reuse, 0x1, RZ ;  /* 0x000000011f1d7810 */ /* 0x060fe20007ffe0ff */
[----:B------:R-:W-:Y:S01]  /*11430*/  BSSY.RECONVERGENT B0, `(.L_x_381) ;  /* 0x000000d000007945 */ /* 0x000fe20003800200 */
[----:B------:R-:W-:-:S03]  /*11440*/  ISETP.NE.AND P0, PT, R31, 0x3, PT ;  /* 0x000000031f00780c */ /* 0x000fc60003f05270 */
[----:B------:R0:W-:Y:S10]  /*11450*/  STG.E desc[UR18][R46.64+0x28], R29 ;  /* 0x0000281d2e007986 */ /* 0x0001f4000c101912 */
        /* <DEDUP_REMOVED lines=9> */
.L_x_382:
[----:B------:R-:W-:-:S07]  /*114f0*/  MOV R0, R64 ;  /* 0x0000004000007202 */ /* 0x000fce0000000f00 */
.L_x_383:
[----:B------:R-:W-:Y:S05]  /*11500*/  BSYNC.RECONVERGENT B0 ;  /* 0x0000000000007941 */ /* 0x000fea0003800200 */
.L_x_381:
        /* <DEDUP_REMOVED lines=19> */
.L_x_387:
[----:B------:R-:W-:Y:S05]  /*11640*/  BSYNC.RECONVERGENT B1 ;  /* 0x0000000000017941 */ /* 0x000fea0003800200 */
.L_x_386:
[----:B------:R-:W-:Y:S01]  /*11650*/  IMAD.WIDE.U32 R24, R48, -0x326172a9, RZ ;  /* 0xcd9e8d5730187825 */ /* 0x000fe200078e00ff */
[----:B------:R-:W-:Y:S01]  /*11660*/  LOP3.LUT R28, R21, R49, R3, 0x96, !PT ;  /* 0x00000031151c7212 */ /* 0x000fe200078e9603 */
[----:B------:R1:W-:Y:S03]  /*11670*/  STG.E desc[UR18][R46.64+0x28], RZ ;  /* 0x000028ff2e007986 */ /* 0x0003e6000c101912 */
[----:B------:R-:W-:Y:S01]  /*11680*/  LOP3.LUT R26, R20, R25, R9, 0x96, !PT ;  /* 0x00000019141a7212 */ /* 0x000fe200078e9609 */
[----:B0-----:R-:W-:Y:S01]  /*11690*/  IMAD.WIDE.U32 R28, R28, -0x326172a9, RZ ;  /* 0xcd9e8d571c1c7825 */ /* 0x001fe200078e00ff */
        /* <DEDUP_REMOVED lines=26> */
[----:B------:R-:W-:-:S03]  /*11840*/  LOP3.LUT R3, R33, R24, R29, 0x96, !PT ;  /* 0x0000001821037212 */ /* 0x000fc600078e961d */
[----:B------:R-:W-:Y:S01]  /*11850*/  HFMA2 R29, -RZ, RZ, 0, 0 ;  /* 0x00000000ff1d7431 */ /* 0x000fe200000001ff */
        /* <DEDUP_REMOVED lines=10> */
[----:B------:R-:W-:-:S05]  /*11900*/  MOV R27, R64 ;  /* 0x00000040001b7202 */ /* 0x000fca0000000f00 */
[----:B------:R1:W-:Y:S02]  /*11910*/  STG.E.128 desc[UR18][R46.64+0x10], R24 ;  /* 0x000010182e007986 */ /* 0x0003e4000c101d12 */
.L_x_385:
[----:B------:R-:W-:Y:S05]  /*11920*/  BSYNC.RECONVERGENT B0 ;  /* 0x0000000000007941 */ /* 0x000fea0003800200 */
.L_x_384:
[----:B------:R-:W5:Y:S01]  /*11930*/  LDCU UR4, c[0x0][0x468] ;  /* 0x00008d00ff0477ac */ /* 0x000f620008000800 */
[----:B------:R-:W-:Y:S01]  /*11940*/  I2FP.F32.U32 R0, R0 ;  /* 0x0000000000007245 */ /* 0x000fe20000201000 */
[----:B------:R-:W-:Y:S01]  /*11950*/  BSSY.RECONVERGENT B0, `(.L_x_380) ;  /* 0x00000ff000007945 */ /* 0x000fe20003800200 */
[----:B------:R-:W-:-:S05]  /*11960*/  MOV R3, 0x2f800000 ;  /* 0x2f80000000037802 */ /* 0x000fca0000000f00 */
[----:B------:R-:W-:-:S05]  /*11970*/  FFMA R0, R0, R3, 1.1641532182693481445e-10 ;  /* 0x2f00000000007423 */ /* 0x000fca0000000003 */
[----:B-----5:R-:W-:-:S13]  /*11980*/  FSETP.GEU.AND P0, PT, R0, UR4, PT ;  /* 0x0000000400007c0b */ /* 0x020fda000bf0e000 */
[----:B------:R-:W-:Y:S05]  /*11990*/  @P0 BRA `(.L_x_388) ;  /* 0x0000000c00e80947 */ /* 0x000fea0003800000 */
[----:B------:R-:W5:Y:S01]  /*119a0*/  S2UR UR5, SR_CgaCtaId ;  /* 0x00000000000579c3 */ /* 0x000f620000008800 */
[----:B------:R-:W-:Y:S01]  /*119b0*/  UMOV UR4, 0x400 ;  /* 0x0000040000047882 */ /* 0x000fe20000000000 */
[----:B------:R-:W-:Y:S01]  /*119c0*/  ISETP.NE.AND P0, PT, R23, 0x1, PT ;  /* 0x000000011700780c */ /* 0x000fe20003f05270 */
[----:B------:R-:W-:Y:S01]  /*119d0*/  BSSY.RECONVERGENT B1, `(.L_x_389) ;  /* 0x00000df000017945 */ /* 0x000fe20003800200 */
[----:B-----5:R-:W-:-:S09]  /*119e0*/  ULEA UR4, UR5, UR4, 0x18 ;  /* 0x0000000405047291 */ /* 0x020fd2000f8ec0ff */
[----:B------:R-:W5:Y:S02]  /*119f0*/  LDS R0, [UR4+0x4] ;  /* 0x00000404ff007984 */ /* 0x000f640008000800 */
[----:B-----5:R-:W-:Y:S01]  /*11a00*/  FMNMX R0, R0, 9.9999999747524270788e-07, !PT ;  /* 0x358637bd00007809 */ /* 0x020fe20007800000 */
[----:B------:R-:W-:Y:S06]  /*11a10*/  @!P0 BRA `(.L_x_390) ;  /* 0x0000000c00608947 */ /* 0x000fec0003800000 */
        /* <DEDUP_REMOVED lines=12> */
.L_x_392:
[----:B------:R-:W-:-:S07]  /*11ae0*/  MOV R2, R64 ;  /* 0x0000004000027202 */ /* 0x000fce0000000f00 */
.L_x_393:
[----:B------:R-:W-:Y:S05]  /*11af0*/  BSYNC.RECONVERGENT B2 ;  /* 0x0000000000027941 */ /* 0x000fea0003800200 */
.L_x_391:
[----:B------:R-:W-:Y:S01]  /*11b00*/  ISETP.NE.AND P0, PT, R23, 0x4, PT ;  /* 0x000000041700780c */ /* 0x000fe20003f05270 */
[----:B------:R-:W-:-:S12]  /*11b10*/  BSSY.RECONVERGENT B2, `(.L_x_394) ;  /* 0x000003f000027945 */ /* 0x000fd80003800200 */
[----:B------:R-:W-:Y:S05]  /*11b20*/  @P0 BRA `(.L_x_395) ;  /* 0x0000000000f40947 */ /* 0x000fea0003800000 */
[----:B-1----:R-:W-:Y:S01]  /*11b30*/  IADD3 R7, PT, PT, R7, 0x1, RZ ;  /* 0x0000000107077810 */ /* 0x002fe20007ffe0ff */
        /* <DEDUP_REMOVED lines=15> */
.L_x_397:
[----:B------:R-:W-:Y:S05]  /*11c30*/  BSYNC.RECONVERGENT B3 ;  /* 0x0000000000037941 */ /* 0x000fea0003800200 */
.L_x_396:
[----:B------:R-:W-:Y:S01]  /*11c40*/  IMAD.WIDE.U32 R26, R48, -0x326172a9, RZ ;  /* 0xcd9e8d57301a7825 */ /* 0x000fe200078e00ff */
[----:B------:R-:W-:Y:S01]  /*11c50*/  LOP3.LUT R30, R21, R49, R25, 0x96, !PT ;  /* 0x00000031151e7212 */ /* 0x000fe200078e9619 */
[----:B------:R1:W-:Y:S02]  /*11c60*/  STG.E desc[UR18][R46.64], R7 ;  /* 0x000000072e007986 */ /* 0x0003e4000c101912 */
[----:B------:R-:W-:Y:S01]  /*11c70*/  HFMA2 R23, -RZ, RZ, 0, 0 ;  /* 0x00000000ff177431 */ /* 0x000fe200000001ff */
[----:B------:R-:W-:Y:S01]  /*11c80*/  LOP3.LUT R28, R20, R27, R9, 0x96, !PT ;  /* 0x0000001b141c7212 */ /* 0x000fe200078e9609 */
[----:B--2---:R-:W-:-:S04]  /*11c90*/  IMAD.WIDE.U32 R30, R30, -0x326172a9, RZ ;  /* 0xcd9e8d571e1e7825 */ /* 0x004fc800078e00ff */
[----:B0-----:R-:W-:Y:S01]  /*11ca0*/  IMAD.WIDE.U32 R28, R28, -0x2daee0ad, RZ ;  /* 0xd2511f531c1c7825 */ /* 0x001fe200078e00ff */
        /* <DEDUP_REMOVED lines=37> */
.L_x_395:
[----:B------:R-:W-:Y:S05]  /*11f00*/  BSYNC.RECONVERGENT B2 ;  /* 0x0000000000027941 */ /* 0x000fea0003800200 */
.L_x_394:
[C---:B-1----:R-:W-:Y:S01]  /*11f10*/  IADD3 R25, PT, PT, R23.reuse, 0x1, RZ ;  /* 0x0000000117197810 */ /* 0x042fe20007ffe0ff */
[----:B------:R-:W-:Y:S01]  /*11f20*/  BSSY.RECONVERGENT B2, `(.L_x_398) ;  /* 0x000000c000027945 */ /* 0x000fe20003800200 */
[----:B------:R-:W-:-:S03]  /*11f30*/  ISETP.NE.AND P0, PT, R23, 0x3, PT ;  /* 0x000000031700780c */ /* 0x000fc60003f05270 */
[----:B------:R1:W-:Y:S10]  /*11f40*/  STG.E desc[UR18][R46.64+0x28], R25 ;  /* 0x000028192e007986 */ /* 0x0003f4000c101912 */
[----:B------:R-:W-:Y:S05]  /*11f50*/  @!P0 BRA `(.L_x_399) ;  /* 0x00000000001c8947 */ /* 0x000fea0003800000 */
[----:B------:R-:W-:-:S13]  /*11f60*/  ISETP.NE.AND P0, PT, R23, 0x2, PT ;  /* 0x000000021700780c */ /* 0x000fda0003f05270 */
[----:B------:R-:W-:Y:S05]  /*11f70*/  @!P0 BRA `(.L_x_400) ;  /* 0x0000000000188947 */ /* 0x000fea0003800000 */
[----:B------:R-:W-:Y:S02]  /*11f80*/  ISETP.NE.AND P0, PT, R23, 0x1, PT ;  /* 0x000000011700780c */ /* 0x000fe40003f05270 */
[----:B------:R-:W-:-:S11]  /*11f90*/  MOV R26, R24 ;  /* 0x00000018001a7202 */ /* 0x000fd60000000f00 */
[----:B------:R-:W-:Y:S05]  /*11fa0*/  @P0 BRA `(.L_x_400) ;  /* 0x00000000000c0947 */ /* 0x000fea0003800000 */
[----:B------:R-:W-:Y:S01]  /*11fb0*/  MOV R26, R66 ;  /* 0x00000042001a7202 */ /* 0x000fe20000000f00 */
[----:B------:R-:W-:Y:S06]  /*11fc0*/  BRA `(.L_x_400) ;  /* 0x0000000000047947 */ /* 0x000fec0003800000 */
.L_x_399:
[----:B------:R-:W-:-:S07]  /*11fd0*/  MOV R26, R64 ;  /* 0x00000040001a7202 */ /* 0x000fce0000000f00 */
.L_x_400:
[----:B------:R-:W-:Y:S05]  /*11fe0*/  BSYNC.RECONVERGENT B2 ;  /* 0x0000000000027941 */ /* 0x000fea0003800200 */
.L_x_398:
        /* <DEDUP_REMOVED lines=19> */
.L_x_404:
[----:B------:R-:W-:Y:S05]  /*12120*/  BSYNC.RECONVERGENT B3 ;  /* 0x0000000000037941 */ /* 0x000fea0003800200 */
.L_x_403:
[----:B-1----:R-:W-:-:S04]  /*12130*/  IMAD.WIDE.U32 R24, R48, -0x326172a9, RZ ;  /* 0xcd9e8d5730187825 */ /* 0x002fc800078e00ff */
[----:B------:R-:W-:Y:S01]  /*12140*/  HFMA2 R30, -RZ, RZ, -50.53125, 0.007152557373046875 ;  /* 0xd2511f53ff1e7431 */ /* 0x000fe200000001ff */
[----:B------:R-:W-:Y:S01]  /*12150*/  LOP3.LUT R28, R21, R49, R28, 0x96, !PT ;  /* 0x00000031151c7212 */ /* 0x000fe200078e961c */
[----:B------:R1:W-:Y:S01]  /*12160*/  STG.E desc[UR18][R46.64], R23 ;  /* 0x000000172e007986 */ /* 0x0003e2000c101912 */
[----:B------:R-:W-:-:S03]  /*12170*/  LOP3.LUT R20, R20, R25, R9, 0x96, !PT ;  /* 0x0000001914147212 */ /* 0x000fc600078e9609 */
[----:B0-----:R-:W-:Y:S01]  /*12180*/  IMAD.WIDE.U32 R28, R28, -0x326172a9, RZ ;  /* 0xcd9e8d571c1c7825 */ /* 0x001fe200078e00ff */
[----:B------:R1:W-:Y:S03]  /*12190*/  STG.E desc[UR18][R46.64+0x28], RZ ;  /* 0x000028ff2e007986 */ /* 0x0003e6000c101912 */
[----:B------:R-:W-:Y:S01]  /*121a0*/  IMAD R7, R7, R30, -0x2daee0ad ;  /* 0xd2511f5307077424 */ /* 0x000fe200078e021e */
        /* <DEDUP_REMOVED lines=9> */
[----:B------:R-:W-:-:S05]  /*12240*/  IMAD.WIDE.U32 R10, R10, -0x2daee0ad, RZ ;  /* 0xd2511f530a0a7825 */ /* 0x000fca00078e00ff */
        /* <DEDUP_REMOVED lines=28> */
.L_x_402:
[----:B------:R-:W-:Y:S05]  /*12410*/  BSYNC.RECONVERGENT B2 ;  /* 0x0000000000027941 */ /* 0x000fea0003800200 */
.L_x_401:
[----:B------:R-:W-:Y:S01]  /*12420*/  I2FP.F32.U32 R2, R2 ;  /* 0x0000000200027245 */ /* 0x000fe20000201000 */
[----:B------:R-:W-:Y:S01]  /*12430*/  HFMA2 R8, -RZ, RZ, 1.5048828125, 33.21875 ;  /* 0x3e055027ff087431 */ /* 0x000fe200000001ff */
[----:B------:R-:W-:Y:S01]  /*12440*/  I2FP.F32.U32 R26, R26 ;  /* 0x0000001a001a7245 */ /* 0x000fe20000201000 */
        /* <DEDUP_REMOVED lines=25> */
[----:B------:R-:W-:Y:S01]  /*125e0*/  FSETP.NEU.AND P0, PT, R2, RZ, PT ;  /* 0x000000ff0200720b */ /* 0x000fe20003f0d000 */
[----:B------:R-:W-:Y:S02]  /*125f0*/  HFMA2 R7, -RZ, RZ, 0.1495361328125, 0.0004794597625732421875 ;  /* 0x30c90fdbff077431 */ /* 0x000fe400000001ff */
[----:B------:R-:W-:-:S05]  /*12600*/  FMUL R3, R3, -2 ;  /* 0xc000000003037820 */ /* 0x000fca0000400000 */
[----:B------:R-:W-:Y:S01]  /*12610*/  FSEL R3, R3, +INF , P0 ;  /* 0x7f80000003037808 */ /* 0x000fe20000000000 */
[----:B------:R-:W-:-:S03]  /*12620*/  FFMA R8, R26, R7, 7.314590599882819788e-10 ;  /* 0x30490fdb1a087423 */ /* 0x000fc60000000007 */
[----:B------:R-:W-:Y:S01]  /*12630*/  IADD3 R2, PT, PT, R3, -0xd000000, RZ ;  /* 0xf300000003027810 */ /* 0x000fe20007ffe0ff */
[----:B------:R0:W0:Y:S03]  /*12640*/  MUFU.RSQ R10, R3 ;  /* 0x00000003000a7308 */ /* 0x0000260000001400 */
[----:B------:R-:W-:-:S13]  /*12650*/  ISETP.GT.U32.AND P0, PT, R2, 0x727fffff, PT ;  /* 0x727fffff0200780c */ /* 0x000fda0003f04070 */
[----:B------:R-:W-:Y:S05]  /*12660*/  @!P0 BRA `(.L_x_406) ;  /* 0x0000000000148947 */ /* 0x000fea0003800000 */
[----:B------:R-:W-:Y:S02]  /*12670*/  MOV R2, R3 ;  /* 0x0000000300027202 */ /* 0x000fe40000000f00 */
[----:B------:R-:W-:-:S07]  /*12680*/  MOV R39, 0x126a0 ;  /* 0x000126a000277802 */ /* 0x000fce0000000f00 */
[----:B01234-:R-:W-:Y:S05]  /*12690*/  CALL.REL.NOINC `($__internal_1_$__cuda_sm20_sqrt_rn_f32_slowpath) ;  /* 0x0000002400807944 */ /* 0x01ffea0003c00000 */
[----:B------:R-:W-:Y:S01]  /*126a0*/  MOV R2, R75 ;  /* 0x0000004b00027202 */ /* 0x000fe20000000f00 */
[----:B------:R-:W-:Y:S06]  /*126b0*/  BRA `(.L_x_407) ;  /* 0x0000000000107947 */ /* 0x000fec0003800000 */
.L_x_406:
[----:B0-----:R-:W-:Y:S01]  /*126c0*/  FMUL.FTZ R2, R3, R10 ;  /* 0x0000000a03027220 */ /* 0x001fe20000410000 */
[----:B------:R-:W-:-:S03]  /*126d0*/  FMUL.FTZ R7, R10, 0.5 ;  /* 0x3f0000000a077820 */ /* 0x000fc60000410000 */
[----:B------:R-:W-:-:S04]  /*126e0*/  FFMA R3, -R2, R2, R3 ;  /* 0x0000000202037223 */ /* 0x000fc80000000103 */
[----:B------:R-:W-:-:S07]  /*126f0*/  FFMA R2, R3, R7, R2 ;  /* 0x0000000703027223 */ /* 0x000fce0000000002 */
.L_x_407:
[----:B------:R-:W-:Y:S05]  /*12700*/  BSYNC.RECONVERGENT B2 ;  /* 0x0000000000027941 */ /* 0x000fea0003800200 */
.L_x_405:
[----:B------:R-:W-:Y:S01]  /*12710*/  FMUL.RZ R8, R8, 0.15915493667125701904 ;  /* 0x3e22f98308087820 */ /* 0x000fe2000040c000 */
[----:B------:R-:W-:-:S03]  /*12720*/  HFMA2 R11, -RZ, RZ, 0, 5.9604644775390625e-08 ;  /* 0x00000001ff0b7431 */ /* 0x000fc600000001ff */
[----:B------:R-:W0:Y:S02]  /*12730*/  MUFU.COS R3, R8 ;  /* 0x0000000800037308 */ /* 0x000e240000000000 */
[----:B------:R0:W-:Y:S02]  /*12740*/  STG.E desc[UR18][R46.64+0x2c], R11 ;  /* 0x00002c0b2e007986 */ /* 0x0001e4000c101912 */
[----:B0-----:R-:W-:-:S04]  /*12750*/  FMUL R7, R3, R2 ;  /* 0x0000000203077220 */ /* 0x001fc80000400000 */
[----:B------:R-:W0:Y:S01]  /*12760*/  MUFU.SIN R3, R8 ;  /* 0x0000000800037308 */ /* 0x000e220000000400 */
[----:B------:R0:W-:Y:S02]  /*12770*/  STG.E desc[UR18][R46.64+0x34], R7 ;  /* 0x000034072e007986 */ /* 0x0001e4000c101912 */
[----:B0-----:R-:W-:Y:S01]  /*12780*/  FMUL R9, R3, R2 ;  /* 0x0000000203097220 */ /* 0x001fe20000400000 */
[----:B------:R-:W-:Y:S06]  /*12790*/  BRA `(.L_x_408) ;  /* 0x0000000000087947 */ /* 0x000fec0003800000 */
.L_x_390:
[----:B------:R0:W5:Y:S04]  /*127a0*/  LDG.E R9, desc[UR18][R46.64+0x34] ;  /* 0x000034122e097981 */ /* 0x000168000c1e1900 */
[----:B------:R0:W-:Y:S02]  /*127b0*/  STG.E desc[UR18][R46.64+0x2c], RZ ;  /* 0x00002cff2e007986 */ /* 0x0001e4000c101912 */
.L_x_408:
[----:B------:R-:W-:Y:S05]  /*127c0*/  BSYNC.RECONVERGENT B1 ;  /* 0x0000000000017941 */ /* 0x000fea0003800200 */
.L_x_389:
[----:B------:R-:W-:Y:S01]  /*127d0*/  IADD3 R2, PT, PT, R0, -0xd000000, RZ ;  /* 0xf300000000027810 */ /* 0x000fe20007ffe0ff */
[----:B------:R0:W0:Y:S03]  /*127e0*/  MUFU.RSQ R3, R0 ;  /* 0x0000000000037308 */ /* 0x0000260000001400 */
[----:B------:R-:W-:-:S13]  /*127f0*/  ISETP.GT.U32.AND P0, PT, R2, 0x727fffff, PT ;  /* 0x727fffff0200780c */ /* 0x000fda0003f04070 */
[----:B------:R-:W-:Y:S05]  /*12800*/  @!P0 BRA `(.L_x_409) ;  /* 0x00000000001c8947 */ /* 0x000fea0003800000 */
[----:B------:R-:W-:Y:S01]  /*12810*/  BSSY.RECONVERGENT B1, `(.L_x_410) ;  /* 0x0000004000017945 */ /* 0x000fe20003800200 */
[----:B------:R-:W-:Y:S02]  /*12820*/  MOV R2, R0 ;  /* 0x0000000000027202 */ /* 0x000fe40000000f00 */
[----:B------:R-:W-:-:S07]  /*12830*/  MOV R39, 0x12850 ;  /* 0x0001285000277802 */ /* 0x000fce0000000f00 */
[----:B012345:R-:W-:Y:S05]  /*12840*/  CALL.REL.NOINC `($__internal_1_$__cuda_sm20_sqrt_rn_f32_slowpath) ;  /* 0x0000002400147944 */ /* 0x03ffea0003c00000 */
[----:B------:R-:W-:Y:S05]  /*12850*/  BSYNC.RECONVERGENT B1 ;  /* 0x0000000000017941 */ /* 0x000fea0003800200 */
.L_x_410:
[----:B------:R-:W-:Y:S01]  /*12860*/  MOV R3, R75 ;  /* 0x0000004b00037202 */ /* 0x000fe20000000f00 */
[----:B------:R-:W-:Y:S06]  /*12870*/  BRA `(.L_x_411) ;  /* 0x0000000000107947 */ /* 0x000fec0003800000 */
.L_x_409:
[----:B01----:R-:W-:Y:S01]  /*12880*/  FMUL.FTZ R7, R0, R3 ;  /* 0x0000000300077220 */ /* 0x003fe20000410000 */
[----:B------:R-:W-:-:S03]  /*12890*/  FMUL.FTZ R3, R3, 0.5 ;  /* 0x3f00000003037820 */ /* 0x000fc60000410000 */
[----:B------:R-:W-:-:S04]  /*128a0*/  FFMA R0, -R7, R7, R0 ;  /* 0x0000000707007223 */ /* 0x000fc80000000100 */
[----:B------:R-:W-:-:S07]  /*128b0*/  FFMA R3, R0, R3, R7 ;  /* 0x0000000300037223 */ /* 0x000fce0000000007 */
.L_x_411:
[----:B------:R-:W0:Y:S01]  /*128c0*/  LDC R0, c[0x0][0x46c] ;  /* 0x00011b00ff007b82 */ /* 0x000e220000000800 */
[----:B-----5:R-:W-:-:S04]  /*128d0*/  FFMA R3, R3, R9, R6 ;  /* 0x0000000903037223 */ /* 0x020fc80000000006 */
[----:B0-----:R-:W-:Y:S01]  /*128e0*/  FMUL R2, R3, R0 ;  /* 0x0000000003027220 */ /* 0x001fe20000400000 */
[----:B------:R-:W-:-:S04]  /*128f0*/  FADD R0, -R0, 1 ;  /* 0x3f80000000007421 */ /* 0x000fc80000000100 */
[----:B------:R-:W-:-:S05]  /*12900*/  FFMA R0, R61, R0, R2 ;  /* 0x000000003d007223 */ /* 0x000fca0000000002 */
[----:B------:R-:W-:-:S04]  /*12910*/  FMNMX R0, R0, -15, !PT ;  /* 0xc170000000007809 */ /* 0x000fc80007800000 */
[----:B---34-:R-:W-:-:S05]  /*12920*/  FMNMX R61, R0, 5, PT ;  /* 0x40a00000003d7809 */ /* 0x018fca0003800000 */
[----:B------:R0:W-:Y:S02]  /*12930*/  STG.E desc[UR18][R44.64], R61 ;  /* 0x0000003d2c007986 */ /* 0x0001e4000c101912 */
.L_x_388:
[----:B------:R-:W-:Y:S05]  /*12940*/  BSYNC.RECONVERGENT B0 ;  /* 0x0000000000007941 */ /* 0x000fea0003800200 */
.L_x_380:
[----:B------:R-:W1:Y:S01]  /*12950*/  SHFL.DOWN PT, R3, R60, 0x10, 0x1f ;  /* 0x0a001f003c037f89 */ /* 0x000e6200000e0000 */
[----:B------:R-:W-:Y:S01]  /*12960*/  BAR.SYNC.DEFER_BLOCKING 0x0 ;  /* 0x0000000000007b1d */ /* 0x000fe20000010000 */
[----:B------:R-:W-:Y:S01]  /*12970*/  ISETP.NE.AND P0, PT, R51, RZ, PT ;  /* 0x000000ff3300720c */ /* 0x000fe20003f05270 */
[----:B------:R-:W-:Y:S01]  /*12980*/  HFMA2 R6, -RZ, RZ, 0, 0 ;  /* 0x00000000ff067431 */ /* 0x000fe200000001ff */
[----:B------:R-:W-:Y:S01]  /*12990*/  ISETP.GE.U32.AND P1, PT, R4, UR9, PT ;  /* 0x0000000904007c0c */ /* 0x000fe2000bf26070 */
[----:B-1----:R-:W-:-:S05]  /*129a0*/  FADD R3, R60, R3 ;  /* 0x000000033c037221 */ /* 0x002fca0000000000 */
[----:B------:R-:W1:Y:S02]  /*129b0*/  SHFL.DOWN PT, R0, R3, 0x8, 0x1f ;  /* 0x09001f0003007f89 */ /* 0x000e6400000e0000 */
[----:B-1----:R-:W-:-:S05]  /*129c0*/  FADD R0, R3, R0 ;  /* 0x0000000003007221 */ /* 0x002fca0000000000 */
[----:B------:R-:W1:Y:S02]  /*129d0*/  SHFL.DOWN PT, R7, R0, 0x4, 0x1f ;  /* 0x08801f0000077f89 */ /* 0x000e6400000e0000 */
[----:B-1----:R-:W-:-:S05]  /*129e0*/  FADD R7, R0, R7 ;  /* 0x0000000700077221 */ /* 0x002fca0000000000 */
[----:B------:R-:W1:Y:S02]  /*129f0*/  SHFL.DOWN PT, R2, R7, 0x2, 0x1f ;  /* 0x08401f0007027f89 */ /* 0x000e6400000e0000 */
[----:B-1----:R-:W-:-:S05]  /*12a00*/  FADD R2, R7, R2 ;  /* 0x0000000207027221 */ /* 0x002fca0000000000 */
[----:B------:R-:W1:Y:S02]  /*12a10*/  SHFL.DOWN PT, R9, R2, 0x1, 0x1f ;  /* 0x08201f0002097f89 */ /* 0x000e6400000e0000 */
[----:B-1----:R-:W-:-:S05]  /*12a20*/  FADD R9, R2, R9 ;  /* 0x0000000902097221 */ /* 0x002fca0000000000 */
[----:B------:R1:W-:Y:S01]  /*12a30*/  @!P0 STS [R50], R9 ;  /* 0x0000000932008388 */ /* 0x0003e20000000800 */
[----:B------:R-:W-:Y:S01]  /*12a40*/  BAR.SYNC.DEFER_BLOCKING 0x0 ;  /* 0x0000000000007b1d */ /* 0x000fe20000010000 */
[----:B------:R-:W-:-:S05]  /*12a50*/  ISETP.GT.U32.AND P0, PT, R4, 0x1f, PT ;  /* 0x0000001f0400780c */ /* 0x000fca0003f04070 */
[----:B------:R1:W0:Y:S08]  /*12a60*/  @!P1 LDS R6, [R22] ;  /* 0x0000000016069984 */ /* 0x0002300000000800 */
[----:B-1----:R-:W-:Y:S05]  /*12a70*/  @P0 BRA `(.L_x_412) ;  /* 0x0000000000300947 */ /* 0x002fea0003800000 */
[----:B------:R-:W-:-:S03]  /*12a80*/  UMOV UR4, 0xffffffff ;  /* 0xffffffff00047882 */ /* 0x000fc60000000000 */
[----:B------:R-:W-:Y:S05]  /*12a90*/  BRA.DIV UR4, `(.L_x_413) ;  /* 0x0000001204c87947 */ /* 0x000fea000b800000 */
[----:B0-----:R-:W0:Y:S02]  /*12aa0*/  SHFL.DOWN PT, R3, R6, 0x10, 0x1f ;  /* 0x0a001f0006037f89 */ /* 0x001e2400000e0000 */
[----:B0-----:R-:W-:-:S05]  /*12ab0*/  FADD R3, R6, R3 ;  /* 0x0000000306037221 */ /* 0x001fca0000000000 */
[----:B------:R-:W0:Y:S02]  /*12ac0*/  SHFL.DOWN PT, R0, R3, 0x8, 0x1f ;  /* 0x09001f0003007f89 */ /* 0x000e2400000e0000 */
[----:B0-----:R-:W-:-:S05]  /*12ad0*/  FADD R0, R3, R0 ;  /* 0x0000000003007221 */ /* 0x001fca0000000000 */
[----:B------:R-:W0:Y:S02]  /*12ae0*/  SHFL.DOWN PT, R7, R0, 0x4, 0x1f ;  /* 0x08801f0000077f89 */ /* 0x000e2400000e0000 */
[----:B0-----:R-:W-:-:S05]  /*12af0*/  FADD R7, R0, R7 ;  /* 0x0000000700077221 */ /* 0x001fca0000000000 */
[----:B------:R-:W0:Y:S02]  /*12b00*/  SHFL.DOWN PT, R2, R7, 0x2, 0x1f ;  /* 0x08401f0007027f89 */ /* 0x000e2400000e0000 */
[----:B0-----:R-:W-:-:S05]  /*12b10*/  FADD R2, R7, R2 ;  /* 0x0000000207027221 */ /* 0x001fca0000000000 */
[----:B------:R0:W1:Y:S02]  /*12b20*/  SHFL.DOWN PT, R9, R2, 0x1, 0x1f ;  /* 0x08201f0002097f89 */ /* 0x00006400000e0000 */
.L_x_444:
[----:B-1----:R-:W-:-:S07]  /*12b30*/  FADD R6, R2, R9 ;  /* 0x0000000902067221 */ /* 0x002fce0000000000 */
.L_x_412:
[----:B------:R-:W-:Y:S01]  /*12b40*/  ISETP.NE.AND P0, PT, R4, RZ, PT ;  /* 0x000000ff0400720c */ /* 0x000fe20003f05270 */
[----:B------:R-:W-:Y:S05]  /*12b50*/  WARPSYNC.ALL ;  /* 0x0000000000007948 */ /* 0x000fea0003800000 */
[----:B------:R-:W-:Y:S06]  /*12b60*/  BAR.SYNC.DEFER_BLOCKING 0x0 ;  /* 0x0000000000007b1d */ /* 0x000fec0000010000 */
[----:B------:R-:W-:Y:S04]  /*12b70*/  BSSY.RECONVERGENT B0, `(.L_x_414) ;  /* 0x0000016000007945 */ /* 0x000fe80003800200 */
[----:B------:R-:W-:Y:S05]  /*12b80*/  @P0 BRA `(.L_x_415) ;  /* 0x0000000000500947 */ /* 0x000fea0003800000 */
[-C--:B0-----:R-:W-:Y:S01]  /*12b90*/  FMUL R6, R6, R5.reuse ;  /* 0x0000000506067220 */ /* 0x081fe20000400000 */
[----:B------:R-:W-:Y:S03]  /*12ba0*/  BSSY.RECONVERGENT B1, `(.L_x_416) ;  /* 0x0000010000017945 */ /* 0x000fe60003800200 */
[----:B------:R-:W-:-:S05]  /*12bb0*/  FMUL R6, R6, R5 ;  /* 0x0000000506067220 */ /* 0x000fca0000400000 */
[----:B------:R-:W-:-:S04]  /*12bc0*/  FMNMX R6, RZ, R6, !PT ;  /* 0x00000006ff067209 */ /* 0x000fc80007800000 */
[----:B------:R-:W-:Y:S01]  /*12bd0*/  IADD3 R0, PT, PT, R6, -0xd000000, RZ ;  /* 0xf300000006007810 */ /* 0x000fe20007ffe0ff */
[----:B------:R0:W1:Y:S03]  /*12be0*/  MUFU.RSQ R3, R6 ;  /* 0x0000000600037308 */ /* 0x0000660000001400 */
[----:B------:R-:W-:-:S13]  /*12bf0*/  ISETP.GT.U32.AND P0, PT, R0, 0x727fffff, PT ;  /* 0x727fffff0000780c */ /* 0x000fda0003f04070 */
[----:B0-----:R-:W-:Y:S05]  /*12c00*/  @!P0 BRA `(.L_x_417) ;  /* 0x0000000000148947 */ /* 0x001fea0003800000 */
[----:B------:R-:W-:Y:S02]  /*12c10*/  MOV R2, R6 ;  /* 0x0000000600027202 */ /* 0x000fe40000000f00 */
[----:B------:R-:W-:-:S07]  /*12c20*/  MOV R39, 0x12c40 ;  /* 0x00012c4000277802 */ /* 0x000fce0000000f00 */
[----:B-12345:R-:W-:Y:S05]  /*12c30*/  CALL.REL.NOINC `($__internal_1_$__cuda_sm20_sqrt_rn_f32_slowpath) ;  /* 0x0000002000187944 */ /* 0x03efea0003c00000 */
[----:B------:R-:W-:Y:S01]  /*12c40*/  MOV R7, R75 ;  /* 0x0000004b00077202 */ /* 0x000fe20000000f00 */
[----:B------:R-:W-:Y:S06]  /*12c50*/  BRA `(.L_x_418) ;  /* 0x0000000000107947 */ /* 0x000fec0003800000 */
.L_x_417:
[----:B-1----:R-:W-:Y:S01]  /*12c60*/  FMUL.FTZ R7, R6, R3 ;  /* 0x0000000306077220 */ /* 0x002fe20000410000 */
[----:B------:R-:W-:-:S03]  /*12c70*/  FMUL.FTZ R2, R3, 0.5 ;  /* 0x3f00000003027820 */ /* 0x000fc60000410000 */
[----:B------:R-:W-:-:S04]  /*12c80*/  FFMA R0, -R7, R7, R6 ;  /* 0x0000000707007223 */ /* 0x000fc80000000106 */
[----:B------:R-:W-:-:S07]  /*12c90*/  FFMA R7, R0, R2, R7 ;  /* 0x0000000200077223 */ /* 0x000fce0000000007 */
.L_x_418:
[----:B------:R-:W-:Y:S05]  /*12ca0*/  BSYNC.RECONVERGENT B1 ;  /* 0x0000000000017941 */ /* 0x000fea0003800200 */
.L_x_416:
[----:B------:R-:W0:Y:S02]  /*12cb0*/  LDC.64 R2, c[0x0][0x3f0] ;  /* 0x0000fc00ff027b82 */ /* 0x000e240000000a00 */
[----:B0-----:R1:W-:Y:S02]  /*12cc0*/  STG.E desc[UR18][R2.64], R7 ;  /* 0x0000000702007986 */ /* 0x0013e4000c101912 */
.L_x_415:
[----:B------:R-:W-:Y:S05]  /*12cd0*/  BSYNC.RECONVERGENT B0 ;  /* 0x0000000000007941 */ /* 0x000fea0003800200 */
.L_x_414:
[----:B------:R-:W0:Y:S01]  /*12ce0*/  SHFL.DOWN PT, R0, R61, 0x10, 0x1f ;  /* 0x0a001f003d007f89 */ /* 0x000e2200000e0000 */
[----:B------:R-:W-:Y:S01]  /*12cf0*/  BAR.SYNC.DEFER_BLOCKING 0x0 ;  /* 0x0000000000007b1d */ /* 0x000fe20000010000 */
[----:B------:R-:W-:Y:S01]  /*12d00*/  ISETP.NE.AND P1, PT, R51, RZ, PT ;  /* 0x000000ff3300720c */ /* 0x000fe20003f25270 */
[----:B------:R-:W-:Y:S01]  /*12d10*/  FMUL R8, R61, 0.5 ;  /* 0x3f0000003d087820 */ /* 0x000fe20000400000 */
[C---:B------:R-:W-:Y:S02]  /*12d20*/  ISETP.GE.U32.AND P2, PT, R4.reuse, UR9, PT ;  /* 0x0000000904007c0c */ /* 0x040fe4000bf46070 */
[----:B------:R-:W-:Y:S01]  /*12d30*/  ISETP.GT.U32.AND P3, PT, R4, 0x1f, PT ;  /* 0x0000001f0400780c */ /* 0x000fe20003f64070 */
[----:B01----:R-:W-:-:S05]  /*12d40*/  FADD R2, R0, R61 ;  /* 0x0000003d00027221 */ /* 0x003fca0000000000 */
[----:B------:R-:W0:Y:S02]  /*12d50*/  SHFL.DOWN PT, R3, R2, 0x8, 0x1f ;  /* 0x09001f0002037f89 */ /* 0x000e2400000e0000 */
[----:B0-----:R-:W-:-:S05]  /*12d60*/  FADD R3, R2, R3 ;  /* 0x0000000302037221 */ /* 0x001fca0000000000 */
[----:B------:R-:W0:Y:S02]  /*12d70*/  SHFL.DOWN PT, R0, R3, 0x4, 0x1f ;  /* 0x08801f0003007f89 */ /* 0x000e2400000e0000 */
[----:B0-----:R-:W-:-:S05]  /*12d80*/  FADD R6, R3, R0 ;  /* 0x0000000003067221 */ /* 0x001fca0000000000 */
[----:B------:R-:W0:Y:S02]  /*12d90*/  SHFL.DOWN PT, R7, R6, 0x2, 0x1f ;  /* 0x08401f0006077f89 */ /* 0x000e2400000e0000 */
[----:B0-----:R-:W-:-:S05]  /*12da0*/  FADD R7, R6, R7 ;  /* 0x0000000706077221 */ /* 0x001fca0000000000 */
[----:B------:R-:W0:Y:S02]  /*12db0*/  SHFL.DOWN PT, R0, R7, 0x1, 0x1f ;  /* 0x08201f0007007f89 */ /* 0x000e2400000e0000 */
[----:B0-----:R-:W-:Y:S01]  /*12dc0*/  FADD R9, R7, R0 ;  /* 0x0000000007097221 */ /* 0x001fe20000000000 */
[----:B------:R-:W-:-:S04]  /*12dd0*/  HFMA2 R0, -RZ, RZ, 0, 0 ;  /* 0x00000000ff007431 */ /* 0x000fc800000001ff */
[----:B------:R0:W-:Y:S01]  /*12de0*/  @!P1 STS [R50], R9 ;  /* 0x0000000932009388 */ /* 0x0001e20000000800 */
[----:B------:R-:W-:Y:S06]  /*12df0*/  BAR.SYNC.DEFER_BLOCKING 0x0 ;  /* 0x0000000000007b1d */ /* 0x000fec0000010000 */
[----:B------:R0:W1:Y:S01]  /*12e00*/  @!P2 LDS R0, [R22] ;  /* 0x000000001600a984 */ /* 0x0000620000000800 */
[----:B------:R-:W-:Y:S05]  /*12e10*/  @P3 BRA `(.L_x_419) ;  /* 0x0000000000303947 */ /* 0x000fea0003800000 */
[----:B------:R-:W-:-:S03]  /*12e20*/  UMOV UR4, 0xffffffff ;  /* 0xffffffff00047882 */ /* 0x000fc60000000000 */
[----:B------:R-:W-:Y:S05]  /*12e30*/  BRA.DIV UR4, `(.L_x_420) ;  /* 0x0000001204747947 */ /* 0x000fea000b800000 */
[----:B-1----:R-:W1:Y:S02]  /*12e40*/  SHFL.DOWN PT, R3, R0, 0x10, 0x1f ;  /* 0x0a001f0000037f89 */ /* 0x002e6400000e0000 */
[----:B-1----:R-:W-:-:S05]  /*12e50*/  FADD R3, R0, R3 ;  /* 0x0000000300037221 */ /* 0x002fca0000000000 */
[----:B------:R-:W1:Y:S02]  /*12e60*/  SHFL.DOWN PT, R2, R3, 0x8, 0x1f ;  /* 0x09001f0003027f89 */ /* 0x000e6400000e0000 */
[----:B-1----:R-:W-:-:S05]  /*12e70*/  FADD R2, R3, R2 ;  /* 0x0000000203027221 */ /* 0x002fca0000000000 */
[----:B------:R-:W1:Y:S02]  /*12e80*/  SHFL.DOWN PT, R7, R2, 0x4, 0x1f ;  /* 0x08801f0002077f89 */ /* 0x000e6400000e0000 */
[----:B-1----:R-:W-:-:S05]  /*12e90*/  FADD R7, R2, R7 ;  /* 0x0000000702077221 */ /* 0x002fca0000000000 */
[----:B------:R-:W1:Y:S02]  /*12ea0*/  SHFL.DOWN PT, R6, R7, 0x2, 0x1f ;  /* 0x08401f0007067f89 */ /* 0x000e6400000e0000 */
[----:B-1----:R-:W-:-:S05]  /*12eb0*/  FADD R6, R7, R6 ;  /* 0x0000000607067221 */ /* 0x002fca0000000000 */
[----:B0-----:R0:W1:Y:S02]  /*12ec0*/  SHFL.DOWN PT, R9, R6, 0x1, 0x1f ;  /* 0x08201f0006097f89 */ /* 0x00106400000e0000 */
.L_x_450:
[----:B-1----:R-:W-:-:S07]  /*12ed0*/  FADD R0, R6, R9 ;  /* 0x0000000906007221 */ /* 0x002fce0000000000 */
.L_x_419:
[----:B------:R-:W-:Y:S01]  /*12ee0*/  MOV R13, 0x3bbb989d ;  /* 0x3bbb989d000d7802 */ /* 0x000fe20000000f00 */
[----:B------:R-:W-:Y:S05]  /*12ef0*/  WARPSYNC.ALL ;  /* 0x0000000000007948 */ /* 0x000fea0003800000 */
[----:B------:R-:W-:Y:S01]  /*12f00*/  MOV R15, 0x437c0000 ;  /* 0x437c0000000f7802 */ /* 0x000fe20000000f00 */
[----:B------:R-:W-:Y:S01]  /*12f10*/  FFMA.SAT R2, R8, R13, 0.5 ;  /* 0x3f00000008027423 */ /* 0x000fe2000000200d */
[----:B------:R-:W-:Y:S03]  /*12f20*/  BAR.SYNC.DEFER_BLOCKING 0x0 ;  /* 0x0000000000007b1d */ /* 0x000fe60000010000 */
[----:B------:R-:W-:-:S04]  /*12f30*/  FFMA.RM R2, R2, R15, 12582913 ;  /* 0x4b40000102027423 */ /* 0x000fc8000000400f */
[C---:B------:R-:W-:Y:S01]  /*12f40*/  FADD R3, R2.reuse, -12583039 ;  /* 0xcb40007f02037421 */ /* 0x040fe20000000000 */
[----:B------:R-:W-:-:S03]  /*12f50*/  SHF.L.U32 R2, R2, 0x17, RZ ;  /* 0x0000001702027819 */ /* 0x000fc600000006ff */
[----:B------:R-:W-:-:S04]  /*12f60*/  FFMA R3, R8, 1.4426950216293334961, -R3 ;  /* 0x3fb8aa3b08037823 */ /* 0x000fc80000000803 */
[----:B------:R-:W-:-:S06]  /*12f70*/  FFMA R3, R8, 1.925963033500011079e-08, R3 ;  /* 0x32a5706008037823 */ /* 0x000fcc0000000003 */
[----:B------:R-:W0:Y:S02]  /*12f80*/  MUFU.EX2 R3, R3 ;  /* 0x0000000300037308 */ /* 0x000e240000000800 */
[----:B0-----:R-:W-:-:S05]  /*12f90*/  FMUL R6, R3, R2 ;  /* 0x0000000203067220 */ /* 0x001fca0000400000 */
[----:B------:R-:W0:Y:S02]  /*12fa0*/  SHFL.DOWN PT, R7, R6, 0x10, 0x1f ;  /* 0x0a001f0006077f89 */ /* 0x000e2400000e0000 */
[----:B0-----:R-:W-:-:S05]  /*12fb0*/  FADD R7, R6, R7 ;  /* 0x0000000706077221 */ /* 0x001fca0000000000 */
        /* <DEDUP_REMOVED lines=8> */
[----:B------:R-:W-:-:S04]  /*13040*/  MOV R2, RZ ;  /* 0x000000ff00027202 */ /* 0x000fc80000000f00 */
[----:B------:R0:W-:Y:S01]  /*13050*/  @!P1 STS [R50], R11 ;  /* 0x0000000b32009388 */ /* 0x0001e20000000800 */
[----:B------:R-:W-:Y:S06]  /*13060*/  BAR.SYNC.DEFER_BLOCKING 0x0 ;  /* 0x0000000000007b1d */ /* 0x000fec0000010000 */
[----:B------:R0:W0:Y:S01]  /*13070*/  @!P2 LDS R2, [R22] ;  /* 0x000000001602a984 */ /* 0x0000220000000800 */
[----:B------:R-:W-:Y:S05]  /*13080*/  @P3 BRA `(.L_x_421) ;  /* 0x0000000000303947 */ /* 0x000fea0003800000 */
        /* <DEDUP_REMOVED lines=10> */
[----:B------:R0:W0:Y:S02]  /*13130*/  SHFL.DOWN PT, R9, R8, 0x1, 0x1f ;  /* 0x08201f0008097f89 */ /* 0x00002400000e0000 */
.L_x_456:
[----:B0-----:R-:W-:-:S07]  /*13140*/  FADD R2, R8, R9 ;  /* 0x0000000908027221 */ /* 0x001fce0000000000 */
.L_x_421:
[----:B------:R-:W-:Y:S05]  /*13150*/  WARPSYNC.ALL ;  /* 0x0000000000007948 */ /* 0x000fea0003800000 */
[----:B------:R-:W-:Y:S06]  /*13160*/  BAR.SYNC.DEFER_BLOCKING 0x0 ;  /* 0x0000000000007b1d */ /* 0x000fec0000010000 */
[----:B------:R-:W2:Y:S01]  /*13170*/  LDG.E R52, desc[UR18][R52.64] ;  /* 0x0000001234347981 */ /* 0x000ea2000c1e1900 */
[----:B------:R-:W-:-:S03]  /*13180*/  HFMA2 R10, -RZ, RZ, -32.65625, 4.5359134674072265625e-05 ;  /* 0xd01502f9ff0a7431 */ /* 0x000fc600000001ff */
[----:B--2---:R-:W2:Y:S02]  /*13190*/  SHFL.DOWN PT, R3, R52, 0x10, 0x1f ;  /* 0x0a001f0034037f89 */ /* 0x004ea400000e0000 */
[----:B--2---:R-:W-:-:S05]  /*131a0*/  FMNMX R3, R52, R3, !PT ;  /* 0x0000000334037209 */ /* 0x004fca0007800000 */
[----:B------:R-:W2:Y:S02]  /*131b0*/  SHFL.DOWN PT, R6, R3, 0x8, 0x1f ;  /* 0x09001f0003067f89 */ /* 0x000ea400000e0000 */
[----:B--2---:R-:W-:-:S05]  /*131c0*/  FMNMX R6, R3, R6, !PT ;  /* 0x0000000603067209 */ /* 0x004fca0007800000 */
[----:B------:R-:W2:Y:S02]  /*131d0*/  SHFL.DOWN PT, R7, R6, 0x4, 0x1f ;  /* 0x08801f0006077f89 */ /* 0x000ea400000e0000 */
[----:B--2---:R-:W-:-:S05]  /*131e0*/  FMNMX R7, R6, R7, !PT ;  /* 0x0000000706077209 */ /* 0x004fca0007800000 */
[----:B------:R-:W2:Y:S02]  /*131f0*/  SHFL.DOWN PT, R8, R7, 0x2, 0x1f ;  /* 0x08401f0007087f89 */ /* 0x000ea400000e0000 */
[----:B--2---:R-:W-:-:S05]  /*13200*/  FMNMX R8, R7, R8, !PT ;  /* 0x0000000807087209 */ /* 0x004fca0007800000 */
[----:B------:R-:W2:Y:S02]  /*13210*/  SHFL.DOWN PT, R9, R8, 0x1, 0x1f ;  /* 0x08201f0008097f89 */ /* 0x000ea400000e0000 */
[----:B--2---:R-:W-:-:S05]  /*13220*/  FMNMX R9, R8, R9, !PT ;  /* 0x0000000908097209 */ /* 0x004fca0007800000 */
[----:B------:R2:W-:Y:S01]  /*13230*/  @!P1 STS [R50], R9 ;  /* 0x0000000932009388 */ /* 0x0005e20000000800 */
[----:B------:R-:W-:Y:S06]  /*13240*/  BAR.SYNC.DEFER_BLOCKING 0x0 ;  /* 0x0000000000007b1d */ /* 0x000fec0000010000 */
[----:B------:R2:W0:Y:S01]  /*13250*/  @!P2 LDS R10, [R22] ;  /* 0x00000000160aa984 */ /* 0x0004220000000800 */
[----:B------:R-:W-:Y:S05]  /*13260*/  @P3 BRA `(.L_x_423) ;  /* 0x0000000000303947 */ /* 0x000fea0003800000 */
[----:B------:R-:W-:-:S03]  /*13270*/  UMOV UR4, 0xffffffff ;  /* 0xffffffff00047882 */ /* 0x000fc60000000000 */
[----:B------:R-:W-:Y:S05]  /*13280*/  BRA.DIV UR4, `(.L_x_424) ;  /* 0x0000001204887947 */ /* 0x000fea000b800000 */
[----:B0-----:R-:W0:Y:S02]  /*13290*/  SHFL.DOWN PT, R3, R10, 0x10, 0x1f ;  /* 0x0a001f000a037f89 */ /* 0x001e2400000e0000 */
[----:B0-----:R-:W-:-:S05]  /*132a0*/  FMNMX R3, R10, R3, !PT ;  /* 0x000000030a037209 */ /* 0x001fca0007800000 */
[----:B------:R-:W0:Y:S02]  /*132b0*/  SHFL.DOWN PT, R6, R3, 0x8, 0x1f ;  /* 0x09001f0003067f89 */ /* 0x000e2400000e0000 */
[----:B0-----:R-:W-:-:S05]  /*132c0*/  FMNMX R6, R3, R6, !PT ;  /* 0x0000000603067209 */ /* 0x001fca0007800000 */
[----:B------:R-:W0:Y:S02]  /*132d0*/  SHFL.DOWN PT, R7, R6, 0x4, 0x1f ;  /* 0x08801f0006077f89 */ /* 0x000e2400000e0000 */
[----:B0-----:R-:W-:-:S05]  /*132e0*/  FMNMX R7, R6, R7, !PT ;  /* 0x0000000706077209 */ /* 0x001fca0007800000 */
[----:B------:R-:W0:Y:S02]  /*132f0*/  SHFL.DOWN PT, R8, R7, 0x2, 0x1f ;  /* 0x08401f0007087f89 */ /* 0x000e2400000e0000 */
[----:B0-----:R-:W-:-:S05]  /*13300*/  FMNMX R8, R7, R8, !PT ;  /* 0x0000000807087209 */ /* 0x001fca0007800000 */
[----:B--2---:R0:W2:Y:S02]  /*13310*/  SHFL.DOWN PT, R9, R8, 0x1, 0x1f ;  /* 0x08201f0008097f89 */ /* 0x0040a400000e0000 */
.L_x_462:
[----:B--2---:R-:W-:-:S07]  /*13320*/  FMNMX R10, R8, R9, !PT ;  /* 0x00000009080a7209 */ /* 0x004fce0007800000 */
.L_x_423:
[----:B------:R-:W-:Y:S05]  /*13330*/  WARPSYNC.ALL ;  /* 0x0000000000007948 */ /* 0x000fea0003800000 */
[----:B------:R-:W-:Y:S01]  /*13340*/  ISETP.NE.AND P4, PT, R4, RZ, PT ;  /* 0x000000ff0400720c */ /* 0x000fe20003f85270 */
[----:B------:R-:W-:-:S12]  /*13350*/  BAR.SYNC.DEFER_BLOCKING 0x0 ;  /* 0x0000000000007b1d */ /* 0x000fd80000010000 */
[----:B0-----:R0:W-:Y:S01]  /*13360*/  @!P4 STS [UR10], R10 ;  /* 0x0000000aff00c988 */ /* 0x0011e2000800080a */
[----:B------:R-:W-:Y:S01]  /*13370*/  BAR.SYNC.DEFER_BLOCKING 0x0 ;  /* 0x0000000000007b1d */ /* 0x000fe20000010000 */
[----:B0-----:R-:W-:-:S05]  /*13380*/  MOV R10, RZ ;  /* 0x000000ff000a7202 */ /* 0x001fca0000000f00 */
[----:B------:R-:W0:Y:S02]  /*13390*/  LDS R3, [UR10] ;  /* 0x0000000aff037984 */ /* 0x000e240008000800 */
[----:B0-----:R-:W-:-:S04]  /*133a0*/  FADD R52, R52, -R3 ;  /* 0x8000000334347221 */ /* 0x001fc80000000000 */
[----:B------:R-:W-:-:S04]  /*133b0*/  FFMA.SAT R4, R52, R13, 0.5 ;  /* 0x3f00000034047423 */ /* 0x000fc8000000200d */
[----:B------:R-:W-:-:S04]  /*133c0*/  FFMA.RM R4, R4, R15, 12582913 ;  /* 0x4b40000104047423 */ /* 0x000fc8000000400f */
[C---:B------:R-:W-:Y:S01]  /*133d0*/  FADD R7, R4.reuse, -12583039 ;  /* 0xcb40007f04077421 */ /* 0x040fe20000000000 */
[----:B------:R-:W-:-:S03]  /*133e0*/  SHF.L.U32 R4, R4, 0x17, RZ ;  /* 0x0000001704047819 */ /* 0x000fc600000006ff */
[----:B------:R-:W-:-:S04]  /*133f0*/  FFMA R7, R52, 1.4426950216293334961, -R7 ;  /* 0x3fb8aa3b34077823 */ /* 0x000fc80000000807 */
[----:B------:R-:W-:-:S06]  /*13400*/  FFMA R7, R52, 1.925963033500011079e-08, R7 ;  /* 0x32a5706034077823 */ /* 0x000fcc0000000007 */
[----:B------:R-:W0:Y:S02]  /*13410*/  MUFU.EX2 R7, R7 ;  /* 0x0000000700077308 */ /* 0x000e240000000800 */
[----:B0-----:R-:W-:-:S05]  /*13420*/  FMUL R4, R4, R7 ;  /* 0x0000000704047220 */ /* 0x001fca0000400000 */
[----:B--2---:R-:W0:Y:S02]  /*13430*/  SHFL.DOWN PT, R9, R4, 0x10, 0x1f ;  /* 0x0a001f0004097f89 */ /* 0x004e2400000e0000 */
        /* <DEDUP_REMOVED lines=9> */
[----:B------:R0:W-:Y:S01]  /*134d0*/  @!P1 STS [R50], R7 ;  /* 0x0000000732009388 */ /* 0x0001e20000000800 */
[----:B------:R-:W-:Y:S06]  /*134e0*/  BAR.SYNC.DEFER_BLOCKING 0x0 ;  /* 0x0000000000007b1d */ /* 0x000fec0000010000 */
[----:B------:R0:W2:Y:S01]  /*134f0*/  @!P2 LDS R10, [R22] ;  /* 0x00000000160aa984 */ /* 0x0000a20000000800 */
[----:B------:R-:W-:Y:S05]  /*13500*/  @P3 BRA `(.L_x_425) ;  /* 0x0000000000303947 */ /* 0x000fea0003800000 */
[----:B------:R-:W-:-:S03]  /*13510*/  UMOV UR4, 0xffffffff ;  /* 0xffffffff00047882 */ /* 0x000fc60000000000 */
[----:B------:R-:W-:Y:S05]  /*13520*/  BRA.DIV UR4, `(.L_x_426) ;  /* 0x0000001204747947 */ /* 0x000fea000b800000 */
[----:B0-2---:R-:W0:Y:S02]  /*13530*/  SHFL.DOWN PT, R7, R10, 0x10, 0x1f ;  /* 0x0a001f000a077f89 */ /* 0x005e2400000e0000 */
[----:B0-----:R-:W-:-:S05]  /*13540*/  FADD R7, R10, R7 ;  /* 0x000000070a077221 */ /* 0x001fca0000000000 */
[----:B------:R-:W0:Y:S02]  /*13550*/  SHFL.DOWN PT, R4, R7, 0x8, 0x1f ;  /* 0x09001f0007047f89 */ /* 0x000e2400000e0000 */
[----:B0-----:R-:W-:-:S05]  /*13560*/  FADD R4, R7, R4 ;  /* 0x0000000407047221 */ /* 0x001fca0000000000 */
[----:B------:R-:W0:Y:S02]  /*13570*/  SHFL.DOWN PT, R9, R4, 0x4, 0x1f ;  /* 0x08801f0004097f89 */ /* 0x000e2400000e0000 */
[----:B0-----:R-:W-:-:S05]  /*13580*/  FADD R9, R4, R9 ;  /* 0x0000000904097221 */ /* 0x001fca0000000000 */
[----:B------:R-:W0:Y:S02]  /*13590*/  SHFL.DOWN PT, R6, R9, 0x2, 0x1f ;  /* 0x08401f0009067f89 */ /* 0x000e2400000e0000 */
[----:B0-----:R-:W-:-:S05]  /*135a0*/  FADD R6, R9, R6 ;  /* 0x0000000609067221 */ /* 0x001fca0000000000 */
[----:B------:R0:W2:Y:S02]  /*135b0*/  SHFL.DOWN PT, R11, R6, 0x1, 0x1f ;  /* 0x08201f00060b7f89 */ /* 0x0000a400000e0000 */
.L_x_468:
[----:B--2---:R-:W-:-:S07]  /*135c0*/  FADD R10, R6, R11 ;  /* 0x0000000b060a7221 */ /* 0x004fce0000000000 */
.L_x_425:
[----:B------:R-:W-:Y:S05]  /*135d0*/  WARPSYNC.ALL ;  /* 0x0000000000007948 */ /* 0x000fea0003800000 */
[----:B------:R-:W-:Y:S06]  /*135e0*/  BAR.SYNC.DEFER_BLOCKING 0x0 ;  /* 0x0000000000007b1d */ /* 0x000fec0000010000 */
[----:B------:R-:W-:Y:S05]  /*135f0*/  @P4 EXIT ;  /* 0x000000000000494d */ /* 0x000fea0003800000 */
[----:B--2---:R-:W-:Y:S01]  /*13600*/  FMNMX R10, R10, 1.00000001335143196e-10, !PT ;  /* 0x2edbe6ff0a0a7809 */ /* 0x004fe20007800000 */
[----:B------:R-:W-:Y:S01]  /*13610*/  HFMA2 R8, -RZ, RZ, 1.5048828125, 33.21875 ;  /* 0x3e055027ff087431 */ /* 0x000fe200000001ff */
[----:B------:R-:W2:Y:S01]  /*13620*/  LDC R16, c[0x0][0x4b0] ;  /* 0x00012c00ff107b82 */ /* 0x000ea20000000800 */
[----:B------:R-:W-:Y:S02]  /*13630*/  MOV R15, 0x7f800000 ;  /* 0x7f800000000f7802 */ /* 0x000fe40000000f00 */
[----:B------:R-:W-:-:S05]  /*13640*/  FMUL R4, R10, R5 ;  /* 0x000000050a047220 */ /* 0x000fca0000400000 */
[C---:B------:R-:W-:Y:S01]  /*13650*/  FSETP.GEU.AND P0, PT, R4.reuse, 1.175494350822287508e-38, PT ;  /* 0x008000000400780b */ /* 0x040fe20003f0e000 */
[----:B------:R-:W3:Y:S08]  /*13660*/  LDC R17, c[0x0][0x470] ;  /* 0x00011c00ff117b82 */ /* 0x000ef00000000800 */
[----:B------:R-:W4:Y:S04]  /*13670*/  LDC.64 R10, c[0x0][0x3e0] ;  /* 0x0000f800ff0a7b82 */ /* 0x000f280000000a00 */
[----:B------:R-:W-:-:S05]  /*13680*/  @!P0 FMUL R4, R4, 8388608 ;  /* 0x4b00000004048820 */ /* 0x000fca0000400000 */
[C---:B0-----:R-:W-:Y:S02]  /*13690*/  IADD3 R6, PT, PT, R4.reuse, -0x3f2aaaab, RZ ;  /* 0xc0d5555504067810 */ /* 0x041fe40007ffe0ff */
[----:B------:R-:W-:Y:S02]  /*136a0*/  FSETP.NEU.AND P1, PT, R4, RZ, PT ;  /* 0x000000ff0400720b */ /* 0x000fe40003f2d000 */
[----:B------:R-:W-:-:S04]  /*136b0*/  LOP3.LUT R7, R6, 0xff800000, RZ, 0xc0, !PT ;  /* 0xff80000006077812 */ /* 0x000fc800078ec0ff */
[-C--:B------:R-:W-:Y:S02]  /*136c0*/  IADD3 R6, PT, PT, R4, -R7.reuse, RZ ;  /* 0x8000000704067210 */ /* 0x080fe40007ffe0ff */
[----:B------:R-:W-:-:S03]  /*136d0*/  I2FP.F32.S32 R7, R7 ;  /* 0x0000000700077245 */ /* 0x000fc60000201400 */
[----:B------:R-:W-:-:S04]  /*136e0*/  FADD R13, R6, -1 ;  /* 0xbf800000060d7421 */ /* 0x000fc80000000000 */
[----:B------:R-:W-:-:S04]  /*136f0*/  FFMA R6, R13, -R8, 0.14084610342979431152 ;  /* 0x3e1039f60d067423 */ /* 0x000fc80000000808 */
[----:B------:R-:W-:-:S04]  /*13700*/  FFMA R6, R13, R6, -0.12148627638816833496 ;  /* 0xbdf8cdcc0d067423 */ /* 0x000fc80000000006 */
[----:B------:R-:W-:-:S04]  /*13710*/  FFMA R6, R13, R6, 0.13980610668659210205 ;  /* 0x3e0f29550d067423 */ /* 0x000fc80000000006 */
[----:B------:R-:W-:-:S04]  /*13720*/  FFMA R6, R13, R6, -0.16684235632419586182 ;  /* 0xbe2ad8b90d067423 */ /* 0x000fc80000000006 */
[----:B------:R-:W-:-:S04]  /*13730*/  FFMA R6, R13, R6, 0.20012299716472625732 ;  /* 0x3e4ced0b0d067423 */ /* 0x000fc80000000006 */
[C---:B------:R-:W-:Y:S01]  /*13740*/  FFMA R8, R13.reuse, R6, -0.24999669194221496582 ;  /* 0xbe7fff220d087423 */ /* 0x040fe20000000006 */
[----:B------:R-:W-:Y:S02]  /*13750*/  FSEL R6, RZ, -23, P0 ;  /* 0xc1b80000ff067808 */ /* 0x000fe40000000000 */
[----:B------:R-:W-:Y:S01]  /*13760*/  ISETP.GT.U32.AND P0, PT, R4, 0x7f7fffff, PT ;  /* 0x7f7fffff0400780c */ /* 0x000fe20003f04070 */
[----:B------:R-:W-:Y:S02]  /*13770*/  FFMA R8, R13, R8, 0.33333182334899902344 ;  /* 0x3eaaaa780d087423 */ /* 0x000fe40000000008 */
[----:B------:R-:W-:Y:S02]  /*13780*/  FFMA R12, R7, 1.1920928955078125e-07, R6 ;  /* 0x34000000070c7823 */ /* 0x000fe40000000006 */
[C---:B------:R-:W-:Y:S01]  /*13790*/  FFMA R8, R13.reuse, R8, -0.5 ;  /* 0xbf0000000d087423 */ /* 0x040fe20000000008 */
[----:B------:R-:W0:Y:S03]  /*137a0*/  LDC.64 R6, c[0x0][0x3d0] ;  /* 0x0000f400ff067b82 */ /* 0x000e260000000a00 */
[----:B------:R-:W-:-:S04]  /*137b0*/  FMUL R14, R13, R8 ;  /* 0x000000080d0e7220 */ /* 0x000fc80000400000 */
[----:B------:R-:W-:Y:S01]  /*137c0*/  FFMA R13, R13, R14, R13 ;  /* 0x0000000e0d0d7223 */ /* 0x000fe2000000000d */
[----:B------:R-:W4:Y:S03]  /*137d0*/  LDC.64 R8, c[0x0][0x3d8] ;  /* 0x0000f600ff087b82 */ /* 0x000f260000000a00 */
[----:B------:R-:W-:Y:S01]  /*137e0*/  FFMA R12, R12, 0.69314718246459960938, R13 ;  /* 0x3f3172180c0c7823 */ /* 0x000fe2000000000d */
[----:B------:R-:W-:Y:S01]  /*137f0*/  @P0 FFMA R12, R4, R15, +INF ;  /* 0x7f800000040c0423 */ /* 0x000fe2000000000f */
[----:B--2---:R-:W-:Y:S01]  /*13800*/  ISETP.GE.AND P0, PT, R16, 0xb, PT ;  /* 0x0000000b1000780c */ /* 0x004fe20003f06270 */
[-C--:B-1----:R-:W-:Y:S01]  /*13810*/  FMUL R13, R0, R5.reuse ;  /* 0x00000005000d7220 */ /* 0x082fe20000400000 */
[----:B------:R-:W-:Y:S02]  /*13820*/  FMUL R5, R2, R5 ;  /* 0x0000000502057220 */ /* 0x000fe40000400000 */
[----:B---3--:R-:W-:-:S02]  /*13830*/  ISETP.EQ.OR P0, PT, R17, RZ, !P0 ;  /* 0x000000ff1100720c */ /* 0x008fc40004702670 */
[----:B------:R-:W-:-:S05]  /*13840*/  FSEL R12, R12, -INF , P1 ;  /* 0xff8000000c0c7808 */ /* 0x000fca0000800000 */
[----:B------:R-:W-:Y:S01]  /*13850*/  FADD R3, R3, R12 ;  /* 0x0000000c03037221 */ /* 0x000fe20000000000 */
[----:B0-----:R0:W-:Y:S04]  /*13860*/  STG.E desc[UR18][R6.64], R13 ;  /* 0x0000000d06007986 */ /* 0x0011e8000c101912 */
[----:B----4-:R0:W-:Y:S04]  /*13870*/  STG.E desc[UR18][R8.64], R5 ;  /* 0x0000000508007986 */ /* 0x0101e8000c101912 */
[----:B------:R0:W-:Y:S01]  /*13880*/  STG.E desc[UR18][R10.64], R3 ;  /* 0x000000030a007986 */ /* 0x0001e2000c101912 */
[----:B------:R-:W-:Y:S05]  /*13890*/  @P0 EXIT ;  /* 0x000000000000094d */ /* 0x000fea0003800000 */
[----:B0-----:R-:W0:Y:S08]  /*138a0*/  LDC.64 R2, c[0x0][0x478] ;  /* 0x00011e00ff027b82 */ /* 0x001e300000000a00 */
[----:B------:R-:W1:Y:S01]  /*138b0*/  LDC R7, c[0x0][0x480] ;  /* 0x00012000ff077b82 */ /* 0x000e620000000800 */
[----:B0-----:R-:W2:Y:S01]  /*138c0*/  LDG.E R0, desc[UR18][R2.64] ;  /* 0x0000001202007981 */ /* 0x001ea2000c1e1900 */
[----:B-1----:R-:W-:-:S04]  /*138d0*/  FADD R5, -R7, 1 ;  /* 0x3f80000007057421 */ /* 0x002fc80000000100 */
[----:B--2---:R-:W-:-:S04]  /*138e0*/  FMUL R0, R0, R5 ;  /* 0x0000000500007220 */ /* 0x004fc80000400000 */
[----:B------:R-:W-:-:S05]  /*138f0*/  FFMA R0, R13, R7, R0 ;  /* 0x000000070d007223 */ /* 0x000fca0000000000 */
[----:B------:R-:W-:-:S04]  /*13900*/  FMNMX R0, R0, -10, !PT ;  /* 0xc120000000007809 */ /* 0x000fc80007800000 */
[----:B------:R-:W-:-:S05]  /*13910*/  FMNMX R5, RZ, R0, PT ;  /* 0x00000000ff057209 */ /* 0x000fca0003800000 */
[----:B------:R-:W-:Y:S01]  /*13920*/  STG.E desc[UR18][R2.64], R5 ;  /* 0x0000000502007986 */ /* 0x000fe2000c101912 */
[----:B------:R-:W-:Y:S05]  /*13930*/  EXIT ;  /* 0x000000000000794d */ /* 0x000fea0003800000 */
.L_x_49:
[----:B------:R-:W-:Y:S01]  /*13940*/  HFMA2 R39, -RZ, RZ, 0, 9.5367431640625e-07 ;  /* 0x00000010ff277431 */ /* 0x000fe200000001ff */
[----:B----4-:R-:W-:Y:S02]  /*13950*/  MOV R38, R2 ;  /* 0x0000000200267202 */ /* 0x010fe40000000f00 */
[----:B------:R-:W-:Y:S02]  /*13960*/  MOV R54, 0x1f ;  /* 0x0000001f00367802 */ /* 0x000fe40000000f00 */
[----:B------:R-:W-:-:S07]  /*13970*/  MOV R37, 0xffffffff ;  /* 0xffffffff00257802 */ /* 0x000fce0000000f00 */
[----:B0123--:R-:W-:Y:S05]  /*13980*/  WARPSYNC.COLLECTIVE R37, `(.L_x_427) ;  /* 0x0000000025087348 */ /* 0x00ffea0003c00000 */
[----:B--2---:R2:W4:Y:S02]  /*13990*/  SHFL.DOWN P0, R27, R38, R39, R54 ;  /* 0x08000027261b7389 */ /* 0x0045240000000036 */
[----:B01234-:R-:W-:Y:S05]  /*139a0*/  ENDCOLLECTIVE ;  /* 0x000000000000791b */ /* 0x01ffea0003800000 */
.L_x_427:
[----:B------:R-:W-:Y:S01]  /*139b0*/  HFMA2 R39, -RZ, RZ, 0, 4.76837158203125e-07 ;  /* 0x00000008ff277431 */ /* 0x000fe200000001ff */
[----:B------:R-:W-:-:S05]  /*139c0*/  MOV R3, R27 ;  /* 0x0000001b00037202 */ /* 0x000fca0000000f00 */
[----:B------:R-:W-:-:S05]  /*139d0*/  FADD R3, R2, R3 ;  /* 0x0000000302037221 */ /* 0x000fca0000000000 */
[----:B------:R-:W-:-:S07]  /*139e0*/  MOV R38, R3 ;  /* 0x0000000300267202 */ /* 0x000fce0000000f00 */
[----:B------:R-:W-:Y:S05]  /*139f0*/  WARPSYNC.COLLECTIVE R37, `(.L_x_428) ;  /* 0x0000000025087348 */ /* 0x000fea0003c00000 */
[----:B------:R0:W1:Y:S02]  /*13a00*/  SHFL.DOWN P0, R27, R38, R39, R54 ;  /* 0x08000027261b7389 */ /* 0x0000640000000036 */
[----:B01----:R-:W-:Y:S05]  /*13a10*/  ENDCOLLECTIVE ;  /* 0x000000000000791b */ /* 0x003fea0003800000 */
.L_x_428:
[----:B------:R-:W-:Y:S01]  /*13a20*/  HFMA2 R39, -RZ, RZ, 0, 2.384185791015625e-07 ;  /* 0x00000004ff277431 */ /* 0x000fe200000001ff */
[----:B------:R-:W-:-:S05]  /*13a30*/  MOV R28, R27 ;  /* 0x0000001b001c7202 */ /* 0x000fca0000000f00 */
[----:B------:R-:W-:-:S05]  /*13a40*/  FADD R28, R3, R28 ;  /* 0x0000001c031c7221 */ /* 0x000fca0000000000 */
[----:B------:R-:W-:-:S07]  /*13a50*/  MOV R38, R28 ;  /* 0x0000001c00267202 */ /* 0x000fce0000000f00 */
[----:B------:R-:W-:Y:S05]  /*13a60*/  WARPSYNC.COLLECTIVE R37, `(.L_x_429) ;  /* 0x0000000025087348 */ /* 0x000fea0003c00000 */
[----:B------:R0:W1:Y:S02]  /*13a70*/  SHFL.DOWN P0, R27, R38, R39, R54 ;  /* 0x08000027261b7389 */ /* 0x0000640000000036 */
[----:B01----:R-:W-:Y:S05]  /*13a80*/  ENDCOLLECTIVE ;  /* 0x000000000000791b */ /* 0x003fea0003800000 */
.L_x_429:
[----:B------:R-:W-:Y:S01]  /*13a90*/  HFMA2 R39, -RZ, RZ, 0, 1.1920928955078125e-07 ;  /* 0x00000002ff277431 */ /* 0x000fe200000001ff */
[----:B------:R-:W-:-:S05]  /*13aa0*/  MOV R25, R27 ;  /* 0x0000001b00197202 */ /* 0x000fca0000000f00 */
[----:B------:R-:W-:-:S05]  /*13ab0*/  FADD R25, R28, R25 ;  /* 0x000000191c197221 */ /* 0x000fca0000000000 */
[----:B------:R-:W-:-:S07]  /*13ac0*/  MOV R38, R25 ;  /* 0x0000001900267202 */ /* 0x000fce0000000f00 */
[----:B------:R-:W-:Y:S05]  /*13ad0*/  WARPSYNC.COLLECTIVE R37, `(.L_x_430) ;  /* 0x0000000025087348 */ /* 0x000fea0003c00000 */
[----:B------:R0:W1:Y:S02]  /*13ae0*/  SHFL.DOWN P0, R27, R38, R39, R54 ;  /* 0x08000027261b7389 */ /* 0x0000640000000036 */
[----:B01----:R-:W-:Y:S05]  /*13af0*/  ENDCOLLECTIVE ;  /* 0x000000000000791b */ /* 0x003fea0003800000 */
.L_x_430:
[----:B------:R-:W-:Y:S01]  /*13b00*/  HFMA2 R39, -RZ, RZ, 0, 5.9604644775390625e-08 ;  /* 0x00000001ff277431 */ /* 0x000fe200000001ff */
[----:B------:R-:W-:-:S05]  /*13b10*/  MOV R30, R27 ;  /* 0x0000001b001e7202 */ /* 0x000fca0000000f00 */
[----:B------:R-:W-:-:S05]  /*13b20*/  FADD R30, R25, R30 ;  /* 0x0000001e191e7221 */ /* 0x000fca0000000000 */
[----:B------:R-:W-:-:S07]  /*13b30*/  MOV R38, R30 ;  /* 0x0000001e00267202 */ /* 0x000fce0000000f00 */
[----:B------:R-:W-:Y:S05]  /*13b40*/  WARPSYNC.COLLECTIVE R37, `(.L_x_431) ;  /* 0x0000000025087348 */ /* 0x000fea0003c00000 */
[----:B------:R0:W1:Y:S02]  /*13b50*/  SHFL.DOWN P0, R27, R38, R39, R54 ;  /* 0x08000027261b7389 */ /* 0x0000640000000036 */
[----:B01----:R-:W-:Y:S05]  /*13b60*/  ENDCOLLECTIVE ;  /* 0x000000000000791b */ /* 0x003fea0003800000 */
.L_x_431:
[----:B------:R-:W-:Y:S05]  /*13b70*/  BRA `(.L_x_432) ;  /* 0xfffffef000007947 */ /* 0x000fea000383ffff */
.L_x_51:
[----:B------:R-:W-:Y:S01]  /*13b80*/  HFMA2 R39, -RZ, RZ, 0, 9.5367431640625e-07 ;  /* 0x00000010ff277431 */ /* 0x000fe200000001ff */
[----:B----4-:R-:W-:Y:S02]  /*13b90*/  MOV R38, R2 ;  /* 0x0000000200267202 */ /* 0x010fe40000000f00 */
[----:B------:R-:W-:Y:S02]  /*13ba0*/  MOV R54, 0x1f ;  /* 0x0000001f00367802 */ /* 0x000fe40000000f00 */
[----:B--2---:R-:W-:-:S07]  /*13bb0*/  MOV R37, 0xffffffff ;  /* 0xffffffff00257802 */ /* 0x004fce0000000f00 */
[----:B01-3--:R-:W-:Y:S05]  /*13bc0*/  WARPSYNC.COLLECTIVE R37, `(.L_x_433) ;  /* 0x0000000025087348 */ /* 0x00bfea0003c00000 */
[----:B------:R2:W4:Y:S02]  /*13bd0*/  SHFL.DOWN P0, R27, R38, R39, R54 ;  /* 0x08000027261b7389 */ /* 0x0005240000000036 */
[----:B01234-:R-:W-:Y:S05]  /*13be0*/  ENDCOLLECTIVE ;  /* 0x000000000000791b */ /* 0x01ffea0003800000 */
.L_x_433:
[----:B------:R-:W-:Y:S01]  /*13bf0*/  HFMA2 R39, -RZ, RZ, 0, 4.76837158203125e-07 ;  /* 0x00000008ff277431 */ /* 0x000fe200000001ff */
[----:B------:R-:W-:-:S05]  /*13c00*/  MOV R3, R27 ;  /* 0x0000001b00037202 */ /* 0x000fca0000000f00 */
[----:B------:R-:W-:-:S05]  /*13c10*/  FADD R3, R2, R3 ;  /* 0x0000000302037221 */ /* 0x000fca0000000000 */
[----:B------:R-:W-:-:S07]  /*13c20*/  MOV R38, R3 ;  /* 0x0000000300267202 */ /* 0x000fce0000000f00 */
[----:B------:R-:W-:Y:S05]  /*13c30*/  WARPSYNC.COLLECTIVE R37, `(.L_x_434) ;  /* 0x0000000025087348 */ /* 0x000fea0003c00000 */
[----:B------:R0:W1:Y:S02]  /*13c40*/  SHFL.DOWN P0, R27, R38, R39, R54 ;  /* 0x08000027261b7389 */ /* 0x0000640000000036 */
[----:B01----:R-:W-:Y:S05]  /*13c50*/  ENDCOLLECTIVE ;  /* 0x000000000000791b */ /* 0x003fea0003800000 */
.L_x_434:
[----:B------:R-:W-:Y:S01]  /*13c60*/  HFMA2 R39, -RZ, RZ, 0, 2.384185791015625e-07 ;  /* 0x00000004ff277431 */ /* 0x000fe200000001ff */
[----:B------:R-:W-:-:S05]  /*13c70*/  MOV R28, R27 ;  /* 0x0000001b001c7202 */ /* 0x000fca0000000f00 */
[----:B------:R-:W-:-:S05]  /*13c80*/  FADD R28, R3, R28 ;  /* 0x0000001c031c7221 */ /* 0x000fca0000000000 */
[----:B------:R-:W-:-:S07]  /*13c90*/  MOV R38, R28 ;  /* 0x0000001c00267202 */ /* 0x000fce0000000f00 */
[----:B------:R-:W-:Y:S05]  /*13ca0*/  WARPSYNC.COLLECTIVE R37, `(.L_x_435) ;  /* 0x0000000025087348 */ /* 0x000fea0003c00000 */
[----:B------:R0:W1:Y:S02]  /*13cb0*/  SHFL.DOWN P0, R27, R38, R39, R54 ;  /* 0x08000027261b7389 */ /* 0x0000640000000036 */
[----:B01----:R-:W-:Y:S05]  /*13cc0*/  ENDCOLLECTIVE ;  /* 0x000000000000791b */ /* 0x003fea0003800000 */
.L_x_435:
[----:B------:R-:W-:Y:S01]  /*13cd0*/  HFMA2 R39, -RZ, RZ, 0, 1.1920928955078125e-07 ;  /* 0x00000002ff277431 */ /* 0x000fe200000001ff */
[----:B------:R-:W-:-:S05]  /*13ce0*/  MOV R25, R27 ;  /* 0x0000001b00197202 */ /* 0x000fca0000000f00 */
[----:B------:R-:W-:-:S05]  /*13cf0*/  FADD R25, R28, R25 ;  /* 0x000000191c197221 */ /* 0x000fca0000000000 */
[----:B------:R-:W-:-:S07]  /*13d00*/  MOV R38, R25 ;  /* 0x0000001900267202 */ /* 0x000fce0000000f00 */
[----:B------:R-:W-:Y:S05]  /*13d10*/  WARPSYNC.COLLECTIVE R37, `(.L_x_436) ;  /* 0x0000000025087348 */ /* 0x000fea0003c00000 */
[----:B------:R0:W1:Y:S02]  /*13d20*/  SHFL.DOWN P0, R27, R38, R39, R54 ;  /* 0x08000027261b7389 */ /* 0x0000640000000036 */
[----:B01----:R-:W-:Y:S05]  /*13d30*/  ENDCOLLECTIVE ;  /* 0x000000000000791b */ /* 0x003fea0003800000 */
.L_x_436:
[----:B------:R-:W-:Y:S01]  /*13d40*/  HFMA2 R39, -RZ, RZ, 0, 5.9604644775390625e-08 ;  /* 0x00000001ff277431 */ /* 0x000fe200000001ff */
[----:B------:R-:W-:-:S05]  /*13d50*/  MOV R30, R27 ;  /* 0x0000001b001e7202 */ /* 0x000fca0000000f00 */
[----:B------:R-:W-:-:S05]  /*13d60*/  FADD R30, R25, R30 ;  /* 0x0000001e191e7221 */ /* 0x000fca0000000000 */
[----:B------:R-:W-:-:S07]  /*13d70*/  MOV R38, R30 ;  /* 0x0000001e00267202 */ /* 0x000fce0000000f00 */
[----:B------:R-:W-:Y:S05]  /*13d80*/  WARPSYNC.COLLECTIVE R37, `(.L_x_437) ;  /* 0x0000000025087348 */ /* 0x000fea0003c00000 */
[----:B------:R0:W1:Y:S02]  /*13d90*/  SHFL.DOWN P0, R27, R38, R39, R54 ;  /* 0x08000027261b7389 */ /* 0x0000640000000036 */
[----:B01----:R-:W-:Y:S05]  /*13da0*/  ENDCOLLECTIVE ;  /* 0x000000000000791b */ /* 0x003fea0003800000 */
.L_x_437:
[----:B------:R-:W-:Y:S05]  /*13db0*/  BRA `(.L_x_438) ;  /* 0xfffffef0000c7947 */ /* 0x000fea000383ffff */
.L_x_413:
[----:B------:R-:W-:Y:S01]  /*13dc0*/  HFMA2 R39, -RZ, RZ, 0, 9.5367431640625e-07 ;  /* 0x00000010ff277431 */ /* 0x000fe200000001ff */
[----:B0-----:R-:W-:Y:S02]  /*13dd0*/  MOV R38, R6 ;  /* 0x0000000600267202 */ /* 0x001fe40000000f00 */
[----:B------:R-:W-:Y:S02]  /*13de0*/  MOV R54, 0x1f ;  /* 0x0000001f00367802 */ /* 0x000fe40000000f00 */
[----:B------:R-:W-:-:S07]  /*13df0*/  MOV R37, 0xffffffff ;  /* 0xffffffff00257802 */ /* 0x000fce0000000f00 */
[----:B--2345:R-:W-:Y:S05]  /*13e00*/  WARPSYNC.COLLECTIVE R37, `(.L_x_439) ;  /* 0x0000000025087348 */ /* 0x03cfea0003c00000 */
[----:B------:R0:W1:Y:S02]  /*13e10*/  SHFL.DOWN P0, R27, R38, R39, R54 ;  /* 0x08000027261b7389 */ /* 0x0000640000000036 */
[----:B012345:R-:W-:Y:S05]  /*13e20*/  ENDCOLLECTIVE ;  /* 0x000000000000791b */ /* 0x03ffea0003800000 */
.L_x_439:
[----:B------:R-:W-:Y:S01]  /*13e30*/  HFMA2 R39, -RZ, RZ, 0, 4.76837158203125e-07 ;  /* 0x00000008ff277431 */ /* 0x000fe200000001ff */
[----:B------:R-:W-:-:S05]  /*13e40*/  MOV R3, R27 ;  /* 0x0000001b00037202 */ /* 0x000fca0000000f00 */
[----:B------:R-:W-:-:S05]  /*13e50*/  FADD R3, R6, R3 ;  /* 0x0000000306037221 */ /* 0x000fca0000000000 */
[----:B------:R-:W-:-:S07]  /*13e60*/  MOV R38, R3 ;  /* 0x0000000300267202 */ /* 0x000fce0000000f00 */
[----:B------:R-:W-:Y:S05]  /*13e70*/  WARPSYNC.COLLECTIVE R37, `(.L_x_440) ;  /* 0x0000000025087348 */ /* 0x000fea0003c00000 */
[----:B------:R0:W1:Y:S02]  /*13e80*/  SHFL.DOWN P0, R27, R38, R39, R54 ;  /* 0x08000027261b7389 */ /* 0x0000640000000036 */
[----:B01----:R-:W-:Y:S05]  /*13e90*/  ENDCOLLECTIVE ;  /* 0x000000000000791b */ /* 0x003fea0003800000 */
.L_x_440:
[----:B------:R-:W-:Y:S01]  /*13ea0*/  HFMA2 R39, -RZ, RZ, 0, 2.384185791015625e-07 ;  /* 0x00000004ff277431 */ /* 0x000fe200000001ff */
[----:B------:R-:W-:-:S05]  /*13eb0*/  MOV R0, R27 ;  /* 0x0000001b00007202 */ /* 0x000fca0000000f00 */
[----:B------:R-:W-:-:S05]  /*13ec0*/  FADD R0, R3, R0 ;  /* 0x0000000003007221 */ /* 0x000fca0000000000 */
[----:B------:R-:W-:-:S07]  /*13ed0*/  MOV R38, R0 ;  /* 0x0000000000267202 */ /* 0x000fce0000000f00 */
[----:B------:R-:W-:Y:S05]  /*13ee0*/  WARPSYNC.COLLECTIVE R37, `(.L_x_441) ;  /* 0x0000000025087348 */ /* 0x000fea0003c00000 */
[----:B------:R0:W1:Y:S02]  /*13ef0*/  SHFL.DOWN P0, R27, R38, R39, R54 ;  /* 0x08000027261b7389 */ /* 0x0000640000000036 */
[----:B01----:R-:W-:Y:S05]  /*13f00*/  ENDCOLLECTIVE ;  /* 0x000000000000791b */ /* 0x003fea0003800000 */
.L_x_441:
[----:B------:R-:W-:Y:S01]  /*13f10*/  HFMA2 R39, -RZ, RZ, 0, 1.1920928955078125e-07 ;  /* 0x00000002ff277431 */ /* 0x000fe200000001ff */
[----:B------:R-:W-:-:S05]  /*13f20*/  MOV R7, R27 ;  /* 0x0000001b00077202 */ /* 0x000fca0000000f00 */
[----:B------:R-:W-:-:S05]  /*13f30*/  FADD R7, R0, R7 ;  /* 0x0000000700077221 */ /* 0x000fca0000000000 */
[----:B------:R-:W-:-:S07]  /*13f40*/  MOV R38, R7 ;  /* 0x0000000700267202 */ /* 0x000fce0000000f00 */
[----:B------:R-:W-:Y:S05]  /*13f50*/  WARPSYNC.COLLECTIVE R37, `(.L_x_442) ;  /* 0x0000000025087348 */ /* 0x000fea0003c00000 */
[----:B------:R0:W1:Y:S02]  /*13f60*/  SHFL.DOWN P0, R27, R38, R39, R54 ;  /* 0x08000027261b7389 */ /* 0x0000640000000036 */
[----:B01----:R-:W-:Y:S05]  /*13f70*/  ENDCOLLECTIVE ;  /* 0x000000000000791b */ /* 0x003fea0003800000 */
.L_x_442:
[----:B------:R-:W-:Y:S01]  /*13f80*/  HFMA2 R39, -RZ, RZ, 0, 5.9604644775390625e-08 ;  /* 0x00000001ff277431 */ /* 0x000fe200000001ff */
[----:B------:R-:W-:-:S05]  /*13f90*/  MOV R2, R27 ;  /* 0x0000001b00027202 */ /* 0x000fca0000000f00 */
[----:B------:R-:W-:-:S05]  /*13fa0*/  FADD R2, R7, R2 ;  /* 0x0000000207027221 */ /* 0x000fca0000000000 */
[----:B------:R-:W-:-:S07]  /*13fb0*/  MOV R38, R2 ;  /* 0x0000000200267202 */ /* 0x000fce0000000f00 */
[----:B------:R-:W-:Y:S05]  /*13fc0*/  WARPSYNC.COLLECTIVE R37, `(.L_x_443) ;  /* 0x0000000025087348 */ /* 0x000fea0003c00000 */
[----:B------:R0:W1:Y:S02]  /*13fd0*/  SHFL.DOWN P0, R27, R38, R39, R54 ;  /* 0x08000027261b7389 */ /* 0x0000640000000036 */
[----:B01----:R-:W-:Y:S05]  /*13fe0*/  ENDCOLLECTIVE ;  /* 0x000000000000791b */ /* 0x003fea0003800000 */
.L_x_443:
[----:B------:R-:W-:Y:S01]  /*13ff0*/  MOV R9, R27 ;  /* 0x0000001b00097202 */ /* 0x000fe20000000f00 */
[----:B------:R-:W-:Y:S06]  /*14000*/  BRA `(.L_x_444) ;  /* 0xffffffe800c87947 */ /* 0x000fec000383ffff */
.L_x_420:
[----:B------:R-:W-:Y:S01]  /*14010*/  HFMA2 R39, -RZ, RZ, 0, 9.5367431640625e-07 ;  /* 0x00000010ff277431 */ /* 0x000fe200000001ff */
[----:B-1----:R-:W-:Y:S02]  /*14020*/  MOV R38, R0 ;  /* 0x0000000000267202 */ /* 0x002fe40000000f00 */
[----:B------:R-:W-:Y:S02]  /*14030*/  MOV R54, 0x1f ;  /* 0x0000001f00367802 */ /* 0x000fe40000000f00 */
[----:B------:R-:W-:-:S07]  /*14040*/  MOV R37, 0xffffffff ;  /* 0xffffffff00257802 */ /* 0x000fce0000000f00 */
[----:B0-2345:R-:W-:Y:S05]  /*14050*/  WARPSYNC.COLLECTIVE R37, `(.L_x_445) ;  /* 0x0000000025087348 */ /* 0x03dfea0003c00000 */
[----:B------:R1:W0:Y:S02]  /*14060*/  SHFL.DOWN P0, R27, R38, R39, R54 ;  /* 0x08000027261b7389 */ /* 0x0002240000000036 */
[----:B012345:R-:W-:Y:S05]  /*14070*/  ENDCOLLECTIVE ;  /* 0x000000000000791b */ /* 0x03ffea0003800000 */
.L_x_445:
[----:B------:R-:W-:Y:S01]  /*14080*/  HFMA2 R39, -RZ, RZ, 0, 4.76837158203125e-07 ;  /* 0x00000008ff277431 */ /* 0x000fe200000001ff */
[----:B------:R-:W-:-:S05]  /*14090*/  MOV R3, R27 ;  /* 0x0000001b00037202 */ /* 0x000fca0000000f00 */
[----:B------:R-:W-:-:S05]  /*140a0*/  FADD R3, R0, R3 ;  /* 0x0000000300037221 */ /* 0x000fca0000000000 */
[----:B------:R-:W-:-:S07]  /*140b0*/  MOV R38, R3 ;  /* 0x0000000300267202 */ /* 0x000fce0000000f00 */
[----:B------:R-:W-:Y:S05]  /*140c0*/  WARPSYNC.COLLECTIVE R37, `(.L_x_446) ;  /* 0x0000000025087348 */ /* 0x000fea0003c00000 */
[----:B------:R0:W1:Y:S02]  /*140d0*/  SHFL.DOWN P0, R27, R38, R39, R54 ;  /* 0x08000027261b7389 */ /* 0x0000640000000036 */
[----:B01----:R-:W-:Y:S05]  /*140e0*/  ENDCOLLECTIVE ;  /* 0x000000000000791b */ /* 0x003fea0003800000 */
.L_x_446:
[----:B------:R-:W-:Y:S01]  /*140f0*/  HFMA2 R39, -RZ, RZ, 0, 2.384185791015625e-07 ;  /* 0x00000004ff277431 */ /* 0x000fe200000001ff */
[----:B------:R-:W-:-:S05]  /*14100*/  MOV R2, R27 ;  /* 0x0000001b00027202 */ /* 0x000fca0000000f00 */
[----:B------:R-:W-:-:S05]  /*14110*/  FADD R2, R3, R2 ;  /* 0x0000000203027221 */ /* 0x000fca0000000000 */
[----:B------:R-:W-:-:S07]  /*14120*/  MOV R38, R2 ;  /* 0x0000000200267202 */ /* 0x000fce0000000f00 */
[----:B------:R-:W-:Y:S05]  /*14130*/  WARPSYNC.COLLECTIVE R37, `(.L_x_447) ;  /* 0x0000000025087348 */ /* 0x000fea0003c00000 */
[----:B------:R0:W1:Y:S02]  /*14140*/  SHFL.DOWN P0, R27, R38, R39, R54 ;  /* 0x08000027261b7389 */ /* 0x0000640000000036 */
[----:B01----:R-:W-:Y:S05]  /*14150*/  ENDCOLLECTIVE ;  /* 0x000000000000791b */ /* 0x003fea0003800000 */
.L_x_447:
[----:B------:R-:W-:Y:S01]  /*14160*/  HFMA2 R39, -RZ, RZ, 0, 1.1920928955078125e-07 ;  /* 0x00000002ff277431 */ /* 0x000fe200000001ff */
[----:B------:R-:W-:-:S05]  /*14170*/  MOV R7, R27 ;  /* 0x0000001b00077202 */ /* 0x000fca0000000f00 */
[----:B------:R-:W-:-:S05]  /*14180*/  FADD R7, R2, R7 ;  /* 0x0000000702077221 */ /* 0x000fca0000000000 */
[----:B------:R-:W-:-:S07]  /*14190*/  MOV R38, R7 ;  /* 0x0000000700267202 */ /* 0x000fce0000000f00 */
[----:B------:R-:W-:Y:S05]  /*141a0*/  WARPSYNC.COLLECTIVE R37, `(.L_x_448) ;  /* 0x0000000025087348 */ /* 0x000fea0003c00000 */
[----:B------:R0:W1:Y:S02]  /*141b0*/  SHFL.DOWN P0, R27, R38, R39, R54 ;  /* 0x08000027261b7389 */ /* 0x0000640000000036 */
[----:B01----:R-:W-:Y:S05]  /*141c0*/  ENDCOLLECTIVE ;  /* 0x000000000000791b */ /* 0x003fea0003800000 */
.L_x_448:
[----:B------:R-:W-:Y:S01]  /*141d0*/  HFMA2 R39, -RZ, RZ, 0, 5.9604644775390625e-08 ;  /* 0x00000001ff277431 */ /* 0x000fe200000001ff */
[----:B------:R-:W-:-:S05]  /*141e0*/  MOV R6, R27 ;  /* 0x0000001b00067202 */ /* 0x000fca0000000f00 */
[----:B------:R-:W-:-:S05]  /*141f0*/  FADD R6, R7, R6 ;  /* 0x0000000607067221 */ /* 0x000fca0000000000 */
[----:B------:R-:W-:-:S07]  /*14200*/  MOV R38, R6 ;  /* 0x0000000600267202 */ /* 0x000fce0000000f00 */
[----:B------:R-:W-:Y:S05]  /*14210*/  WARPSYNC.COLLECTIVE R37, `(.L_x_449) ;  /* 0x0000000025087348 */ /* 0x000fea0003c00000 */
[----:B------:R0:W1:Y:S02]  /*14220*/  SHFL.DOWN P0, R27, R38, R39, R54 ;  /* 0x08000027261b7389 */ /* 0x0000640000000036 */
[----:B01----:R-:W-:Y:S05]  /*14230*/  ENDCOLLECTIVE ;  /* 0x000000000000791b */ /* 0x003fea0003800000 */
.L_x_449:
[----:B------:R-:W-:Y:S01]  /*14240*/  MOV R9, R27 ;  /* 0x0000001b00097202 */ /* 0x000fe20000000f00 */
[----:B------:R-:W-:Y:S06]  /*14250*/  BRA `(.L_x_450) ;  /* 0xffffffec001c7947 */ /* 0x000fec000383ffff */
.L_x_422:
[----:B------:R-:W-:Y:S01]  /*14260*/  HFMA2 R39, -RZ, RZ, 0, 9.5367431640625e-07 ;  /* 0x00000010ff277431 */ /* 0x000fe200000001ff */
[----:B0-----:R-:W-:Y:S02]  /*14270*/  MOV R38, R2 ;  /* 0x0000000200267202 */ /* 0x001fe40000000f00 */
[----:B------:R-:W-:Y:S02]  /*14280*/  MOV R54, 0x1f ;  /* 0x0000001f00367802 */ /* 0x000fe40000000f00 */
[----:B------:R-:W-:-:S07]  /*14290*/  MOV R37, 0xffffffff ;  /* 0xffffffff00257802 */ /* 0x000fce0000000f00 */
[----:B-12345:R-:W-:Y:S05]  /*142a0*/  WARPSYNC.COLLECTIVE R37, `(.L_x_451) ;  /* 0x0000000025087348 */ /* 0x03efea0003c00000 */
[----:B------:R0:W0:Y:S02]  /*142b0*/  SHFL.DOWN P0, R27, R38, R39, R54 ;  /* 0x08000027261b7389 */ /* 0x0000240000000036 */
[----:B012345:R-:W-:Y:S05]  /*142c0*/  ENDCOLLECTIVE ;  /* 0x000000000000791b */ /* 0x03ffea0003800000 */
.L_x_451:
[----:B------:R-:W-:Y:S01]  /*142d0*/  HFMA2 R39, -RZ, RZ, 0, 4.76837158203125e-07 ;  /* 0x00000008ff277431 */ /* 0x000fe200000001ff */
[----:B------:R-:W-:-:S05]  /*142e0*/  MOV R3, R27 ;  /* 0x0000001b00037202 */ /* 0x000fca0000000f00 */
[----:B------:R-:W-:-:S05]  /*142f0*/  FADD R3, R2, R3 ;  /* 0x0000000302037221 */ /* 0x000fca0000000000 */
[----:B------:R-:W-:-:S07]  /*14300*/  MOV R38, R3 ;  /* 0x0000000300267202 */ /* 0x000fce0000000f00 */
[----:B------:R-:W-:Y:S05]  /*14310*/  WARPSYNC.COLLECTIVE R37, `(.L_x_452) ;  /* 0x0000000025087348 */ /* 0x000fea0003c00000 */
[----:B------:R0:W1:Y:S02]  /*14320*/  SHFL.DOWN P0, R27, R38, R39, R54 ;  /* 0x08000027261b7389 */ /* 0x0000640000000036 */
[----:B01----:R-:W-:Y:S05]  /*14330*/  ENDCOLLECTIVE ;  /* 0x000000000000791b */ /* 0x003fea0003800000 */
.L_x_452:
[----:B------:R-:W-:Y:S01]  /*14340*/  HFMA2 R39, -RZ, RZ, 0, 2.384185791015625e-07 ;  /* 0x00000004ff277431 */ /* 0x000fe200000001ff */
[----:B------:R-:W-:-:S05]  /*14350*/  MOV R6, R27 ;  /* 0x0000001b00067202 */ /* 0x000fca0000000f00 */
[----:B------:R-:W-:-:S05]  /*14360*/  FADD R6, R3, R6 ;  /* 0x0000000603067221 */ /* 0x000fca0000000000 */
[----:B------:R-:W-:-:S07]  /*14370*/  MOV R38, R6 ;  /* 0x0000000600267202 */ /* 0x000fce0000000f00 */
[----:B------:R-:W-:Y:S05]  /*14380*/  WARPSYNC.COLLECTIVE R37, `(.L_x_453) ;  /* 0x0000000025087348 */ /* 0x000fea0003c00000 */
[----:B------:R0:W1:Y:S02]  /*14390*/  SHFL.DOWN P0, R27, R38, R39, R54 ;  /* 0x08000027261b7389 */ /* 0x0000640000000036 */
[----:B01----:R-:W-:Y:S05]  /*143a0*/  ENDCOLLECTIVE ;  /* 0x000000000000791b */ /* 0x003fea0003800000 */
.L_x_453:
[----:B------:R-:W-:Y:S01]  /*143b0*/  HFMA2 R39, -RZ, RZ, 0, 1.1920928955078125e-07 ;  /* 0x00000002ff277431 */ /* 0x000fe200000001ff */
[----:B------:R-:W-:-:S05]  /*143c0*/  MOV R7, R27 ;  /* 0x0000001b00077202 */ /* 0x000fca0000000f00 */
[----:B------:R-:W-:-:S05]  /*143d0*/  FADD R7, R6, R7 ;  /* 0x0000000706077221 */ /* 0x000fca0000000000 */
[----:B------:R-:W-:-:S07]  /*143e0*/  MOV R38, R7 ;  /* 0x0000000700267202 */ /* 0x000fce0000000f00 */
[----:B------:R-:W-:Y:S05]  /*143f0*/  WARPSYNC.COLLECTIVE R37, `(.L_x_454) ;  /* 0x0000000025087348 */ /* 0x000fea0003c00000 */
[----:B------:R0:W1:Y:S02]  /*14400*/  SHFL.DOWN P0, R27, R38, R39, R54 ;  /* 0x08000027261b7389 */ /* 0x0000640000000036 */
[----:B01----:R-:W-:Y:S05]  /*14410*/  ENDCOLLECTIVE ;  /* 0x000000000000791b */ /* 0x003fea0003800000 */
.L_x_454:
[----:B------:R-:W-:Y:S01]  /*14420*/  HFMA2 R39, -RZ, RZ, 0, 5.9604644775390625e-08 ;  /* 0x00000001ff277431 */ /* 0x000fe200000001ff */
[----:B------:R-:W-:-:S05]  /*14430*/  MOV R8, R27 ;  /* 0x0000001b00087202 */ /* 0x000fca0000000f00 */
[----:B------:R-:W-:-:S05]  /*14440*/  FADD R8, R7, R8 ;  /* 0x0000000807087221 */ /* 0x000fca0000000000 */
[----:B------:R-:W-:-:S07]  /*14450*/  MOV R38, R8 ;  /* 0x0000000800267202 */ /* 0x000fce0000000f00 */
[----:B------:R-:W-:Y:S05]  /*14460*/  WARPSYNC.COLLECTIVE R37, `(.L_x_455) ;  /* 0x0000000025087348 */ /* 0x000fea0003c00000 */
[----:B------:R0:W1:Y:S02]  /*14470*/  SHFL.DOWN P0, R27, R38, R39, R54 ;  /* 0x08000027261b7389 */ /* 0x0000640000000036 */
[----:B01----:R-:W-:Y:S05]  /*14480*/  ENDCOLLECTIVE ;  /* 0x000000000000791b */ /* 0x003fea0003800000 */
.L_x_455:
[----:B------:R-:W-:Y:S01]  /*14490*/  MOV R9, R27 ;  /* 0x0000001b00097202 */ /* 0x000fe20000000f00 */
[----:B------:R-:W-:Y:S06]  /*144a0*/  BRA `(.L_x_456) ;  /* 0xffffffec00247947 */ /* 0x000fec000383ffff */
.L_x_424:
[----:B------:R-:W-:Y:S01]  /*144b0*/  HFMA2 R39, -RZ, RZ, 0, 9.5367431640625e-07 ;  /* 0x00000010ff277431 */ /* 0x000fe200000001ff */
[----:B0-----:R-:W-:Y:S02]  /*144c0*/  MOV R38, R10 ;  /* 0x0000000a00267202 */ /* 0x001fe40000000f00 */
[----:B------:R-:W-:Y:S02]  /*144d0*/  MOV R54, 0x1f ;  /* 0x0000001f00367802 */ /* 0x000fe40000000f00 */
[----:B------:R-:W-:-:S07]  /*144e0*/  MOV R37, 0xffffffff ;  /* 0xffffffff00257802 */ /* 0x000fce0000000f00 */
[----:B-12345:R-:W-:Y:S05]  /*144f0*/  WARPSYNC.COLLECTIVE R37, `(.L_x_457) ;  /* 0x0000000025087348 */ /* 0x03efea0003c00000 */
[----:B------:R0:W0:Y:S02]  /*14500*/  SHFL.DOWN P0, R27, R38, R39, R54 ;  /* 0x08000027261b7389 */ /* 0x0000240000000036 */
[----:B012345:R-:W-:Y:S05]  /*14510*/  ENDCOLLECTIVE ;  /* 0x000000000000791b */ /* 0x03ffea0003800000 */
.L_x_457:
[----:B------:R-:W-:Y:S01]  /*14520*/  HFMA2 R39, -RZ, RZ, 0, 4.76837158203125e-07 ;  /* 0x00000008ff277431 */ /* 0x000fe200000001ff */
[----:B------:R-:W-:-:S04]  /*14530*/  MOV R3, R27 ;  /* 0x0000001b00037202 */ /* 0x000fc80000000f00 */
[----:B------:R-:W-:-:S04]  /*14540*/  FMNMX R3, R10, R3, !PT ;  /* 0x000000030a037209 */ /* 0x000fc80007800000 */
[----:B------:R-:W-:-:S07]  /*14550*/  MOV R38, R3 ;  /* 0x0000000300267202 */ /* 0x000fce0000000f00 */
[----:B------:R-:W-:Y:S05]  /*14560*/  WARPSYNC.COLLECTIVE R37, `(.L_x_458) ;  /* 0x0000000025087348 */ /* 0x000fea0003c00000 */
[----:B------:R0:W1:Y:S02]  /*14570*/  SHFL.DOWN P0, R27, R38, R39, R54 ;  /* 0x08000027261b7389 */ /* 0x0000640000000036 */
[----:B01----:R-:W-:Y:S05]  /*14580*/  ENDCOLLECTIVE ;  /* 0x000000000000791b */ /* 0x003fea0003800000 */
.L_x_458:
[----:B------:R-:W-:Y:S01]  /*14590*/  HFMA2 R39, -RZ, RZ, 0, 2.384185791015625e-07 ;  /* 0x00000004ff277431 */ /* 0x000fe200000001ff */
[----:B------:R-:W-:-:S04]  /*145a0*/  MOV R6, R27 ;  /* 0x0000001b00067202 */ /* 0x000fc80000000f00 */
[----:B------:R-:W-:-:S04]  /*145b0*/  FMNMX R6, R3, R6, !PT ;  /* 0x0000000603067209 */ /* 0x000fc80007800000 */
[----:B------:R-:W-:-:S07]  /*145c0*/  MOV R38, R6 ;  /* 0x0000000600267202 */ /* 0x000fce0000000f00 */
[----:B------:R-:W-:Y:S05]  /*145d0*/  WARPSYNC.COLLECTIVE R37, `(.L_x_459) ;  /* 0x0000000025087348 */ /* 0x000fea0003c00000 */
[----:B------:R0:W1:Y:S02]  /*145e0*/  SHFL.DOWN P0, R27, R38, R39, R54 ;  /* 0x08000027261b7389 */ /* 0x0000640000000036 */
[----:B01----:R-:W-:Y:S05]  /*145f0*/  ENDCOLLECTIVE ;  /* 0x000000000000791b */ /* 0x003fea0003800000 */
.L_x_459:
[----:B------:R-:W-:Y:S01]  /*14600*/  HFMA2 R39, -RZ, RZ, 0, 1.1920928955078125e-07 ;  /* 0x00000002ff277431 */ /* 0x000fe200000001ff */
[----:B------:R-:W-:-:S04]  /*14610*/  MOV R7, R27 ;  /* 0x0000001b00077202 */ /* 0x000fc80000000f00 */
[----:B------:R-:W-:-:S04]  /*14620*/  FMNMX R7, R6, R7, !PT ;  /* 0x0000000706077209 */ /* 0x000fc80007800000 */
[----:B------:R-:W-:-:S07]  /*14630*/  MOV R38, R7 ;  /* 0x0000000700267202 */ /* 0x000fce0000000f00 */
[----:B------:R-:W-:Y:S05]  /*14640*/  WARPSYNC.COLLECTIVE R37, `(.L_x_460) ;  /* 0x0000000025087348 */ /* 0x000fea0003c00000 */
[----:B------:R0:W1:Y:S02]  /*14650*/  SHFL.DOWN P0, R27, R38, R39, R54 ;  /* 0x08000027261b7389 */ /* 0x0000640000000036 */
[----:B01----:R-:W-:Y:S05]  /*14660*/  ENDCOLLECTIVE ;  /* 0x000000000000791b */ /* 0x003fea0003800000 */
.L_x_460:
[----:B------:R-:W-:Y:S01]  /*14670*/  HFMA2 R39, -RZ, RZ, 0, 5.9604644775390625e-08 ;  /* 0x00000001ff277431 */ /* 0x000fe200000001ff */
[----:B------:R-:W-:-:S04]  /*14680*/  MOV R8, R27 ;  /* 0x0000001b00087202 */ /* 0x000fc80000000f00 */
[----:B------:R-:W-:-:S04]  /*14690*/  FMNMX R8, R7, R8, !PT ;  /* 0x0000000807087209 */ /* 0x000fc80007800000 */
[----:B------:R-:W-:-:S07]  /*146a0*/  MOV R38, R8 ;  /* 0x0000000800267202 */ /* 0x000fce0000000f00 */
[----:B------:R-:W-:Y:S05]  /*146b0*/  WARPSYNC.COLLECTIVE R37, `(.L_x_461) ;  /* 0x0000000025087348 */ /* 0x000fea0003c00000 */
[----:B------:R0:W1:Y:S02]  /*146c0*/  SHFL.DOWN P0, R27, R38, R39, R54 ;  /* 0x08000027261b7389 */ /* 0x0000640000000036 */
[----:B01----:R-:W-:Y:S05]  /*146d0*/  ENDCOLLECTIVE ;  /* 0x000000000000791b */ /* 0x003fea0003800000 */
.L_x_461:
[----:B------:R-:W-:Y:S01]  /*146e0*/  MOV R9, R27 ;  /* 0x0000001b00097202 */ /* 0x000fe20000000f00 */
[----:B------:R-:W-:Y:S06]  /*146f0*/  BRA `(.L_x_462) ;  /* 0xffffffec00087947 */ /* 0x000fec000383ffff */
.L_x_426:
[----:B------:R-:W-:Y:S01]  /*14700*/  HFMA2 R39, -RZ, RZ, 0, 9.5367431640625e-07 ;  /* 0x00000010ff277431 */ /* 0x000fe200000001ff */
[----:B--2---:R-:W-:Y:S02]  /*14710*/  MOV R38, R10 ;  /* 0x0000000a00267202 */ /* 0x004fe40000000f00 */
[----:B------:R-:W-:Y:S02]  /*14720*/  MOV R54, 0x1f ;  /* 0x0000001f00367802 */ /* 0x000fe40000000f00 */
[----:B------:R-:W-:-:S07]  /*14730*/  MOV R37, 0xffffffff ;  /* 0xffffffff00257802 */ /* 0x000fce0000000f00 */
[----:B01-345:R-:W-:Y:S05]  /*14740*/  WARPSYNC.COLLECTIVE R37, `(.L_x_463) ;  /* 0x0000000025087348 */ /* 0x03bfea0003c00000 */
[----:B------:R2:W0:Y:S02]  /*14750*/  SHFL.DOWN P0, R27, R38, R39, R54 ;  /* 0x08000027261b7389 */ /* 0x0004240000000036 */
[----:B012345:R-:W-:Y:S05]  /*14760*/  ENDCOLLECTIVE ;  /* 0x000000000000791b */ /* 0x03ffea0003800000 */
.L_x_463:
[----:B------:R-:W-:Y:S01]  /*14770*/  HFMA2 R39, -RZ, RZ, 0, 4.76837158203125e-07 ;  /* 0x00000008ff277431 */ /* 0x000fe200000001ff */
[----:B------:R-:W-:-:S05]  /*14780*/  MOV R7, R27 ;  /* 0x0000001b00077202 */ /* 0x000fca0000000f00 */
[----:B------:R-:W-:-:S05]  /*14790*/  FADD R7, R10, R7 ;  /* 0x000000070a077221 */ /* 0x000fca0000000000 */
[----:B------:R-:W-:-:S07]  /*147a0*/  MOV R38, R7 ;  /* 0x0000000700267202 */ /* 0x000fce0000000f00 */
[----:B------:R-:W-:Y:S05]  /*147b0*/  WARPSYNC.COLLECTIVE R37, `(.L_x_464) ;  /* 0x0000000025087348 */ /* 0x000fea0003c00000 */
[----:B------:R0:W1:Y:S02]  /*147c0*/  SHFL.DOWN P0, R27, R38, R39, R54 ;  /* 0x08000027261b7389 */ /* 0x0000640000000036 */
[----:B01----:R-:W-:Y:S05]  /*147d0*/  ENDCOLLECTIVE ;  /* 0x000000000000791b */ /* 0x003fea0003800000 */
.L_x_464:
[----:B------:R-:W-:Y:S01]  /*147e0*/  HFMA2 R39, -RZ, RZ, 0, 2.384185791015625e-07 ;  /* 0x00000004ff277431 */ /* 0x000fe200000001ff */
[----:B------:R-:W-:-:S05]  /*147f0*/  MOV R4, R27 ;  /* 0x0000001b00047202 */ /* 0x000fca0000000f00 */
[----:B------:R-:W-:-:S05]  /*14800*/  FADD R4, R7, R4 ;  /* 0x0000000407047221 */ /* 0x000fca0000000000 */
[----:B------:R-:W-:-:S07]  /*14810*/  MOV R38, R4 ;  /* 0x0000000400267202 */ /* 0x000fce0000000f00 */
[----:B------:R-:W-:Y:S05]  /*14820*/  WARPSYNC.COLLECTIVE R37, `(.L_x_465) ;  /* 0x0000000025087348 */ /* 0x000fea0003c00000 */
[----:B------:R0:W1:Y:S02]  /*14830*/  SHFL.DOWN P0, R27, R38, R39, R54 ;  /* 0x08000027261b7389 */ /* 0x0000640000000036 */
[----:B01----:R-:W-:Y:S05]  /*14840*/  ENDCOLLECTIVE ;  /* 0x000000000000791b */ /* 0x003fea0003800000 */
.L_x_465:
[----:B------:R-:W-:Y:S01]  /*14850*/  HFMA2 R39, -RZ, RZ, 0, 1.1920928955078125e-07 ;  /* 0x00000002ff277431 */ /* 0x000fe200000001ff */
[----:B------:R-:W-:-:S05]  /*14860*/  MOV R9, R27 ;  /* 0x0000001b00097202 */ /* 0x000fca0000000f00 */
[----:B------:R-:W-:-:S05]  /*14870*/  FADD R9, R4, R9 ;  /* 0x0000000904097221 */ /* 0x000fca0000000000 */
[----:B------:R-:W-:-:S07]  /*14880*/  MOV R38, R9 ;  /* 0x0000000900267202 */ /* 0x000fce0000000f00 */
[----:B------:R-:W-:Y:S05]  /*14890*/  WARPSYNC.COLLECTIVE R37, `(.L_x_466) ;  /* 0x0000000025087348 */ /* 0x000fea0003c00000 */
[----:B------:R0:W1:Y:S02]  /*148a0*/  SHFL.DOWN P0, R27, R38, R39, R54 ;  /* 0x08000027261b7389 */ /* 0x0000640000000036 */
[----:B01----:R-:W-:Y:S05]  /*148b0*/  ENDCOLLECTIVE ;  /* 0x000000000000791b */ /* 0x003fea0003800000 */
.L_x_466:
[----:B------:R-:W-:Y:S01]  /*148c0*/  HFMA2 R39, -RZ, RZ, 0, 5.9604644775390625e-08 ;  /* 0x00000001ff277431 */ /* 0x000fe200000001ff */
[----:B------:R-:W-:-:S05]  /*148d0*/  MOV R6, R27 ;  /* 0x0000001b00067202 */ /* 0x000fca0000000f00 */
[----:B------:R-:W-:-:S05]  /*148e0*/  FADD R6, R9, R6 ;  /* 0x0000000609067221 */ /* 0x000fca0000000000 */
[----:B------:R-:W-:-:S07]  /*148f0*/  MOV R38, R6 ;  /* 0x0000000600267202 */ /* 0x000fce0000000f00 */
[----:B------:R-:W-:Y:S05]  /*14900*/  WARPSYNC.COLLECTIVE R37, `(.L_x_467) ;  /* 0x0000000025087348 */ /* 0x000fea0003c00000 */
[----:B------:R0:W1:Y:S02]  /*14910*/  SHFL.DOWN P0, R27, R38, R39, R54 ;  /* 0x08000027261b7389 */ /* 0x0000640000000036 */
[----:B01----:R-:W-:Y:S05]  /*14920*/  ENDCOLLECTIVE ;  /* 0x000000000000791b */ /* 0x003fea0003800000 */
.L_x_467:
[----:B------:R-:W-:Y:S01]  /*14930*/  MOV R11, R27 ;  /* 0x0000001b000b7202 */ /* 0x000fe20000000f00 */
[----:B------:R-:W-:Y:S06]  /*14940*/  BRA `(.L_x_468) ;  /* 0xffffffec001c7947 */ /* 0x000fec000383ffff */
        .weak           $__internal_0_$__cuda_sm20_rcp_rn_f32_slowpath
        .type           $__internal_0_$__cuda_sm20_rcp_rn_f32_slowpath,@function
        .size           $__internal_0_$__cuda_sm20_rcp_rn_f32_slowpath,($__internal_1_$__cuda_sm20_sqrt_rn_f32_slowpath - $__internal_0_$__cuda_sm20_rcp_rn_f32_slowpath)
$__internal_0_$__cuda_sm20_rcp_rn_f32_slowpath:
[----:B------:R-:W-:Y:S01]  /*14950*/  SHF.L.U32 R3, R38, 0x1, RZ ;  /* 0x0000000126037819 */ /* 0x000fe200000006ff */
[----:B------:R-:W-:Y:S03]  /*14960*/  BSSY B0, `(.L_x_469) ;  /* 0x0000030000007945 */ /* 0x000fe60003800000 */
[----:B------:R-:W-:-:S04]  /*14970*/  SHF.R.U32.HI R3, RZ, 0x18, R3 ;  /* 0x00000018ff037819 */ /* 0x000fc80000011603 */
[----:B------:R-:W-:-:S13]  /*14980*/  ISETP.NE.U32.AND P0, PT, R3, RZ, PT ;  /* 0x000000ff0300720c */ /* 0x000fda0003f05070 */
[----:B------:R-:W-:Y:S05]  /*14990*/  @P0 BRA `(.L_x_470) ;  /* 0x0000000000280947 */ /* 0x000fea0003800000 */
[----:B------:R-:W-:-:S04]  /*149a0*/  SHF.L.U32 R2, R38, 0x1, RZ ;  /* 0x0000000126027819 */ /* 0x000fc800000006ff */
[----:B------:R-:W-:-:S13]  /*149b0*/  ISETP.NE.AND P0, PT, R2, RZ, PT ;  /* 0x000000ff0200720c */ /* 0x000fda0003f05270 */
[----:B------:R-:W-:Y:S01]  /*149c0*/  @P0 FFMA R3, R38, 1.84467440737095516160e+19, RZ ;  /* 0x5f80000026030823 */ /* 0x000fe200000000ff */
[----:B------:R-:W-:Y:S08]  /*149d0*/  @!P0 MUFU.RCP R37, R38 ;  /* 0x0000002600258308 */ /* 0x000ff00000001000 */
[----:B------:R-:W0:Y:S02]  /*149e0*/  @P0 MUFU.RCP R2, R3 ;  /* 0x0000000300020308 */ /* 0x000e240000001000 */
[----:B0-----:R-:W-:-:S04]  /*149f0*/  @P0 FFMA R39, R3, R2, -1 ;  /* 0xbf80000003270423 */ /* 0x001fc80000000002 */
[----:B------:R-:W-:-:S04]  /*14a00*/  @P0 FADD.FTZ R39, -R39, -RZ ;  /* 0x800000ff27270221 */ /* 0x000fc80000010100 */
[----:B------:R-:W-:-:S04]  /*14a10*/  @P0 FFMA R39, R2, R39, R2 ;  /* 0x0000002702270223 */ /* 0x000fc80000000002 */
[----:B------:R-:W-:Y:S01]  /*14a20*/  @P0 FFMA R37, R39, 1.84467440737095516160e+19, RZ ;  /* 0x5f80000027250823 */ /* 0x000fe200000000ff */
[----:B------:R-:W-:Y:S06]  /*14a30*/  BRA `(.L_x_471) ;  /* 0x0000000000887947 */ /* 0x000fec0003800000 */
.L_x_470:
[----:B------:R-:W-:-:S04]  /*14a40*/  IADD3 R2, PT, PT, R3, -0xfd, RZ ;  /* 0xffffff0303027810 */ /* 0x000fc80007ffe0ff */
[----:B------:R-:W-:-:S13]  /*14a50*/  ISETP.GT.U32.AND P0, PT, R2, 0x1, PT ;  /* 0x000000010200780c */ /* 0x000fda0003f04070 */
[----:B------:R-:W-:Y:S05]  /*14a60*/  @P0 BRA `(.L_x_472) ;  /* 0x0000000000780947 */ /* 0x000fea0003800000 */
[----:B------:R-:W-:Y:S01]  /*14a70*/  LOP3.LUT R75, R38, 0x7fffff, RZ, 0xc0, !PT ;  /* 0x007fffff264b7812 */ /* 0x000fe200078ec0ff */
[----:B------:R-:W-:Y:S01]  /*14a80*/  HFMA2 R39, -RZ, RZ, 0, 1.78813934326171875e-07 ;  /* 0x00000003ff277431 */ /* 0x000fe200000001ff */
[----:B------:R-:W-:Y:S02]  /*14a90*/  IADD3 R3, PT, PT, R3, -0xfc, RZ ;  /* 0xffffff0403037810 */ /* 0x000fe40007ffe0ff */
[----:B------:R-:W-:-:S04]  /*14aa0*/  LOP3.LUT R75, R75, 0x3f800000, RZ, 0xfc, !PT ;  /* 0x3f8000004b4b7812 */ /* 0x000fc800078efcff */
[----:B------:R-:W0:Y:S01]  /*14ab0*/  MUFU.RCP R86, R75 ;  /* 0x0000004b00567308 */ /* 0x000e220000001000 */
[----:B------:R-:W-:Y:S01]  /*14ac0*/  SHF.L.U32 R39, R39, R2, RZ ;  /* 0x0000000227277219 */ /* 0x000fe200000006ff */
[----:B0-----:R-:W-:-:S04]  /*14ad0*/  FFMA R37, R75, R86, -1 ;  /* 0xbf8000004b257423 */ /* 0x001fc80000000056 */
[----:B------:R-:W-:-:S04]  /*14ae0*/  FADD.FTZ R37, -R37, -RZ ;  /* 0x800000ff25257221 */ /* 0x000fc80000010100 */
[CCC-:B------:R-:W-:Y:S01]  /*14af0*/  FFMA.RM R62, R86.reuse, R37.reuse, R86.reuse ;  /* 0x00000025563e7223 */ /* 0x1c0fe20000004056 */
[----:B------:R-:W-:-:S05]  /*14b00*/  FFMA.RP R37, R86, R37, R86 ;  /* 0x0000002556257223 */ /* 0x000fca0000008056 */
[C---:B------:R-:W-:Y:S02]  /*14b10*/  FSETP.NEU.FTZ.AND P0, PT, R62.reuse, R37, PT ;  /* 0x000000253e00720b */ /* 0x040fe40003f1d000 */
[----:B------:R-:W-:Y:S02]  /*14b20*/  LOP3.LUT R62, R62, 0x7fffff, RZ, 0xc0, !PT ;  /* 0x007fffff3e3e7812 */ /* 0x000fe400078ec0ff */
[----:B------:R-:W-:Y:S02]  /*14b30*/  SEL R37, RZ, 0xffffffff, !P0 ;  /* 0xffffffffff257807 */ /* 0x000fe40004000000 */
[----:B------:R-:W-:Y:S02]  /*14b40*/  LOP3.LUT R62, R62, 0x800000, RZ, 0xfc, !PT ;  /* 0x008000003e3e7812 */ /* 0x000fe400078efcff */
[----:B------:R-:W-:Y:S02]  /*14b50*/  IADD3 R37, PT, PT, -R37, RZ, RZ ;  /* 0x000000ff25257210 */ /* 0x000fe40007ffe1ff */
[----:B------:R-:W-:-:S02]  /*14b60*/  LOP3.LUT R39, R39, R62, RZ, 0xc0, !PT ;  /* 0x0000003e27277212 */ /* 0x000fc400078ec0ff */
[-CC-:B------:R-:W-:Y:S02]  /*14b70*/  LOP3.LUT P1, RZ, R37, R2.reuse, R62.reuse, 0xf8, !PT ;  /* 0x0000000225ff7212 */ /* 0x180fe4000782f83e */
[----:B------:R-:W-:Y:S02]  /*14b80*/  SHF.R.U32.HI R39, RZ, R2, R39 ;  /* 0x00000002ff277219 */ /* 0x000fe40000011627 */
[----:B------:R-:W-:Y:S02]  /*14b90*/  SHF.R.U32.HI R3, RZ, R3, R62 ;  /* 0x00000003ff037219 */ /* 0x000fe4000001163e */
[C---:B------:R-:W-:Y:S02]  /*14ba0*/  LOP3.LUT P0, RZ, R39.reuse, 0x1, RZ, 0xc0, !PT ;  /* 0x0000000127ff7812 */ /* 0x040fe4000780c0ff */
[----:B------:R-:W-:-:S04]  /*14bb0*/  LOP3.LUT P2, RZ, R39, 0x2, RZ, 0xc0, !PT ;  /* 0x0000000227ff7812 */ /* 0x000fc8000784c0ff */
[----:B------:R-:W-:Y:S02]  /*14bc0*/  PLOP3.LUT P0, PT, P0, P1, P2, 0xe0, 0x0 ;  /* 0x000000000000781c */ /* 0x000fe40000703c20 */
[----:B------:R-:W-:Y:S02]  /*14bd0*/  LOP3.LUT P1, RZ, R38, 0x7fffff, RZ, 0xc0, !PT ;  /* 0x007fffff26ff7812 */ /* 0x000fe4000782c0ff */
[----:B------:R-:W-:-:S04]  /*14be0*/  SEL R2, RZ, 0x1, !P0 ;  /* 0x00000001ff027807 */ /* 0x000fc80004000000 */
[----:B------:R-:W-:-:S04]  /*14bf0*/  IADD3 R2, PT, PT, -R2, RZ, RZ ;  /* 0x000000ff02027210 */ /* 0x000fc80007ffe1ff */
[----:B------:R-:W-:-:S13]  /*14c00*/  ISETP.GE.AND P0, PT, R2, RZ, PT ;  /* 0x000000ff0200720c */ /* 0x000fda0003f06270 */
[----:B------:R-:W-:-:S04]  /*14c10*/  @!P0 IADD3 R3, PT, PT, R3, 0x1, RZ ;  /* 0x0000000103038810 */ /* 0x000fc80007ffe0ff */
[----:B------:R-:W-:-:S04]  /*14c20*/  @!P1 SHF.L.U32 R3, R3, 0x1, RZ ;  /* 0x0000000103039819 */ /* 0x000fc800000006ff */
[----:B------:R-:W-:Y:S01]  /*14c30*/  LOP3.LUT R37, R3, 0x80000000, R38, 0xf8, !PT ;  /* 0x8000000003257812 */ /* 0x000fe200078ef826 */
[----:B------:R-:W-:Y:S06]  /*14c40*/  BRA `(.L_x_471) ;  /* 0x0000000000047947 */ /* 0x000fec0003800000 */
.L_x_472:
[----:B------:R0:W1:Y:S02]  /*14c50*/  MUFU.RCP R37, R38 ;  /* 0x0000002600257308 */ /* 0x0000640000001000 */
.L_x_471:
[----:B------:R-:W-:Y:S05]  /*14c60*/  BSYNC B0 ;  /* 0x0000000000007941 */ /* 0x000fea0003800000 */
.L_x_469:
[----:B------:R-:W-:Y:S01]  /*14c70*/  HFMA2 R3, -RZ, RZ, 0, 0 ;  /* 0x00000000ff037431 */ /* 0x000fe200000001ff */
[----:B------:R-:W-:-:S04]  /*14c80*/  MOV R2, R36 ;  /* 0x0000002400027202 */ /* 0x000fc80000000f00 */
[----:B01----:R-:W-:Y:S05]  /*14c90*/  RET.REL.NODEC R2 `(_Z31svpf_fully_fused_step_v2_kernelPfS_S_S_S_S_P24curandStatePhilox4_32_10fffffS_S_S_S_S_S_S_fffffffffffffffffiiiiiifffiS_fiffffffiiiii) ;  /* 0xfffffeb002d87950 */ /* 0x003fea0003c3ffff */
        .weak           $__internal_1_$__cuda_sm20_sqrt_rn_f32_slowpath
        .type           $__internal_1_$__cuda_sm20_sqrt_rn_f32_slowpath,@function
        .size           $__internal_1_$__cuda_sm20_sqrt_rn_f32_slowpath,($__internal_2_$__cuda_sm3x_div_rn_noftz_f32_slowpath - $__internal_1_$__cuda_sm20_sqrt_rn_f32_slowpath)
$__internal_1_$__cuda_sm20_sqrt_rn_f32_slowpath:
[----:B------:R-:W-:-:S13]  /*14ca0*/  LOP3.LUT P1, RZ, R2, 0x7fffffff, RZ, 0xc0, !PT ;  /* 0x7fffffff02ff7812 */ /* 0x000fda000782c0ff */
[----:B------:R-:W-:Y:S01]  /*14cb0*/  @!P1 MOV R75, R2 ;  /* 0x00000002004b9202 */ /* 0x000fe20000000f00 */
[----:B------:R-:W-:Y:S06]  /*14cc0*/  @!P1 BRA `(.L_x_473) ;  /* 0x0000000000409947 */ /* 0x000fec0003800000 */
[----:B------:R-:W-:-:S13]  /*14cd0*/  FSETP.GEU.FTZ.AND P1, PT, R2, RZ, PT ;  /* 0x000000ff0200720b */ /* 0x000fda0003f3e000 */
[----:B------:R-:W-:Y:S01]  /*14ce0*/  @!P1 MOV R75, 0x7fffffff ;  /* 0x7fffffff004b9802 */ /* 0x000fe20000000f00 */
[----:B------:R-:W-:Y:S06]  /*14cf0*/  @!P1 BRA `(.L_x_473) ;  /* 0x0000000000349947 */ /* 0x000fec0003800000 */
[----:B------:R-:W-:-:S13]  /*14d00*/  FSETP.GTU.FTZ.AND P1, PT, |R2|, +INF , PT ;  /* 0x7f8000000200780b */ /* 0x000fda0003f3c200 */
[----:B------:R-:W-:Y:S01]  /*14d10*/  @P1 FADD.FTZ R75, R2, 1 ;  /* 0x3f800000024b1421 */ /* 0x000fe20000010000 */
[----:B------:R-:W-:Y:S06]  /*14d20*/  @P1 BRA `(.L_x_473) ;  /* 0x0000000000281947 */ /* 0x000fec0003800000 */
[----:B------:R-:W-:-:S13]  /*14d30*/  FSETP.NEU.FTZ.AND P1, PT, |R2|, +INF , PT ;  /* 0x7f8000000200780b */ /* 0x000fda0003f3d200 */
[----:B------:R-:W-:-:S04]  /*14d40*/  @P1 FFMA R80, R2, 1.84467440737095516160e+19, RZ ;  /* 0x5f80000002501823 */ /* 0x000fc800000000ff */
[----:B------:R-:W0:Y:S02]  /*14d50*/  @P1 MUFU.RSQ R77, R80 ;  /* 0x00000050004d1308 */ /* 0x000e240000001400 */
[----:B0-----:R-:W-:Y:S01]  /*14d60*/  @P1 FMUL.FTZ R3, R80, R77 ;  /* 0x0000004d50031220 */ /* 0x001fe20000410000 */
[----:B------:R-:W-:-:S03]  /*14d70*/  @P1 FMUL.FTZ R78, R77, 0.5 ;  /* 0x3f0000004d4e1820 */ /* 0x000fc60000410000 */
[----:B------:R-:W-:-:S04]  /*14d80*/  @P1 FADD.FTZ R75, -R3, -RZ ;  /* 0x800000ff034b1221 */ /* 0x000fc80000010100 */
[----:B------:R-:W-:Y:S01]  /*14d90*/  @P1 FFMA R82, R3, R75, R80 ;  /* 0x0000004b03521223 */ /* 0x000fe20000000050 */
[----:B------:R-:W-:-:S03]  /*14da0*/  @!P1 MOV R75, R2 ;  /* 0x00000002004b9202 */ /* 0x000fc60000000f00 */
[----:B------:R-:W-:-:S04]  /*14db0*/  @P1 FFMA R78, R82, R78, R3 ;  /* 0x0000004e524e1223 */ /* 0x000fc80000000003 */
[----:B------:R-:W-:-:S07]  /*14dc0*/  @P1 FMUL.FTZ R75, R78, 2.3283064365386962891e-10 ;  /* 0x2f8000004e4b1820 */ /* 0x000fce0000410000 */
.L_x_473:
[----:B------:R-:W-:Y:S01]  /*14dd0*/  HFMA2 R3, -RZ, RZ, 0, 0 ;  /* 0x00000000ff037431 */ /* 0x000fe200000001ff */
[----:B------:R-:W-:-:S04]  /*14de0*/  MOV R2, R39 ;  /* 0x0000002700027202 */ /* 0x000fc80000000f00 */
[----:B------:R-:W-:Y:S05]  /*14df0*/  RET.REL.NODEC R2 `(_Z31svpf_fully_fused_step_v2_kernelPfS_S_S_S_S_P24curandStatePhilox4_32_10fffffS_S_S_S_S_S_S_fffffffffffffffffiiiiiifffiS_fiffffffiiiii) ;  /* 0xfffffeb002807950 */ /* 0x000fea0003c3ffff */
        .weak           $__internal_2_$__cuda_sm3x_div_rn_noftz_f32_slowpath
        .type           $__internal_2_$__cuda_sm3x_div_rn_noftz_f32_slowpath,@function
        .size           $__internal_2_$__cuda_sm3x_div_rn_noftz_f32_slowpath,(.L_x_488 - $__internal_2_$__cuda_sm3x_div_rn_noftz_f32_slowpath)
$__internal_2_$__cuda_sm3x_div_rn_noftz_f32_slowpath:
[----:B------:R-:W-:Y:S01]  /*14e00*/  SHF.R.U32.HI R37, RZ, 0x17, R2 ;  /* 0x00000017ff257819 */ /* 0x000fe20000011602 */
[----:B------:R-:W-:Y:S01]  /*14e10*/  BSSY B0, `(.L_x_474) ;  /* 0x0000062000007945 */ /* 0x000fe20003800000 */
[----:B------:R-:W-:Y:S02]  /*14e20*/  SHF.R.U32.HI R39, RZ, 0x17, R3 ;  /* 0x00000017ff277819 */ /* 0x000fe40000011603 */
[----:B------:R-:W-:Y:S02]  /*14e30*/  LOP3.LUT R37, R37, 0xff, RZ, 0xc0, !PT ;  /* 0x000000ff25257812 */ /* 0x000fe400078ec0ff */
[----:B------:R-:W-:Y:S02]  /*14e40*/  LOP3.LUT R39, R39, 0xff, RZ, 0xc0, !PT ;  /* 0x000000ff27277812 */ /* 0x000fe400078ec0ff */
[----:B------:R-:W-:Y:S02]  /*14e50*/  IADD3 R62, PT, PT, R37, -0x1, RZ ;  /* 0xffffffff253e7810 */ /* 0x000fe40007ffe0ff */
[----:B------:R-:W-:-:S02]  /*14e60*/  IADD3 R75, PT, PT, R39, -0x1, RZ ;  /* 0xffffffff274b7810 */ /* 0x000fc40007ffe0ff */
[----:B------:R-:W-:-:S04]  /*14e70*/  ISETP.GT.U32.AND P1, PT, R62, 0xfd, PT ;  /* 0x000000fd3e00780c */ /* 0x000fc80003f24070 */
[----:B------:R-:W-:-:S13]  /*14e80*/  ISETP.GT.U32.OR P1, PT, R75, 0xfd, P1 ;  /* 0x000000fd4b00780c */ /* 0x000fda0000f24470 */
[----:B------:R-:W-:Y:S01]  /*14e90*/  @!P1 MOV R36, RZ ;  /* 0x000000ff00249202 */ /* 0x000fe20000000f00 */
[----:B------:R-:W-:Y:S06]  /*14ea0*/  @!P1 BRA `(.L_x_475) ;  /* 0x00000000005c9947 */ /* 0x000fec0003800000 */
[----:B------:R-:W-:Y:S02]  /*14eb0*/  FSETP.GTU.FTZ.AND P1, PT, |R3|, +INF , PT ;  /* 0x7f8000000300780b */ /* 0x000fe40003f3c200 */
[----:B------:R-:W-:-:S04]  /*14ec0*/  FSETP.GTU.FTZ.AND P2, PT, |R2|, +INF , PT ;  /* 0x7f8000000200780b */ /* 0x000fc80003f5c200 */
[----:B------:R-:W-:-:S13]  /*14ed0*/  PLOP3.LUT P1, PT, P1, P2, PT, 0xf8, 0x8f ;  /* 0x00000000008f781c */ /* 0x000fda0000f25f70 */
[----:B------:R-:W-:Y:S05]  /*14ee0*/  @P1 BRA `(.L_x_476) ;  /* 0x00000004004c1947 */ /* 0x000fea0003800000 */
[----:B------:R-:W-:-:S13]  /*14ef0*/  LOP3.LUT P1, RZ, R2, 0x7fffffff, R3, 0xc8, !PT ;  /* 0x7fffffff02ff7812 */ /* 0x000fda000782c803 */
[----:B------:R-:W-:Y:S05]  /*14f00*/  @!P1 BRA `(.L_x_477) ;  /* 0x00000004003c9947 */ /* 0x000fea0003800000 */
[C---:B------:R-:W-:Y:S02]  /*14f10*/  FSETP.NEU.FTZ.AND P5, PT, |R3|.reuse, +INF , PT ;  /* 0x7f8000000300780b */ /* 0x040fe40003fbd200 */
[----:B------:R-:W-:Y:S02]  /*14f20*/  FSETP.NEU.FTZ.AND P2, PT, |R2|, +INF , PT ;  /* 0x7f8000000200780b */ /* 0x000fe40003f5d200 */
[----:B------:R-:W-:-:S11]  /*14f30*/  FSETP.NEU.FTZ.AND P1, PT, |R3|, +INF , PT ;  /* 0x7f8000000300780b */ /* 0x000fd60003f3d200 */
[----:B------:R-:W-:Y:S05]  /*14f40*/  @!P2 BRA !P5, `(.L_x_477) ;  /* 0x00000004002ca947 */ /* 0x000fea0006800000 */
[----:B------:R-:W-:-:S04]  /*14f50*/  LOP3.LUT P5, RZ, R3, 0x7fffffff, RZ, 0xc0, !PT ;  /* 0x7fffffff03ff7812 */ /* 0x000fc800078ac0ff */
[----:B------:R-:W-:-:S13]  /*14f60*/  PLOP3.LUT P2, PT, P2, P5, PT, 0x2f, 0xf2 ;  /* 0x0000000000f2781c */ /* 0x000fda000174a577 */
[----:B------:R-:W-:Y:S05]  /*14f70*/  @P2 BRA `(.L_x_478) ;  /* 0x0000000400182947 */ /* 0x000fea0003800000 */
[----:B------:R-:W-:-:S04]  /*14f80*/  LOP3.LUT P2, RZ, R2, 0x7fffffff, RZ, 0xc0, !PT ;  /* 0x7fffffff02ff7812 */ /* 0x000fc8000784c0ff */
[----:B------:R-:W-:-:S13]  /*14f90*/  PLOP3.LUT P1, PT, P1, P2, PT, 0x2f, 0xf2 ;  /* 0x0000000000f2781c */ /* 0x000fda0000f24577 */
[----:B------:R-:W-:Y:S05]  /*14fa0*/  @P1 BRA `(.L_x_479) ;  /* 0x0000000400001947 */ /* 0x000fea0003800000 */
[----:B------:R-:W-:Y:S02]  /*14fb0*/  ISETP.GE.AND P1, PT, R75, RZ, PT ;  /* 0x000000ff4b00720c */ /* 0x000fe40003f26270 */
[----:B------:R-:W-:-:S11]  /*14fc0*/  ISETP.GE.AND P2, PT, R62, RZ, PT ;  /* 0x000000ff3e00720c */ /* 0x000fd60003f46270 */
[----:B------:R-:W-:Y:S01]  /*14fd0*/  @P1 MOV R36, RZ ;  /* 0x000000ff00241202 */ /* 0x000fe20000000f00 */
[----:B------:R-:W-:Y:S01]  /*14fe0*/  @!P1 FFMA R3, R3, 1.84467440737095516160e+19, RZ ;  /* 0x5f80000003039823 */ /* 0x000fe200000000ff */
[----:B------:R-:W-:Y:S01]  /*14ff0*/  @!P1 MOV R36, 0xffffffc0 ;  /* 0xffffffc000249802 */ /* 0x000fe20000000f00 */
[----:B------:R-:W-:-:S03]  /*15000*/  @!P2 FFMA R2, R2, 1.84467440737095516160e+19, RZ ;  /* 0x5f8000000202a823 */ /* 0x000fc600000000ff */
[----:B------:R-:W-:-:S07]  /*15010*/  @!P2 IADD3 R36, PT, PT, R36, 0x40, RZ ;  /* 0x000000402424a810 */ /* 0x000fce0007ffe0ff */
.L_x_475:
[----:B------:R-:W-:Y:S01]  /*15020*/  LEA R75, R37, 0xc0800000, 0x17 ;  /* 0xc0800000254b7811 */ /* 0x000fe200078eb8ff */
[----:B------:R-:W-:Y:S01]  /*15030*/  BSSY B1, `(.L_x_480) ;  /* 0x0000036000017945 */ /* 0x000fe20003800000 */
[----:B------:R-:W-:Y:S02]  /*15040*/  IADD3 R62, PT, PT, R39, -0x7f, RZ ;  /* 0xffffff81273e7810 */ /* 0x000fe40007ffe0ff */
[----:B------:R-:W-:Y:S02]  /*15050*/  IADD3 R88, PT, PT, -R75, R2, RZ ;  /* 0x000000024b587210 */ /* 0x000fe40007ffe1ff */
[----:B------:R-:W-:Y:S02]  /*15060*/  IADD3 R37, PT, PT, R62, 0x7f, -R37 ;  /* 0x0000007f3e257810 */ /* 0x000fe40007ffe825 */
[----:B------:R-:W0:Y:S01]  /*15070*/  MUFU.RCP R2, R88 ;  /* 0x0000005800027308 */ /* 0x000e220000001000 */
[----:B------:R-:W-:Y:S01]  /*15080*/  FADD.FTZ R75, -R88, -RZ ;  /* 0x800000ff584b7221 */ /* 0x000fe20000010100 */
[----:B------:R-:W-:-:S03]  /*15090*/  IADD3 R37, PT, PT, R37, R36, RZ ;  /* 0x0000002425257210 */ /* 0x000fc60007ffe0ff */
[----:B0-----:R-:W-:-:S04]  /*150a0*/  FFMA R39, R2, R75, 1 ;  /* 0x3f80000002277423 */ /* 0x001fc8000000004b */
[----:B------:R-:W-:Y:S01]  /*150b0*/  FFMA R39, R2, R39, R2 ;  /* 0x0000002702277223 */ /* 0x000fe20000000002 */
[----:B------:R-:W-:-:S04]  /*150c0*/  IMAD R2, R62, -0x800000, R3 ;  /* 0xff8000003e027824 */ /* 0x000fc800078e0203 */
[----:B------:R-:W-:-:S04]  /*150d0*/  FFMA R86, R2, R39, RZ ;  /* 0x0000002702567223 */ /* 0x000fc800000000ff */
[----:B------:R-:W-:-:S04]  /*150e0*/  FFMA R3, R75, R86, R2 ;  /* 0x000000564b037223 */ /* 0x000fc80000000002 */
[----:B------:R-:W-:-:S04]  /*150f0*/  FFMA R86, R39, R3, R86 ;  /* 0x0000000327567223 */ /* 0x000fc80000000056 */
[----:B------:R-:W-:-:S04]  /*15100*/  FFMA R75, R75, R86, R2 ;  /* 0x000000564b4b7223 */ /* 0x000fc80000000002 */
[----:B------:R-:W-:-:S05]  /*15110*/  FFMA R2, R39, R75, R86 ;  /* 0x0000004b27027223 */ /* 0x000fca0000000056 */
[----:B------:R-:W-:-:S04]  /*15120*/  SHF.R.U32.HI R36, RZ, 0x17, R2 ;  /* 0x00000017ff247819 */ /* 0x000fc80000011602 */
[----:B------:R-:W-:-:S04]  /*15130*/  LOP3.LUT R36, R36, 0xff, RZ, 0xc0, !PT ;  /* 0x000000ff24247812 */ /* 0x000fc800078ec0ff */
[----:B------:R-:W-:-:S04]  /*15140*/  IADD3 R3, PT, PT, R36, R37, RZ ;  /* 0x0000002524037210 */ /* 0x000fc80007ffe0ff */
[----:B------:R-:W-:-:S04]  /*15150*/  IADD3 R36, PT, PT, R3, -0x1, RZ ;  /* 0xffffffff03247810 */ /* 0x000fc80007ffe0ff */
[----:B------:R-:W-:-:S13]  /*15160*/  ISETP.GE.U32.AND P1, PT, R36, 0xfe, PT ;  /* 0x000000fe2400780c */ /* 0x000fda0003f26070 */
[----:B------:R-:W-:Y:S05]  /*15170*/  @!P1 BRA `(.L_x_481) ;  /* 0x0000000000809947 */ /* 0x000fea0003800000 */
[----:B------:R-:W-:-:S13]  /*15180*/  ISETP.GT.AND P1, PT, R3, 0xfe, PT ;  /* 0x000000fe0300780c */ /* 0x000fda0003f24270 */
[----:B------:R-:W-:Y:S05]  /*15190*/  @P1 BRA `(.L_x_482) ;  /* 0x00000000006c1947 */ /* 0x000fea0003800000 */
[----:B------:R-:W-:-:S13]  /*151a0*/  ISETP.GE.AND P1, PT, R3, 0x1, PT ;  /* 0x000000010300780c */ /* 0x000fda0003f26270 */
[----:B------:R-:W-:Y:S05]  /*151b0*/  @P1 BRA `(.L_x_483) ;  /* 0x0000000000741947 */ /* 0x000fea0003800000 */
[----:B------:R-:W-:Y:S02]  /*151c0*/  ISETP.GE.AND P1, PT, R3, -0x18, PT ;  /* 0xffffffe80300780c */ /* 0x000fe40003f26270 */
[----:B------:R-:W-:-:S11]  /*151d0*/  LOP3.LUT R2, R2, 0x80000000, RZ, 0xc0, !PT ;  /* 0x8000000002027812 */ /* 0x000fd600078ec0ff */
[----:B------:R-:W-:Y:S05]  /*151e0*/  @!P1 BRA `(.L_x_483) ;  /* 0x0000000000689947 */ /* 0x000fea0003800000 */
[CCC-:B------:R-:W-:Y:S01]  /*151f0*/  FFMA.RZ R36, R39.reuse, R75.reuse, R86.reuse ;  /* 0x0000004b27247223 */ /* 0x1c0fe2000000c056 */
[CCC-:B------:R-:W-:Y:S01]  /*15200*/  FFMA.RP R37, R39.reuse, R75.reuse, R86.reuse ;  /* 0x0000004b27257223 */ /* 0x1c0fe20000008056 */
[----:B------:R-:W-:Y:S01]  /*15210*/  FFMA.RM R86, R39, R75, R86 ;  /* 0x0000004b27567223 */ /* 0x000fe20000004056 */
[C---:B------:R-:W-:Y:S02]  /*15220*/  ISETP.NE.AND P5, PT, R3.reuse, RZ, PT ;  /* 0x000000ff0300720c */ /* 0x040fe40003fa5270 */
[----:B------:R-:W-:Y:S02]  /*15230*/  LOP3.LUT R36, R36, 0x7fffff, RZ, 0xc0, !PT ;  /* 0x007fffff24247812 */ /* 0x000fe400078ec0ff */
[C---:B------:R-:W-:Y:S02]  /*15240*/  ISETP.NE.AND P2, PT, R3.reuse, RZ, PT ;  /* 0x000000ff0300720c */ /* 0x040fe40003f45270 */
[----:B------:R-:W-:Y:S02]  /*15250*/  LOP3.LUT R39, R36, 0x800000, RZ, 0xfc, !PT ;  /* 0x0080000024277812 */ /* 0x000fe400078efcff */
[----:B------:R-:W-:-:S02]  /*15260*/  IADD3 R36, PT, PT, R3, 0x20, RZ ;  /* 0x0000002003247810 */ /* 0x000fc40007ffe0ff */
[----:B------:R-:W-:Y:S02]  /*15270*/  IADD3 R3, PT, PT, -R3, RZ, RZ ;  /* 0x000000ff03037210 */ /* 0x000fe40007ffe1ff */
[----:B------:R-:W-:Y:S02]  /*15280*/  SHF.L.U32 R36, R39, R36, RZ ;  /* 0x0000002427247219 */ /* 0x000fe400000006ff */
[----:B------:R-:W-:Y:S02]  /*15290*/  FSETP.NEU.FTZ.AND P1, PT, R37, R86, PT ;  /* 0x000000562500720b */ /* 0x000fe40003f3d000 */
[----:B------:R-:W-:Y:S02]  /*152a0*/  SEL R62, R3, RZ, P5 ;  /* 0x000000ff033e7207 */ /* 0x000fe40002800000 */
[----:B------:R-:W-:Y:S02]  /*152b0*/  ISETP.NE.AND P2, PT, R36, RZ, P2 ;  /* 0x000000ff2400720c */ /* 0x000fe40001745270 */
[----:B------:R-:W-:-:S02]  /*152c0*/  SHF.R.U32.HI R62, RZ, R62, R39 ;  /* 0x0000003eff3e7219 */ /* 0x000fc40000011627 */
[----:B------:R-:W-:Y:S02]  /*152d0*/  PLOP3.LUT P1, PT, P1, P2, PT, 0xf8, 0x8f ;  /* 0x00000000008f781c */ /* 0x000fe40000f25f70 */
[----:B------:R-:W-:Y:S02]  /*152e0*/  SHF.R.U32.HI R36, RZ, 0x1, R62 ;  /* 0x00000001ff247819 */ /* 0x000fe4000001163e */
[----:B------:R-:W-:-:S04]  /*152f0*/  SEL R3, RZ, 0x1, !P1 ;  /* 0x00000001ff037807 */ /* 0x000fc80004800000 */
[----:B------:R-:W-:-:S04]  /*15300*/  LOP3.LUT R3, R3, 0x1, R36, 0xf8, !PT ;  /* 0x0000000103037812 */ /* 0x000fc800078ef824 */
[----:B------:R-:W-:-:S04]  /*15310*/  LOP3.LUT R3, R3, R62, RZ, 0xc0, !PT ;  /* 0x0000003e03037212 */ /* 0x000fc800078ec0ff */
[----:B------:R-:W-:-:S04]  /*15320*/  IADD3 R3, PT, PT, R36, R3, RZ ;  /* 0x0000000324037210 */ /* 0x000fc80007ffe0ff */
[----:B------:R-:W-:Y:S01]  /*15330*/  LOP3.LUT R2, R3, R2, RZ, 0xfc, !PT ;  /* 0x0000000203027212 */ /* 0x000fe200078efcff */
[----:B------:R-:W-:Y:S06]  /*15340*/  BRA `(.L_x_483) ;  /* 0x0000000000107947 */ /* 0x000fec0003800000 */
.L_x_482:
[----:B------:R-:W-:-:S04]  /*15350*/  LOP3.LUT R2, R2, 0x80000000, RZ, 0xc0, !PT ;  /* 0x8000000002027812 */ /* 0x000fc800078ec0ff */
[----:B------:R-:W-:Y:S01]  /*15360*/  LOP3.LUT R2, R2, 0x7f800000, RZ, 0xfc, !PT ;  /* 0x7f80000002027812 */ /* 0x000fe200078efcff */
[----:B------:R-:W-:Y:S06]  /*15370*/  BRA `(.L_x_483) ;  /* 0x0000000000047947 */ /* 0x000fec0003800000 */
.L_x_481:
[----:B------:R-:W-:-:S07]  /*15380*/  LEA R2, R37, R2, 0x17 ;  /* 0x0000000225027211 */ /* 0x000fce00078eb8ff */
.L_x_483:
[----:B------:R-:W-:Y:S05]  /*15390*/  BSYNC B1 ;  /* 0x0000000000017941 */ /* 0x000fea0003800000 */
.L_x_480:
[----:B------:R-:W-:Y:S05]  /*153a0*/  BRA `(.L_x_484) ;  /* 0x0000000000207947 */ /* 0x000fea0003800000 */
.L_x_479:
[----:B------:R-:W-:-:S04]  /*153b0*/  LOP3.LUT R2, R2, 0x80000000, R3, 0x48, !PT ;  /* 0x8000000002027812 */ /* 0x000fc800078e4803 */
[----:B------:R-:W-:Y:S01]  /*153c0*/  LOP3.LUT R2, R2, 0x7f800000, RZ, 0xfc, !PT ;  /* 0x7f80000002027812 */ /* 0x000fe200078efcff */
[----:B------:R-:W-:Y:S06]  /*153d0*/  BRA `(.L_x_484) ;  /* 0x0000000000147947 */ /* 0x000fec0003800000 */
.L_x_478:
[----:B------:R-:W-:Y:S01]  /*153e0*/  LOP3.LUT R2, R2, 0x80000000, R3, 0x48, !PT ;  /* 0x8000000002027812 */ /* 0x000fe200078e4803 */
[----:B------:R-:W-:Y:S06]  /*153f0*/  BRA `(.L_x_484) ;  /* 0x00000000000c7947 */ /* 0x000fec0003800000 */
.L_x_477:
[----:B------:R-:W0:Y:S01]  /*15400*/  MUFU.RSQ R2, -QNAN ;  /* 0xffc0000000027908 */ /* 0x000e220000001400 */
[----:B------:R-:W-:Y:S05]  /*15410*/  BRA `(.L_x_484) ;  /* 0x0000000000047947 */ /* 0x000fea0003800000 */
.L_x_476:
[----:B------:R-:W-:-:S07]  /*15420*/  FADD.FTZ R2, R3, R2 ;  /* 0x0000000203027221 */ /* 0x000fce0000010000 */
.L_x_484:
[----:B------:R-:W-:Y:S05]  /*15430*/  BSYNC B0 ;  /* 0x0000000000007941 */ /* 0x000fea0003800000 */
.L_x_474:
[----:B------:R-:W-:-:S04]  /*15440*/  HFMA2 R39, -RZ, RZ, 0, 0 ;  /* 0x00000000ff277431 */ /* 0x000fc800000001ff */
[----:B0-----:R-:W-:Y:S05]  /*15450*/  RET.REL.NODEC R38 `(_Z31svpf_fully_fused_step_v2_kernelPfS_S_S_S_S_P24curandStatePhilox4_32_10fffffS_S_S_S_S_S_S_fffffffffffffffffiiiiiifffiS_fiffffffiiiii) ;  /* 0xfffffea826e87950 */ /* 0x001fea0003c3ffff */
.L_x_485:
[----:B------:R-:W-:-:S00]  /*15460*/  BRA `(.L_x_485) ;  /* 0xfffffffc00fc7947 */ /* 0x000fc0000383ffff */
[----:B------:R-:W-:-:S00]  /*15470*/  NOP ;  /* 0x0000000000007918 */ /* 0x000fc00000000000 */
        /* <DEDUP_REMOVED lines=8> */
.L_x_488:


//--------------------- .nv.global.init           --------------------------
	.section	.nv.global.init,"aw",@progbits
	.align	4
.nv.global.init:
	.type		mrg32k3aM1SubSeq,@object
	.size		mrg32k3aM1SubSeq,(mrg32k3aM2SubSeq - mrg32k3aM1SubSeq)
mrg32k3aM1SubSeq:
        /*0000*/ 	.byte	0x0b, 0xcc, 0xee, 0x04, 0x73, 0x29, 0x8b, 0x6f, 0xf6, 0x53, 0x03, 0xf6, 0x23, 0xf6, 0xea, 0xda
        /* <DEDUP_REMOVED lines=125> */
	.type		mrg32k3aM2SubSeq,@object
	.size		mrg32k3aM2SubSeq,(mrg32k3aM1 - mrg32k3aM2SubSeq)
mrg32k3aM2SubSeq:
        /* <DEDUP_REMOVED lines=126> */
	.type		mrg32k3aM1,@object
	.size		mrg32k3aM1,(mrg32k3aM1Seq - mrg32k3aM1)
mrg32k3aM1:
        /* <DEDUP_REMOVED lines=144> */
	.type		mrg32k3aM1Seq,@object
	.size		mrg32k3aM1Seq,(mrg32k3aM2 - mrg32k3aM1Seq)
mrg32k3aM1Seq:
        /* <DEDUP_REMOVED lines=144> */
	.type		mrg32k3aM2,@object
	.size		mrg32k3aM2,(mrg32k3aM2Seq - mrg32k3aM2)
mrg32k3aM2:
        /* <DEDUP_REMOVED lines=144> */
	.type		mrg32k3aM2Seq,@object
	.size		mrg32k3aM2Seq,(precalc_xorwow_matrix - mrg32k3aM2Seq)
mrg32k3aM2Seq:
        /* <DEDUP_REMOVED lines=144> */
	.type		precalc_xorwow_matrix,@object
	.size		precalc_xorwow_matrix,(precalc_xorwow_offset_matrix - precalc_xorwow_matrix)
precalc_xorwow_matrix:
        /* <DEDUP_REMOVED lines=6400> */
	.type		precalc_xorwow_offset_matrix,@object
	.size		precalc_xorwow_offset_matrix,(.L_1 - precalc_xorwow_offset_matrix)
precalc_xorwow_offset_matrix:
        /* <DEDUP_REMOVED lines=6400> */
.L_1:


//--------------------- .nv.shared._Z31svpf_fully_fused_step_v2_kernelPfS_S_S_S_S_P24curandStatePhilox4_32_10fffffS_S_S_S_S_S_S_fffffffffffffffffiiiiiifffiS_fiffffffiiiii --------------------------
	.section	.nv.shared._Z31svpf_fully_fused_step_v2_kernelPfS_S_S_S_S_P24curandStatePhilox4_32_10fffffS_S_S_S_S_S_S_fffffffffffffffffiiiiiifffiS_fiffffffiiiii,"aw",@nobits
	.sectionflags	@""
	.align	16
.nv.shared._Z31svpf_fully_fused_step_v2_kernelPfS_S_S_S_S_P24curandStatePhilox4_32_10fffffS_S_S_S_S_S_S_fffffffffffffffffiiiiiifffiS_fiffffffiiiii:
	.zero		1056


//--------------------- .nv.shared.reserved.0     --------------------------
	.section	.nv.shared.reserved.0,"aw",@nobits
	.weak		__nv_reservedSMEM_offset_0_alias
	.size		__nv_reservedSMEM_offset_0_alias, 0, 64
	.other		__nv_reservedSMEM_offset_0_alias,@"STO_CUDA_RESERVED_SHARED STV_DEFAULT"
__nv_reservedSMEM_offset_0_alias:
	.zero		0
	.zero		64


//--------------------- .nv.constant0._Z31svpf_fully_fused_step_v2_kernelPfS_S_S_S_S_P24curandStatePhilox4_32_10fffffS_S_S_S_S_S_S_fffffffffffffffffiiiiiifffiS_fiffffffiiiii --------------------------
	.section	.nv.constant0._Z31svpf_fully_fused_step_v2_kernelPfS_S_S_S_S_P24curandStatePhilox4_32_10fffffS_S_S_S_S_S_S_fffffffffffffffffiiiiiifffiS_fiffffffiiiii,"a",@progbits
	.sectionflags	@""
	.align	4
.nv.constant0._Z31svpf_fully_fused_step_v2_kernelPfS_S_S_S_S_P24curandStatePhilox4_32_10fffffS_S_S_S_S_S_S_fffffffffffffffffiiiiiifffiS_fiffffffiiiii:
	.zero		1204


//--------------------- SYMBOLS --------------------------

	.type		.nv.reservedSmem.offset0,@object
	.size		.nv.reservedSmem.offset0,0x4
	.type		.nv.reservedSmem.cap,@object
	.size		.nv.reservedSmem.cap,0x4
